//
// Generated by NVIDIA NVVM Compiler
//
// Compiler Build ID: CL-36424714
// Cuda compilation tools, release 13.0, V13.0.88
// Based on NVVM 20.0.0
//

.version 9.0
.target sm_100
.address_size 64

	// .globl	_Z20MatrixMultiplyKernelPfPKiS1_S_S1_S1_S_S1_S1_
// _ZZ20MatrixMultiplyKernelPfPKiS1_S_S1_S1_S_S1_S1_E8a_shared has been demoted
// _ZZ20MatrixMultiplyKernelPfPKiS1_S_S1_S1_S_S1_S1_E8b_shared has been demoted

.visible .entry _Z20MatrixMultiplyKernelPfPKiS1_S_S1_S1_S_S1_S1_(
	.param .u64 .ptr .align 1 _Z20MatrixMultiplyKernelPfPKiS1_S_S1_S1_S_S1_S1__param_0,
	.param .u64 .ptr .align 1 _Z20MatrixMultiplyKernelPfPKiS1_S_S1_S1_S_S1_S1__param_1,
	.param .u64 .ptr .align 1 _Z20MatrixMultiplyKernelPfPKiS1_S_S1_S1_S_S1_S1__param_2,
	.param .u64 .ptr .align 1 _Z20MatrixMultiplyKernelPfPKiS1_S_S1_S1_S_S1_S1__param_3,
	.param .u64 .ptr .align 1 _Z20MatrixMultiplyKernelPfPKiS1_S_S1_S1_S_S1_S1__param_4,
	.param .u64 .ptr .align 1 _Z20MatrixMultiplyKernelPfPKiS1_S_S1_S1_S_S1_S1__param_5,
	.param .u64 .ptr .align 1 _Z20MatrixMultiplyKernelPfPKiS1_S_S1_S1_S_S1_S1__param_6,
	.param .u64 .ptr .align 1 _Z20MatrixMultiplyKernelPfPKiS1_S_S1_S1_S_S1_S1__param_7,
	.param .u64 .ptr .align 1 _Z20MatrixMultiplyKernelPfPKiS1_S_S1_S1_S_S1_S1__param_8
)
{
	.reg .pred 	%p<76>;
	.reg .b32 	%r<132>;
	.reg .b32 	%f<177>;
	.reg .b64 	%rd<27>;
	// demoted variable
	.shared .align 4 .b8 _ZZ20MatrixMultiplyKernelPfPKiS1_S_S1_S1_S_S1_S1_E8a_shared[4096];
	// demoted variable
	.shared .align 4 .b8 _ZZ20MatrixMultiplyKernelPfPKiS1_S_S1_S1_S_S1_S1_E8b_shared[4096];
	ld.param.u64 	%rd12, [_Z20MatrixMultiplyKernelPfPKiS1_S_S1_S1_S_S1_S1__param_1];
	ld.param.u64 	%rd10, [_Z20MatrixMultiplyKernelPfPKiS1_S_S1_S1_S_S1_S1__param_3];
	ld.param.u64 	%rd13, [_Z20MatrixMultiplyKernelPfPKiS1_S_S1_S1_S_S1_S1__param_4];
	ld.param.u64 	%rd14, [_Z20MatrixMultiplyKernelPfPKiS1_S_S1_S1_S_S1_S1__param_5];
	ld.param.u64 	%rd11, [_Z20MatrixMultiplyKernelPfPKiS1_S_S1_S1_S_S1_S1__param_6];
	ld.param.u64 	%rd15, [_Z20MatrixMultiplyKernelPfPKiS1_S_S1_S1_S_S1_S1__param_7];
	ld.param.u64 	%rd16, [_Z20MatrixMultiplyKernelPfPKiS1_S_S1_S1_S_S1_S1__param_8];
	cvta.to.global.u64 	%rd1, %rd12;
	cvta.to.global.u64 	%rd2, %rd16;
	cvta.to.global.u64 	%rd3, %rd15;
	cvta.to.global.u64 	%rd4, %rd14;
	cvta.to.global.u64 	%rd5, %rd13;
	mov.u32 	%r1, %tid.x;
	mov.u32 	%r2, %tid.y;
	mov.u32 	%r3, %ctaid.z;
	ld.global.u32 	%r56, [%rd5];
	setp.lt.s32 	%p1, %r56, 2;
	mov.b32 	%r127, 0;
	@%p1 bra 	$L__BB0_2;
	ld.global.u32 	%r127, [%rd4];
$L__BB0_2:
	ld.global.u32 	%r58, [%rd3];
	setp.lt.s32 	%p2, %r58, 2;
	mov.b32 	%r128, 0;
	@%p2 bra 	$L__BB0_4;
	ld.global.u32 	%r128, [%rd2];
$L__BB0_4:
	mov.u32 	%r59, %ntid.x;
	mov.u32 	%r60, %ctaid.x;
	mad.lo.s32 	%r8, %r60, %r59, %r1;
	mov.u32 	%r61, %ntid.y;
	mov.u32 	%r62, %ctaid.y;
	mad.lo.s32 	%r9, %r62, %r61, %r2;
	ld.global.u32 	%r129, [%rd5+8];
	setp.lt.s32 	%p3, %r129, 1;
	mov.f32 	%f145, 0f00000000;
	@%p3 bra 	$L__BB0_108;
	shl.b32 	%r64, %r1, 7;
	mov.u32 	%r65, _ZZ20MatrixMultiplyKernelPfPKiS1_S_S1_S1_S_S1_S1_E8a_shared;
	add.s32 	%r11, %r65, %r64;
	mul.lo.s32 	%r12, %r127, %r3;
	mul.lo.s32 	%r13, %r128, %r3;
	shl.b32 	%r66, %r2, 2;
	mov.u32 	%r67, _ZZ20MatrixMultiplyKernelPfPKiS1_S_S1_S1_S_S1_S1_E8b_shared;
	add.s32 	%r14, %r67, %r66;
	cvta.to.global.u64 	%rd6, %rd10;
	cvta.to.global.u64 	%rd7, %rd11;
	mov.f32 	%f145, 0f00000000;
	mov.b32 	%r130, 0;
	mov.u32 	%r131, %r130;
$L__BB0_6:
	add.s32 	%r18, %r130, %r2;
	ld.global.u32 	%r69, [%rd5+4];
	setp.ge.s32 	%p4, %r8, %r69;
	setp.ge.s32 	%p5, %r18, %r129;
	mov.f32 	%f142, 0f00000000;
	or.pred  	%p6, %p4, %p5;
	@%p6 bra 	$L__BB0_8;
	ld.global.u32 	%r70, [%rd4+4];
	mad.lo.s32 	%r71, %r70, %r8, %r12;
	ld.global.u32 	%r72, [%rd4+8];
	mad.lo.s32 	%r73, %r72, %r18, %r71;
	mul.wide.s32 	%rd17, %r73, 4;
	add.s64 	%rd18, %rd6, %rd17;
	ld.global.f32 	%f142, [%rd18];
$L__BB0_8:
	add.s32 	%r75, %r11, %r66;
	st.shared.f32 	[%r75], %f142;
	add.s32 	%r19, %r130, %r1;
	ld.global.u32 	%r76, [%rd3+4];
	setp.ge.s32 	%p7, %r19, %r76;
	mov.f32 	%f143, 0f00000000;
	@%p7 bra 	$L__BB0_11;
	ld.global.u32 	%r77, [%rd3+8];
	setp.ge.s32 	%p8, %r9, %r77;
	@%p8 bra 	$L__BB0_11;
	ld.global.u32 	%r78, [%rd2+4];
	mad.lo.s32 	%r79, %r78, %r19, %r13;
	ld.global.u32 	%r80, [%rd2+8];
	mad.lo.s32 	%r81, %r80, %r9, %r79;
	mul.wide.s32 	%rd19, %r81, 4;
	add.s64 	%rd20, %rd7, %rd19;
	ld.global.f32 	%f143, [%rd20];
$L__BB0_11:
	mov.u32 	%r83, _ZZ20MatrixMultiplyKernelPfPKiS1_S_S1_S1_S_S1_S1_E8b_shared;
	add.s32 	%r84, %r83, %r64;
	add.s32 	%r86, %r84, %r66;
	st.shared.f32 	[%r86], %f143;
	bar.sync 	0;
	ld.global.u32 	%r20, [%rd5+8];
	setp.ge.s32 	%p9, %r130, %r20;
	@%p9 bra 	$L__BB0_14;
	ld.global.u32 	%r87, [%rd3+4];
	setp.ge.s32 	%p10, %r130, %r87;
	@%p10 bra 	$L__BB0_14;
	ld.shared.f32 	%f76, [%r11];
	ld.shared.f32 	%f77, [%r14];
	fma.rn.f32 	%f145, %f76, %f77, %f145;
$L__BB0_14:
	add.s32 	%r21, %r130, 1;
	setp.ge.s32 	%p11, %r21, %r20;
	@%p11 bra 	$L__BB0_17;
	ld.global.u32 	%r88, [%rd3+4];
	setp.ge.s32 	%p12, %r21, %r88;
	@%p12 bra 	$L__BB0_17;
	ld.shared.f32 	%f78, [%r11+4];
	ld.shared.f32 	%f79, [%r14+128];
	fma.rn.f32 	%f145, %f78, %f79, %f145;
$L__BB0_17:
	add.s32 	%r22, %r130, 2;
	setp.ge.s32 	%p13, %r22, %r20;
	@%p13 bra 	$L__BB0_20;
	ld.global.u32 	%r89, [%rd3+4];
	setp.ge.s32 	%p14, %r22, %r89;
	@%p14 bra 	$L__BB0_20;
	ld.shared.f32 	%f80, [%r11+8];
	ld.shared.f32 	%f81, [%r14+256];
	fma.rn.f32 	%f145, %f80, %f81, %f145;
$L__BB0_20:
	add.s32 	%r23, %r130, 3;
	setp.ge.s32 	%p15, %r23, %r20;
	@%p15 bra 	$L__BB0_23;
	ld.global.u32 	%r90, [%rd3+4];
	setp.ge.s32 	%p16, %r23, %r90;
	@%p16 bra 	$L__BB0_23;
	ld.shared.f32 	%f82, [%r11+12];
	ld.shared.f32 	%f83, [%r14+384];
	fma.rn.f32 	%f145, %f82, %f83, %f145;
$L__BB0_23:
	add.s32 	%r24, %r130, 4;
	setp.ge.s32 	%p17, %r24, %r20;
	@%p17 bra 	$L__BB0_26;
	ld.global.u32 	%r91, [%rd3+4];
	setp.ge.s32 	%p18, %r24, %r91;
	@%p18 bra 	$L__BB0_26;
	ld.shared.f32 	%f84, [%r11+16];
	ld.shared.f32 	%f85, [%r14+512];
	fma.rn.f32 	%f145, %f84, %f85, %f145;
$L__BB0_26:
	add.s32 	%r25, %r130, 5;
	setp.ge.s32 	%p19, %r25, %r20;
	@%p19 bra 	$L__BB0_29;
	ld.global.u32 	%r92, [%rd3+4];
	setp.ge.s32 	%p20, %r25, %r92;
	@%p20 bra 	$L__BB0_29;
	ld.shared.f32 	%f86, [%r11+20];
	ld.shared.f32 	%f87, [%r14+640];
	fma.rn.f32 	%f145, %f86, %f87, %f145;
$L__BB0_29:
	add.s32 	%r26, %r130, 6;
	setp.ge.s32 	%p21, %r26, %r20;
	@%p21 bra 	$L__BB0_32;
	ld.global.u32 	%r93, [%rd3+4];
	setp.ge.s32 	%p22, %r26, %r93;
	@%p22 bra 	$L__BB0_32;
	ld.shared.f32 	%f88, [%r11+24];
	ld.shared.f32 	%f89, [%r14+768];
	fma.rn.f32 	%f145, %f88, %f89, %f145;
$L__BB0_32:
	add.s32 	%r27, %r130, 7;
	setp.ge.s32 	%p23, %r27, %r20;
	@%p23 bra 	$L__BB0_35;
	ld.global.u32 	%r94, [%rd3+4];
	setp.ge.s32 	%p24, %r27, %r94;
	@%p24 bra 	$L__BB0_35;
	ld.shared.f32 	%f90, [%r11+28];
	ld.shared.f32 	%f91, [%r14+896];
	fma.rn.f32 	%f145, %f90, %f91, %f145;
$L__BB0_35:
	add.s32 	%r28, %r130, 8;
	setp.ge.s32 	%p25, %r28, %r20;
	@%p25 bra 	$L__BB0_38;
	ld.global.u32 	%r95, [%rd3+4];
	setp.ge.s32 	%p26, %r28, %r95;
	@%p26 bra 	$L__BB0_38;
	ld.shared.f32 	%f92, [%r11+32];
	ld.shared.f32 	%f93, [%r14+1024];
	fma.rn.f32 	%f145, %f92, %f93, %f145;
$L__BB0_38:
	add.s32 	%r29, %r130, 9;
	setp.ge.s32 	%p27, %r29, %r20;
	@%p27 bra 	$L__BB0_41;
	ld.global.u32 	%r96, [%rd3+4];
	setp.ge.s32 	%p28, %r29, %r96;
	@%p28 bra 	$L__BB0_41;
	ld.shared.f32 	%f94, [%r11+36];
	ld.shared.f32 	%f95, [%r14+1152];
	fma.rn.f32 	%f145, %f94, %f95, %f145;
$L__BB0_41:
	add.s32 	%r30, %r130, 10;
	setp.ge.s32 	%p29, %r30, %r20;
	@%p29 bra 	$L__BB0_44;
	ld.global.u32 	%r97, [%rd3+4];
	setp.ge.s32 	%p30, %r30, %r97;
	@%p30 bra 	$L__BB0_44;
	ld.shared.f32 	%f96, [%r11+40];
	ld.shared.f32 	%f97, [%r14+1280];
	fma.rn.f32 	%f145, %f96, %f97, %f145;
$L__BB0_44:
	add.s32 	%r31, %r130, 11;
	setp.ge.s32 	%p31, %r31, %r20;
	@%p31 bra 	$L__BB0_47;
	ld.global.u32 	%r98, [%rd3+4];
	setp.ge.s32 	%p32, %r31, %r98;
	@%p32 bra 	$L__BB0_47;
	ld.shared.f32 	%f98, [%r11+44];
	ld.shared.f32 	%f99, [%r14+1408];
	fma.rn.f32 	%f145, %f98, %f99, %f145;
$L__BB0_47:
	add.s32 	%r32, %r130, 12;
	setp.ge.s32 	%p33, %r32, %r20;
	@%p33 bra 	$L__BB0_50;
	ld.global.u32 	%r99, [%rd3+4];
	setp.ge.s32 	%p34, %r32, %r99;
	@%p34 bra 	$L__BB0_50;
	ld.shared.f32 	%f100, [%r11+48];
	ld.shared.f32 	%f101, [%r14+1536];
	fma.rn.f32 	%f145, %f100, %f101, %f145;
$L__BB0_50:
	add.s32 	%r33, %r130, 13;
	setp.ge.s32 	%p35, %r33, %r20;
	@%p35 bra 	$L__BB0_53;
	ld.global.u32 	%r100, [%rd3+4];
	setp.ge.s32 	%p36, %r33, %r100;
	@%p36 bra 	$L__BB0_53;
	ld.shared.f32 	%f102, [%r11+52];
	ld.shared.f32 	%f103, [%r14+1664];
	fma.rn.f32 	%f145, %f102, %f103, %f145;
$L__BB0_53:
	add.s32 	%r34, %r130, 14;
	setp.ge.s32 	%p37, %r34, %r20;
	@%p37 bra 	$L__BB0_56;
	ld.global.u32 	%r101, [%rd3+4];
	setp.ge.s32 	%p38, %r34, %r101;
	@%p38 bra 	$L__BB0_56;
	ld.shared.f32 	%f104, [%r11+56];
	ld.shared.f32 	%f105, [%r14+1792];
	fma.rn.f32 	%f145, %f104, %f105, %f145;
$L__BB0_56:
	add.s32 	%r35, %r130, 15;
	setp.ge.s32 	%p39, %r35, %r20;
	@%p39 bra 	$L__BB0_59;
	ld.global.u32 	%r102, [%rd3+4];
	setp.ge.s32 	%p40, %r35, %r102;
	@%p40 bra 	$L__BB0_59;
	ld.shared.f32 	%f106, [%r11+60];
	ld.shared.f32 	%f107, [%r14+1920];
	fma.rn.f32 	%f145, %f106, %f107, %f145;
$L__BB0_59:
	add.s32 	%r36, %r130, 16;
	setp.ge.s32 	%p41, %r36, %r20;
	@%p41 bra 	$L__BB0_62;
	ld.global.u32 	%r103, [%rd3+4];
	setp.ge.s32 	%p42, %r36, %r103;
	@%p42 bra 	$L__BB0_62;
	ld.shared.f32 	%f108, [%r11+64];
	ld.shared.f32 	%f109, [%r14+2048];
	fma.rn.f32 	%f145, %f108, %f109, %f145;
$L__BB0_62:
	add.s32 	%r37, %r130, 17;
	setp.ge.s32 	%p43, %r37, %r20;
	@%p43 bra 	$L__BB0_65;
	ld.global.u32 	%r104, [%rd3+4];
	setp.ge.s32 	%p44, %r37, %r104;
	@%p44 bra 	$L__BB0_65;
	ld.shared.f32 	%f110, [%r11+68];
	ld.shared.f32 	%f111, [%r14+2176];
	fma.rn.f32 	%f145, %f110, %f111, %f145;
$L__BB0_65:
	add.s32 	%r38, %r130, 18;
	setp.ge.s32 	%p45, %r38, %r20;
	@%p45 bra 	$L__BB0_68;
	ld.global.u32 	%r105, [%rd3+4];
	setp.ge.s32 	%p46, %r38, %r105;
	@%p46 bra 	$L__BB0_68;
	ld.shared.f32 	%f112, [%r11+72];
	ld.shared.f32 	%f113, [%r14+2304];
	fma.rn.f32 	%f145, %f112, %f113, %f145;
$L__BB0_68:
	add.s32 	%r39, %r130, 19;
	setp.ge.s32 	%p47, %r39, %r20;
	@%p47 bra 	$L__BB0_71;
	ld.global.u32 	%r106, [%rd3+4];
	setp.ge.s32 	%p48, %r39, %r106;
	@%p48 bra 	$L__BB0_71;
	ld.shared.f32 	%f114, [%r11+76];
	ld.shared.f32 	%f115, [%r14+2432];
	fma.rn.f32 	%f145, %f114, %f115, %f145;
$L__BB0_71:
	add.s32 	%r40, %r130, 20;
	setp.ge.s32 	%p49, %r40, %r20;
	@%p49 bra 	$L__BB0_74;
	ld.global.u32 	%r107, [%rd3+4];
	setp.ge.s32 	%p50, %r40, %r107;
	@%p50 bra 	$L__BB0_74;
	ld.shared.f32 	%f116, [%r11+80];
	ld.shared.f32 	%f117, [%r14+2560];
	fma.rn.f32 	%f145, %f116, %f117, %f145;
$L__BB0_74:
	add.s32 	%r41, %r130, 21;
	setp.ge.s32 	%p51, %r41, %r20;
	@%p51 bra 	$L__BB0_77;
	ld.global.u32 	%r108, [%rd3+4];
	setp.ge.s32 	%p52, %r41, %r108;
	@%p52 bra 	$L__BB0_77;
	ld.shared.f32 	%f118, [%r11+84];
	ld.shared.f32 	%f119, [%r14+2688];
	fma.rn.f32 	%f145, %f118, %f119, %f145;
$L__BB0_77:
	add.s32 	%r42, %r130, 22;
	setp.ge.s32 	%p53, %r42, %r20;
	@%p53 bra 	$L__BB0_80;
	ld.global.u32 	%r109, [%rd3+4];
	setp.ge.s32 	%p54, %r42, %r109;
	@%p54 bra 	$L__BB0_80;
	ld.shared.f32 	%f120, [%r11+88];
	ld.shared.f32 	%f121, [%r14+2816];
	fma.rn.f32 	%f145, %f120, %f121, %f145;
$L__BB0_80:
	add.s32 	%r43, %r130, 23;
	setp.ge.s32 	%p55, %r43, %r20;
	@%p55 bra 	$L__BB0_83;
	ld.global.u32 	%r110, [%rd3+4];
	setp.ge.s32 	%p56, %r43, %r110;
	@%p56 bra 	$L__BB0_83;
	ld.shared.f32 	%f122, [%r11+92];
	ld.shared.f32 	%f123, [%r14+2944];
	fma.rn.f32 	%f145, %f122, %f123, %f145;
$L__BB0_83:
	add.s32 	%r44, %r130, 24;
	setp.ge.s32 	%p57, %r44, %r20;
	@%p57 bra 	$L__BB0_86;
	ld.global.u32 	%r111, [%rd3+4];
	setp.ge.s32 	%p58, %r44, %r111;
	@%p58 bra 	$L__BB0_86;
	ld.shared.f32 	%f124, [%r11+96];
	ld.shared.f32 	%f125, [%r14+3072];
	fma.rn.f32 	%f145, %f124, %f125, %f145;
$L__BB0_86:
	add.s32 	%r45, %r130, 25;
	setp.ge.s32 	%p59, %r45, %r20;
	@%p59 bra 	$L__BB0_89;
	ld.global.u32 	%r112, [%rd3+4];
	setp.ge.s32 	%p60, %r45, %r112;
	@%p60 bra 	$L__BB0_89;
	ld.shared.f32 	%f126, [%r11+100];
	ld.shared.f32 	%f127, [%r14+3200];
	fma.rn.f32 	%f145, %f126, %f127, %f145;
$L__BB0_89:
	add.s32 	%r46, %r130, 26;
	setp.ge.s32 	%p61, %r46, %r20;
	@%p61 bra 	$L__BB0_92;
	ld.global.u32 	%r113, [%rd3+4];
	setp.ge.s32 	%p62, %r46, %r113;
	@%p62 bra 	$L__BB0_92;
	ld.shared.f32 	%f128, [%r11+104];
	ld.shared.f32 	%f129, [%r14+3328];
	fma.rn.f32 	%f145, %f128, %f129, %f145;
$L__BB0_92:
	add.s32 	%r47, %r130, 27;
	setp.ge.s32 	%p63, %r47, %r20;
	@%p63 bra 	$L__BB0_95;
	ld.global.u32 	%r114, [%rd3+4];
	setp.ge.s32 	%p64, %r47, %r114;
	@%p64 bra 	$L__BB0_95;
	ld.shared.f32 	%f130, [%r11+108];
	ld.shared.f32 	%f131, [%r14+3456];
	fma.rn.f32 	%f145, %f130, %f131, %f145;
$L__BB0_95:
	add.s32 	%r48, %r130, 28;
	setp.ge.s32 	%p65, %r48, %r20;
	@%p65 bra 	$L__BB0_98;
	ld.global.u32 	%r115, [%rd3+4];
	setp.ge.s32 	%p66, %r48, %r115;
	@%p66 bra 	$L__BB0_98;
	ld.shared.f32 	%f132, [%r11+112];
	ld.shared.f32 	%f133, [%r14+3584];
	fma.rn.f32 	%f145, %f132, %f133, %f145;
$L__BB0_98:
	add.s32 	%r49, %r130, 29;
	setp.ge.s32 	%p67, %r49, %r20;
	@%p67 bra 	$L__BB0_101;
	ld.global.u32 	%r116, [%rd3+4];
	setp.ge.s32 	%p68, %r49, %r116;
	@%p68 bra 	$L__BB0_101;
	ld.shared.f32 	%f134, [%r11+116];
	ld.shared.f32 	%f135, [%r14+3712];
	fma.rn.f32 	%f145, %f134, %f135, %f145;
$L__BB0_101:
	add.s32 	%r50, %r130, 30;
	setp.ge.s32 	%p69, %r50, %r20;
	@%p69 bra 	$L__BB0_104;
	ld.global.u32 	%r117, [%rd3+4];
	setp.ge.s32 	%p70, %r50, %r117;
	@%p70 bra 	$L__BB0_104;
	ld.shared.f32 	%f136, [%r11+120];
	ld.shared.f32 	%f137, [%r14+3840];
	fma.rn.f32 	%f145, %f136, %f137, %f145;
$L__BB0_104:
	add.s32 	%r51, %r130, 31;
	setp.ge.s32 	%p71, %r51, %r20;
	@%p71 bra 	$L__BB0_107;
	ld.global.u32 	%r118, [%rd3+4];
	setp.ge.s32 	%p72, %r51, %r118;
	@%p72 bra 	$L__BB0_107;
	ld.shared.f32 	%f138, [%r11+124];
	ld.shared.f32 	%f139, [%r14+3968];
	fma.rn.f32 	%f145, %f138, %f139, %f145;
$L__BB0_107:
	bar.sync 	0;
	add.s32 	%r131, %r131, 1;
	shl.b32 	%r130, %r131, 5;
	ld.global.u32 	%r129, [%rd5+8];
	setp.lt.s32 	%p73, %r130, %r129;
	@%p73 bra 	$L__BB0_6;
$L__BB0_108:
	ld.global.u32 	%r119, [%rd1+4];
	setp.ge.s32 	%p74, %r8, %r119;
	@%p74 bra 	$L__BB0_111;
	ld.global.u32 	%r120, [%rd1+8];
	setp.ge.s32 	%p75, %r9, %r120;
	@%p75 bra 	$L__BB0_111;
	ld.param.u64 	%rd26, [_Z20MatrixMultiplyKernelPfPKiS1_S_S1_S1_S_S1_S1__param_2];
	ld.param.u64 	%rd25, [_Z20MatrixMultiplyKernelPfPKiS1_S_S1_S1_S_S1_S1__param_0];
	cvta.to.global.u64 	%rd21, %rd26;
	ld.global.u32 	%r121, [%rd21];
	mul.lo.s32 	%r122, %r121, %r3;
	ld.global.u32 	%r123, [%rd21+4];
	mad.lo.s32 	%r124, %r123, %r8, %r122;
	ld.global.u32 	%r125, [%rd21+8];
	mad.lo.s32 	%r126, %r125, %r9, %r124;
	cvta.to.global.u64 	%rd22, %rd25;
	mul.wide.s32 	%rd23, %r126, 4;
	add.s64 	%rd24, %rd22, %rd23;
	st.global.f32 	[%rd24], %f145;
$L__BB0_111:
	ret;

}
	// .globl	_Z9mapKernelPfPiS0_iS_S0_S0_ii
.visible .entry _Z9mapKernelPfPiS0_iS_S0_S0_ii(
	.param .u64 .ptr .align 1 _Z9mapKernelPfPiS0_iS_S0_S0_ii_param_0,
	.param .u64 .ptr .align 1 _Z9mapKernelPfPiS0_iS_S0_S0_ii_param_1,
	.param .u64 .ptr .align 1 _Z9mapKernelPfPiS0_iS_S0_S0_ii_param_2,
	.param .u32 _Z9mapKernelPfPiS0_iS_S0_S0_ii_param_3,
	.param .u64 .ptr .align 1 _Z9mapKernelPfPiS0_iS_S0_S0_ii_param_4,
	.param .u64 .ptr .align 1 _Z9mapKernelPfPiS0_iS_S0_S0_ii_param_5,
	.param .u64 .ptr .align 1 _Z9mapKernelPfPiS0_iS_S0_S0_ii_param_6,
	.param .u32 _Z9mapKernelPfPiS0_iS_S0_S0_ii_param_7,
	.param .u32 _Z9mapKernelPfPiS0_iS_S0_S0_ii_param_8
)
{
	.local .align 8 .b8 	__local_depot1[80];
	.reg .b64 	%SP;
	.reg .b64 	%SPL;
	.reg .pred 	%p<93>;
	.reg .b32 	%r<377>;
	.reg .b32 	%f<77>;
	.reg .b64 	%rd<124>;
	.reg .b64 	%fd<67>;

	mov.u64 	%SPL, __local_depot1;
	ld.param.u64 	%rd44, [_Z9mapKernelPfPiS0_iS_S0_S0_ii_param_0];
	ld.param.u64 	%rd46, [_Z9mapKernelPfPiS0_iS_S0_S0_ii_param_1];
	ld.param.u32 	%r75, [_Z9mapKernelPfPiS0_iS_S0_S0_ii_param_3];
	ld.param.u64 	%rd45, [_Z9mapKernelPfPiS0_iS_S0_S0_ii_param_4];
	ld.param.u64 	%rd47, [_Z9mapKernelPfPiS0_iS_S0_S0_ii_param_5];
	ld.param.u64 	%rd48, [_Z9mapKernelPfPiS0_iS_S0_S0_ii_param_6];
	ld.param.u32 	%r73, [_Z9mapKernelPfPiS0_iS_S0_S0_ii_param_7];
	ld.param.u32 	%r74, [_Z9mapKernelPfPiS0_iS_S0_S0_ii_param_8];
	cvta.to.global.u64 	%rd1, %rd46;
	cvta.to.global.u64 	%rd2, %rd47;
	cvta.to.global.u64 	%rd3, %rd48;
	add.u64 	%rd4, %SPL, 0;
	add.u64 	%rd5, %SPL, 40;
	mov.u32 	%r76, %ctaid.x;
	mov.u32 	%r77, %ntid.x;
	mov.u32 	%r78, %tid.x;
	mad.lo.s32 	%r1, %r76, %r77, %r78;
	setp.ge.s32 	%p1, %r1, %r75;
	@%p1 bra 	$L__BB1_178;
	setp.lt.s32 	%p2, %r73, 1;
	mov.b64 	%rd123, 0;
	@%p2 bra 	$L__BB1_79;
	and.b32  	%r2, %r73, 7;
	setp.lt.u32 	%p3, %r73, 8;
	mov.u32 	%r347, %r73;
	mov.u32 	%r348, %r1;
	@%p3 bra 	$L__BB1_6;
	add.s32 	%r352, %r73, -4;
	and.b32  	%r79, %r73, 2147483640;
	neg.s32 	%r351, %r79;
	mov.u32 	%r348, %r1;
$L__BB1_4:
	.pragma "nounroll";
	add.s32 	%r80, %r352, 3;
	mul.wide.u32 	%rd52, %r80, 4;
	add.s64 	%rd53, %rd1, %rd52;
	ld.global.u32 	%r81, [%rd53];
	div.s32 	%r82, %r348, %r81;
	mul.lo.s32 	%r83, %r82, %r81;
	sub.s32 	%r84, %r348, %r83;
	add.s64 	%rd54, %rd4, %rd52;
	st.local.u32 	[%rd54], %r84;
	add.s32 	%r85, %r352, 2;
	mul.wide.u32 	%rd55, %r85, 4;
	add.s64 	%rd56, %rd1, %rd55;
	ld.global.u32 	%r86, [%rd56];
	div.s32 	%r87, %r82, %r86;
	mul.lo.s32 	%r88, %r87, %r86;
	sub.s32 	%r89, %r82, %r88;
	add.s64 	%rd57, %rd4, %rd55;
	st.local.u32 	[%rd57], %r89;
	add.s32 	%r90, %r352, 1;
	mul.wide.u32 	%rd58, %r90, 4;
	add.s64 	%rd59, %rd1, %rd58;
	ld.global.u32 	%r91, [%rd59];
	div.s32 	%r92, %r87, %r91;
	mul.lo.s32 	%r93, %r92, %r91;
	sub.s32 	%r94, %r87, %r93;
	add.s64 	%rd60, %rd4, %rd58;
	st.local.u32 	[%rd60], %r94;
	add.s32 	%r95, %r352, -4;
	mul.wide.u32 	%rd61, %r352, 4;
	add.s64 	%rd62, %rd1, %rd61;
	ld.global.u32 	%r96, [%rd62];
	div.s32 	%r97, %r92, %r96;
	mul.lo.s32 	%r98, %r97, %r96;
	sub.s32 	%r99, %r92, %r98;
	add.s64 	%rd63, %rd4, %rd61;
	st.local.u32 	[%rd63], %r99;
	add.s32 	%r100, %r352, -1;
	mul.wide.u32 	%rd64, %r100, 4;
	add.s64 	%rd65, %rd1, %rd64;
	ld.global.u32 	%r101, [%rd65];
	div.s32 	%r102, %r97, %r101;
	mul.lo.s32 	%r103, %r102, %r101;
	sub.s32 	%r104, %r97, %r103;
	add.s64 	%rd66, %rd4, %rd64;
	st.local.u32 	[%rd66], %r104;
	add.s32 	%r105, %r352, -2;
	mul.wide.u32 	%rd67, %r105, 4;
	add.s64 	%rd68, %rd1, %rd67;
	ld.global.u32 	%r106, [%rd68];
	div.s32 	%r107, %r102, %r106;
	mul.lo.s32 	%r108, %r107, %r106;
	sub.s32 	%r109, %r102, %r108;
	add.s64 	%rd69, %rd4, %rd67;
	st.local.u32 	[%rd69], %r109;
	add.s32 	%r110, %r352, -3;
	mul.wide.u32 	%rd70, %r110, 4;
	add.s64 	%rd71, %rd1, %rd70;
	ld.global.u32 	%r111, [%rd71];
	div.s32 	%r112, %r107, %r111;
	mul.lo.s32 	%r113, %r112, %r111;
	sub.s32 	%r114, %r107, %r113;
	add.s64 	%rd72, %rd4, %rd70;
	st.local.u32 	[%rd72], %r114;
	mul.wide.u32 	%rd73, %r95, 4;
	add.s64 	%rd74, %rd1, %rd73;
	ld.global.u32 	%r115, [%rd74];
	div.s32 	%r348, %r112, %r115;
	mul.lo.s32 	%r116, %r348, %r115;
	sub.s32 	%r117, %r112, %r116;
	add.s64 	%rd75, %rd4, %rd73;
	st.local.u32 	[%rd75], %r117;
	add.s32 	%r352, %r352, -8;
	add.s32 	%r351, %r351, 8;
	setp.eq.s32 	%p4, %r351, 0;
	@%p4 bra 	$L__BB1_5;
	bra.uni 	$L__BB1_4;
$L__BB1_5:
	add.s32 	%r347, %r352, 4;
$L__BB1_6:
	setp.eq.s32 	%p5, %r2, 0;
	@%p5 bra 	$L__BB1_14;
	and.b32  	%r8, %r73, 3;
	setp.lt.u32 	%p6, %r2, 4;
	@%p6 bra 	$L__BB1_9;
	add.s32 	%r118, %r347, -1;
	mul.wide.u32 	%rd76, %r118, 4;
	add.s64 	%rd77, %rd1, %rd76;
	ld.global.u32 	%r119, [%rd77];
	div.s32 	%r120, %r348, %r119;
	mul.lo.s32 	%r121, %r120, %r119;
	sub.s32 	%r122, %r348, %r121;
	add.s64 	%rd78, %rd4, %rd76;
	st.local.u32 	[%rd78], %r122;
	add.s32 	%r123, %r347, -2;
	mul.wide.u32 	%rd79, %r123, 4;
	add.s64 	%rd80, %rd1, %rd79;
	ld.global.u32 	%r124, [%rd80];
	div.s32 	%r125, %r120, %r124;
	mul.lo.s32 	%r126, %r125, %r124;
	sub.s32 	%r127, %r120, %r126;
	add.s64 	%rd81, %rd4, %rd79;
	st.local.u32 	[%rd81], %r127;
	add.s32 	%r128, %r347, -3;
	mul.wide.u32 	%rd82, %r128, 4;
	add.s64 	%rd83, %rd1, %rd82;
	ld.global.u32 	%r129, [%rd83];
	div.s32 	%r130, %r125, %r129;
	mul.lo.s32 	%r131, %r130, %r129;
	sub.s32 	%r132, %r125, %r131;
	add.s64 	%rd84, %rd4, %rd82;
	st.local.u32 	[%rd84], %r132;
	add.s32 	%r347, %r347, -4;
	mul.wide.u32 	%rd85, %r347, 4;
	add.s64 	%rd86, %rd1, %rd85;
	ld.global.u32 	%r133, [%rd86];
	div.s32 	%r348, %r130, %r133;
	mul.lo.s32 	%r134, %r348, %r133;
	sub.s32 	%r135, %r130, %r134;
	add.s64 	%rd87, %rd4, %rd85;
	st.local.u32 	[%rd87], %r135;
$L__BB1_9:
	setp.eq.s32 	%p7, %r8, 0;
	@%p7 bra 	$L__BB1_14;
	setp.eq.s32 	%p8, %r8, 1;
	@%p8 bra 	$L__BB1_12;
	add.s32 	%r136, %r347, -1;
	mul.wide.u32 	%rd88, %r136, 4;
	add.s64 	%rd89, %rd1, %rd88;
	ld.global.u32 	%r137, [%rd89];
	div.s32 	%r138, %r348, %r137;
	mul.lo.s32 	%r139, %r138, %r137;
	sub.s32 	%r140, %r348, %r139;
	add.s64 	%rd90, %rd4, %rd88;
	st.local.u32 	[%rd90], %r140;
	add.s32 	%r347, %r347, -2;
	mul.wide.u32 	%rd91, %r347, 4;
	add.s64 	%rd92, %rd1, %rd91;
	ld.global.u32 	%r141, [%rd92];
	div.s32 	%r348, %r138, %r141;
	mul.lo.s32 	%r142, %r348, %r141;
	sub.s32 	%r143, %r138, %r142;
	add.s64 	%rd93, %rd4, %rd91;
	st.local.u32 	[%rd93], %r143;
$L__BB1_12:
	and.b32  	%r144, %r73, 1;
	setp.eq.b32 	%p9, %r144, 1;
	not.pred 	%p10, %p9;
	@%p10 bra 	$L__BB1_14;
	add.s32 	%r145, %r347, -1;
	mul.wide.u32 	%rd94, %r145, 4;
	add.s64 	%rd95, %rd1, %rd94;
	ld.global.u32 	%r146, [%rd95];
	rem.s32 	%r147, %r348, %r146;
	add.s64 	%rd96, %rd4, %rd94;
	st.local.u32 	[%rd96], %r147;
$L__BB1_14:
	and.b32  	%r17, %r73, 15;
	setp.lt.u32 	%p11, %r73, 16;
	mov.b32 	%r354, 0;
	@%p11 bra 	$L__BB1_18;
	and.b32  	%r354, %r73, 2147483632;
	neg.s32 	%r358, %r354;
	add.s64 	%rd118, %rd2, 32;
	add.s64 	%rd117, %rd4, 32;
	add.s64 	%rd116, %rd5, 32;
$L__BB1_16:
	.pragma "nounroll";
	ld.global.u32 	%r149, [%rd118+-32];
	setp.lt.s32 	%p12, %r149, 2;
	@%p12 bra 	$L__BB1_84;
	ld.local.u32 	%r151, [%rd117+-32];
	st.local.u32 	[%rd116+-32], %r151;
	bra.uni 	$L__BB1_85;
$L__BB1_18:
	setp.eq.s32 	%p29, %r17, 0;
	@%p29 bra 	$L__BB1_66;
	setp.lt.u32 	%p30, %r17, 8;
	@%p30 bra 	$L__BB1_45;
	mul.wide.u32 	%rd97, %r354, 4;
	add.s64 	%rd9, %rd2, %rd97;
	ld.global.u32 	%r197, [%rd9];
	setp.gt.s32 	%p31, %r197, 1;
	add.s64 	%rd10, %rd4, %rd97;
	add.s64 	%rd11, %rd5, %rd97;
	@%p31 bra 	$L__BB1_22;
	mov.b32 	%r198, 0;
	st.local.u32 	[%rd11], %r198;
	bra.uni 	$L__BB1_23;
$L__BB1_22:
	ld.local.u32 	%r199, [%rd10];
	st.local.u32 	[%rd11], %r199;
$L__BB1_23:
	ld.global.u32 	%r200, [%rd9+4];
	setp.gt.s32 	%p32, %r200, 1;
	@%p32 bra 	$L__BB1_25;
	mov.b32 	%r201, 0;
	st.local.u32 	[%rd11+4], %r201;
	bra.uni 	$L__BB1_26;
$L__BB1_25:
	ld.local.u32 	%r202, [%rd10+4];
	st.local.u32 	[%rd11+4], %r202;
$L__BB1_26:
	ld.global.u32 	%r203, [%rd9+8];
	setp.gt.s32 	%p33, %r203, 1;
	@%p33 bra 	$L__BB1_28;
	mov.b32 	%r204, 0;
	st.local.u32 	[%rd11+8], %r204;
	bra.uni 	$L__BB1_29;
$L__BB1_28:
	ld.local.u32 	%r205, [%rd10+8];
	st.local.u32 	[%rd11+8], %r205;
$L__BB1_29:
	ld.global.u32 	%r206, [%rd9+12];
	setp.gt.s32 	%p34, %r206, 1;
	@%p34 bra 	$L__BB1_31;
	mov.b32 	%r207, 0;
	st.local.u32 	[%rd11+12], %r207;
	bra.uni 	$L__BB1_32;
$L__BB1_31:
	ld.local.u32 	%r208, [%rd10+12];
	st.local.u32 	[%rd11+12], %r208;
$L__BB1_32:
	ld.global.u32 	%r209, [%rd9+16];
	setp.gt.s32 	%p35, %r209, 1;
	@%p35 bra 	$L__BB1_34;
	mov.b32 	%r210, 0;
	st.local.u32 	[%rd11+16], %r210;
	bra.uni 	$L__BB1_35;
$L__BB1_34:
	ld.local.u32 	%r211, [%rd10+16];
	st.local.u32 	[%rd11+16], %r211;
$L__BB1_35:
	ld.global.u32 	%r212, [%rd9+20];
	setp.gt.s32 	%p36, %r212, 1;
	@%p36 bra 	$L__BB1_37;
	mov.b32 	%r213, 0;
	st.local.u32 	[%rd11+20], %r213;
	bra.uni 	$L__BB1_38;
$L__BB1_37:
	ld.local.u32 	%r214, [%rd10+20];
	st.local.u32 	[%rd11+20], %r214;
$L__BB1_38:
	ld.global.u32 	%r215, [%rd9+24];
	setp.gt.s32 	%p37, %r215, 1;
	@%p37 bra 	$L__BB1_40;
	mov.b32 	%r216, 0;
	st.local.u32 	[%rd11+24], %r216;
	bra.uni 	$L__BB1_41;
$L__BB1_40:
	ld.local.u32 	%r217, [%rd10+24];
	st.local.u32 	[%rd11+24], %r217;
$L__BB1_41:
	ld.global.u32 	%r218, [%rd9+28];
	setp.gt.s32 	%p38, %r218, 1;
	@%p38 bra 	$L__BB1_43;
	mov.b32 	%r219, 0;
	st.local.u32 	[%rd11+28], %r219;
	bra.uni 	$L__BB1_44;
$L__BB1_43:
	ld.local.u32 	%r220, [%rd10+28];
	st.local.u32 	[%rd11+28], %r220;
$L__BB1_44:
	add.s32 	%r354, %r354, 8;
$L__BB1_45:
	setp.eq.s32 	%p39, %r2, 0;
	@%p39 bra 	$L__BB1_66;
	and.b32  	%r29, %r73, 3;
	setp.lt.u32 	%p40, %r2, 4;
	@%p40 bra 	$L__BB1_60;
	mul.wide.u32 	%rd98, %r354, 4;
	add.s64 	%rd12, %rd2, %rd98;
	ld.global.u32 	%r221, [%rd12];
	setp.gt.s32 	%p41, %r221, 1;
	add.s64 	%rd13, %rd4, %rd98;
	add.s64 	%rd14, %rd5, %rd98;
	@%p41 bra 	$L__BB1_49;
	mov.b32 	%r222, 0;
	st.local.u32 	[%rd14], %r222;
	bra.uni 	$L__BB1_50;
$L__BB1_49:
	ld.local.u32 	%r223, [%rd13];
	st.local.u32 	[%rd14], %r223;
$L__BB1_50:
	ld.global.u32 	%r224, [%rd12+4];
	setp.gt.s32 	%p42, %r224, 1;
	@%p42 bra 	$L__BB1_52;
	mov.b32 	%r225, 0;
	st.local.u32 	[%rd14+4], %r225;
	bra.uni 	$L__BB1_53;
$L__BB1_52:
	ld.local.u32 	%r226, [%rd13+4];
	st.local.u32 	[%rd14+4], %r226;
$L__BB1_53:
	ld.global.u32 	%r227, [%rd12+8];
	setp.gt.s32 	%p43, %r227, 1;
	@%p43 bra 	$L__BB1_55;
	mov.b32 	%r228, 0;
	st.local.u32 	[%rd14+8], %r228;
	bra.uni 	$L__BB1_56;
$L__BB1_55:
	ld.local.u32 	%r229, [%rd13+8];
	st.local.u32 	[%rd14+8], %r229;
$L__BB1_56:
	ld.global.u32 	%r230, [%rd12+12];
	setp.gt.s32 	%p44, %r230, 1;
	@%p44 bra 	$L__BB1_58;
	mov.b32 	%r231, 0;
	st.local.u32 	[%rd14+12], %r231;
	bra.uni 	$L__BB1_59;
$L__BB1_58:
	ld.local.u32 	%r232, [%rd13+12];
	st.local.u32 	[%rd14+12], %r232;
$L__BB1_59:
	add.s32 	%r354, %r354, 4;
$L__BB1_60:
	setp.eq.s32 	%p45, %r29, 0;
	@%p45 bra 	$L__BB1_66;
	mul.wide.u32 	%rd99, %r354, 4;
	add.s64 	%rd115, %rd5, %rd99;
	add.s64 	%rd114, %rd4, %rd99;
	add.s64 	%rd113, %rd2, %rd99;
	neg.s32 	%r357, %r29;
$L__BB1_62:
	.pragma "nounroll";
	ld.global.u32 	%r233, [%rd113];
	setp.gt.s32 	%p46, %r233, 1;
	@%p46 bra 	$L__BB1_64;
	mov.b32 	%r234, 0;
	st.local.u32 	[%rd115], %r234;
	bra.uni 	$L__BB1_65;
$L__BB1_64:
	ld.local.u32 	%r235, [%rd114];
	st.local.u32 	[%rd115], %r235;
$L__BB1_65:
	add.s64 	%rd115, %rd115, 4;
	add.s64 	%rd114, %rd114, 4;
	add.s64 	%rd113, %rd113, 4;
	add.s32 	%r357, %r357, 1;
	setp.ne.s32 	%p47, %r357, 0;
	@%p47 bra 	$L__BB1_62;
$L__BB1_66:
	setp.lt.u32 	%p48, %r73, 16;
	mov.b32 	%r362, 0;
	mov.u32 	%r372, %r362;
	@%p48 bra 	$L__BB1_69;
	and.b32  	%r362, %r73, 2147483632;
	neg.s32 	%r359, %r362;
	add.s64 	%rd120, %rd5, 32;
	add.s64 	%rd119, %rd3, 32;
	mov.b32 	%r372, 0;
$L__BB1_68:
	.pragma "nounroll";
	ld.local.v2.u32 	{%r239, %r240}, [%rd120+-32];
	ld.global.u32 	%r241, [%rd119+-32];
	mad.lo.s32 	%r242, %r241, %r239, %r372;
	ld.global.u32 	%r243, [%rd119+-28];
	mad.lo.s32 	%r244, %r243, %r240, %r242;
	ld.local.v2.u32 	{%r245, %r246}, [%rd120+-24];
	ld.global.u32 	%r247, [%rd119+-24];
	mad.lo.s32 	%r248, %r247, %r245, %r244;
	ld.global.u32 	%r249, [%rd119+-20];
	mad.lo.s32 	%r250, %r249, %r246, %r248;
	ld.local.v2.u32 	{%r251, %r252}, [%rd120+-16];
	ld.global.u32 	%r253, [%rd119+-16];
	mad.lo.s32 	%r254, %r253, %r251, %r250;
	ld.global.u32 	%r255, [%rd119+-12];
	mad.lo.s32 	%r256, %r255, %r252, %r254;
	ld.local.v2.u32 	{%r257, %r258}, [%rd120+-8];
	ld.global.u32 	%r259, [%rd119+-8];
	mad.lo.s32 	%r260, %r259, %r257, %r256;
	ld.global.u32 	%r261, [%rd119+-4];
	mad.lo.s32 	%r262, %r261, %r258, %r260;
	ld.local.v2.u32 	{%r263, %r264}, [%rd120];
	ld.global.u32 	%r265, [%rd119];
	mad.lo.s32 	%r266, %r265, %r263, %r262;
	ld.global.u32 	%r267, [%rd119+4];
	mad.lo.s32 	%r268, %r267, %r264, %r266;
	ld.local.v2.u32 	{%r269, %r270}, [%rd120+8];
	ld.global.u32 	%r271, [%rd119+8];
	mad.lo.s32 	%r272, %r271, %r269, %r268;
	ld.global.u32 	%r273, [%rd119+12];
	mad.lo.s32 	%r274, %r273, %r270, %r272;
	ld.local.v2.u32 	{%r275, %r276}, [%rd120+16];
	ld.global.u32 	%r277, [%rd119+16];
	mad.lo.s32 	%r278, %r277, %r275, %r274;
	ld.global.u32 	%r279, [%rd119+20];
	mad.lo.s32 	%r280, %r279, %r276, %r278;
	ld.local.v2.u32 	{%r281, %r282}, [%rd120+24];
	ld.global.u32 	%r283, [%rd119+24];
	mad.lo.s32 	%r284, %r283, %r281, %r280;
	ld.global.u32 	%r285, [%rd119+28];
	mad.lo.s32 	%r372, %r285, %r282, %r284;
	add.s32 	%r359, %r359, 16;
	add.s64 	%rd120, %rd120, 64;
	add.s64 	%rd119, %rd119, 64;
	setp.ne.s32 	%p49, %r359, 0;
	@%p49 bra 	$L__BB1_68;
$L__BB1_69:
	setp.eq.s32 	%p50, %r17, 0;
	@%p50 bra 	$L__BB1_78;
	setp.lt.u32 	%p51, %r17, 8;
	@%p51 bra 	$L__BB1_72;
	mul.wide.u32 	%rd100, %r362, 4;
	add.s64 	%rd101, %rd5, %rd100;
	ld.local.u32 	%r287, [%rd101];
	add.s64 	%rd102, %rd3, %rd100;
	ld.global.u32 	%r288, [%rd102];
	mad.lo.s32 	%r289, %r288, %r287, %r372;
	ld.local.u32 	%r290, [%rd101+4];
	ld.global.u32 	%r291, [%rd102+4];
	mad.lo.s32 	%r292, %r291, %r290, %r289;
	ld.local.u32 	%r293, [%rd101+8];
	ld.global.u32 	%r294, [%rd102+8];
	mad.lo.s32 	%r295, %r294, %r293, %r292;
	ld.local.u32 	%r296, [%rd101+12];
	ld.global.u32 	%r297, [%rd102+12];
	mad.lo.s32 	%r298, %r297, %r296, %r295;
	ld.local.u32 	%r299, [%rd101+16];
	ld.global.u32 	%r300, [%rd102+16];
	mad.lo.s32 	%r301, %r300, %r299, %r298;
	ld.local.u32 	%r302, [%rd101+20];
	ld.global.u32 	%r303, [%rd102+20];
	mad.lo.s32 	%r304, %r303, %r302, %r301;
	ld.local.u32 	%r305, [%rd101+24];
	ld.global.u32 	%r306, [%rd102+24];
	mad.lo.s32 	%r307, %r306, %r305, %r304;
	ld.local.u32 	%r308, [%rd101+28];
	ld.global.u32 	%r309, [%rd102+28];
	mad.lo.s32 	%r372, %r309, %r308, %r307;
	add.s32 	%r362, %r362, 8;
$L__BB1_72:
	setp.eq.s32 	%p52, %r2, 0;
	@%p52 bra 	$L__BB1_78;
	and.b32  	%r51, %r73, 3;
	setp.lt.u32 	%p53, %r2, 4;
	@%p53 bra 	$L__BB1_75;
	mul.wide.u32 	%rd103, %r362, 4;
	add.s64 	%rd104, %rd5, %rd103;
	ld.local.u32 	%r311, [%rd104];
	add.s64 	%rd105, %rd3, %rd103;
	ld.global.u32 	%r312, [%rd105];
	mad.lo.s32 	%r313, %r312, %r311, %r372;
	ld.local.u32 	%r314, [%rd104+4];
	ld.global.u32 	%r315, [%rd105+4];
	mad.lo.s32 	%r316, %r315, %r314, %r313;
	ld.local.u32 	%r317, [%rd104+8];
	ld.global.u32 	%r318, [%rd105+8];
	mad.lo.s32 	%r319, %r318, %r317, %r316;
	ld.local.u32 	%r320, [%rd104+12];
	ld.global.u32 	%r321, [%rd105+12];
	mad.lo.s32 	%r372, %r321, %r320, %r319;
	add.s32 	%r362, %r362, 4;
$L__BB1_75:
	setp.eq.s32 	%p54, %r51, 0;
	@%p54 bra 	$L__BB1_78;
	mul.wide.u32 	%rd106, %r362, 4;
	add.s64 	%rd122, %rd3, %rd106;
	add.s64 	%rd121, %rd5, %rd106;
	neg.s32 	%r370, %r51;
$L__BB1_77:
	.pragma "nounroll";
	ld.local.u32 	%r322, [%rd121];
	ld.global.u32 	%r323, [%rd122];
	mad.lo.s32 	%r372, %r323, %r322, %r372;
	add.s64 	%rd122, %rd122, 4;
	add.s64 	%rd121, %rd121, 4;
	add.s32 	%r370, %r370, 1;
	setp.ne.s32 	%p55, %r370, 0;
	@%p55 bra 	$L__BB1_77;
$L__BB1_78:
	cvt.s64.s32 	%rd123, %r372;
$L__BB1_79:
	cvta.to.global.u64 	%rd107, %rd45;
	shl.b64 	%rd108, %rd123, 2;
	add.s64 	%rd109, %rd107, %rd108;
	ld.global.f32 	%f76, [%rd109];
	setp.gt.s32 	%p56, %r74, 9;
	@%p56 bra 	$L__BB1_144;
	setp.gt.s32 	%p69, %r74, 4;
	@%p69 bra 	$L__BB1_136;
	setp.gt.s32 	%p76, %r74, 2;
	@%p76 bra 	$L__BB1_133;
	setp.eq.s32 	%p79, %r74, 1;
	@%p79 bra 	$L__BB1_83;
	bra.uni 	$L__BB1_131;
$L__BB1_83:
	add.f32 	%f76, %f76, 0f00000000;
	bra.uni 	$L__BB1_177;
$L__BB1_84:
	mov.b32 	%r150, 0;
	st.local.u32 	[%rd116+-32], %r150;
$L__BB1_85:
	ld.global.u32 	%r152, [%rd118+-28];
	setp.gt.s32 	%p13, %r152, 1;
	@%p13 bra 	$L__BB1_87;
	mov.b32 	%r153, 0;
	st.local.u32 	[%rd116+-28], %r153;
	bra.uni 	$L__BB1_88;
$L__BB1_87:
	ld.local.u32 	%r154, [%rd117+-28];
	st.local.u32 	[%rd116+-28], %r154;
$L__BB1_88:
	ld.global.u32 	%r155, [%rd118+-24];
	setp.gt.s32 	%p14, %r155, 1;
	@%p14 bra 	$L__BB1_90;
	mov.b32 	%r156, 0;
	st.local.u32 	[%rd116+-24], %r156;
	bra.uni 	$L__BB1_91;
$L__BB1_90:
	ld.local.u32 	%r157, [%rd117+-24];
	st.local.u32 	[%rd116+-24], %r157;
$L__BB1_91:
	ld.global.u32 	%r158, [%rd118+-20];
	setp.gt.s32 	%p15, %r158, 1;
	@%p15 bra 	$L__BB1_93;
	mov.b32 	%r159, 0;
	st.local.u32 	[%rd116+-20], %r159;
	bra.uni 	$L__BB1_94;
$L__BB1_93:
	ld.local.u32 	%r160, [%rd117+-20];
	st.local.u32 	[%rd116+-20], %r160;
$L__BB1_94:
	ld.global.u32 	%r161, [%rd118+-16];
	setp.gt.s32 	%p16, %r161, 1;
	@%p16 bra 	$L__BB1_96;
	mov.b32 	%r162, 0;
	st.local.u32 	[%rd116+-16], %r162;
	bra.uni 	$L__BB1_97;
$L__BB1_96:
	ld.local.u32 	%r163, [%rd117+-16];
	st.local.u32 	[%rd116+-16], %r163;
$L__BB1_97:
	ld.global.u32 	%r164, [%rd118+-12];
	setp.gt.s32 	%p17, %r164, 1;
	@%p17 bra 	$L__BB1_99;
	mov.b32 	%r165, 0;
	st.local.u32 	[%rd116+-12], %r165;
	bra.uni 	$L__BB1_100;
$L__BB1_99:
	ld.local.u32 	%r166, [%rd117+-12];
	st.local.u32 	[%rd116+-12], %r166;
$L__BB1_100:
	ld.global.u32 	%r167, [%rd118+-8];
	setp.gt.s32 	%p18, %r167, 1;
	@%p18 bra 	$L__BB1_102;
	mov.b32 	%r168, 0;
	st.local.u32 	[%rd116+-8], %r168;
	bra.uni 	$L__BB1_103;
$L__BB1_102:
	ld.local.u32 	%r169, [%rd117+-8];
	st.local.u32 	[%rd116+-8], %r169;
$L__BB1_103:
	ld.global.u32 	%r170, [%rd118+-4];
	setp.gt.s32 	%p19, %r170, 1;
	@%p19 bra 	$L__BB1_105;
	mov.b32 	%r171, 0;
	st.local.u32 	[%rd116+-4], %r171;
	bra.uni 	$L__BB1_106;
$L__BB1_105:
	ld.local.u32 	%r172, [%rd117+-4];
	st.local.u32 	[%rd116+-4], %r172;
$L__BB1_106:
	ld.global.u32 	%r173, [%rd118];
	setp.gt.s32 	%p20, %r173, 1;
	@%p20 bra 	$L__BB1_108;
	mov.b32 	%r174, 0;
	st.local.u32 	[%rd116], %r174;
	bra.uni 	$L__BB1_109;
$L__BB1_108:
	ld.local.u32 	%r175, [%rd117];
	st.local.u32 	[%rd116], %r175;
$L__BB1_109:
	ld.global.u32 	%r176, [%rd118+4];
	setp.gt.s32 	%p21, %r176, 1;
	@%p21 bra 	$L__BB1_111;
	mov.b32 	%r177, 0;
	st.local.u32 	[%rd116+4], %r177;
	bra.uni 	$L__BB1_112;
$L__BB1_111:
	ld.local.u32 	%r178, [%rd117+4];
	st.local.u32 	[%rd116+4], %r178;
$L__BB1_112:
	ld.global.u32 	%r179, [%rd118+8];
	setp.gt.s32 	%p22, %r179, 1;
	@%p22 bra 	$L__BB1_114;
	mov.b32 	%r180, 0;
	st.local.u32 	[%rd116+8], %r180;
	bra.uni 	$L__BB1_115;
$L__BB1_114:
	ld.local.u32 	%r181, [%rd117+8];
	st.local.u32 	[%rd116+8], %r181;
$L__BB1_115:
	ld.global.u32 	%r182, [%rd118+12];
	setp.gt.s32 	%p23, %r182, 1;
	@%p23 bra 	$L__BB1_117;
	mov.b32 	%r183, 0;
	st.local.u32 	[%rd116+12], %r183;
	bra.uni 	$L__BB1_118;
$L__BB1_117:
	ld.local.u32 	%r184, [%rd117+12];
	st.local.u32 	[%rd116+12], %r184;
$L__BB1_118:
	ld.global.u32 	%r185, [%rd118+16];
	setp.gt.s32 	%p24, %r185, 1;
	@%p24 bra 	$L__BB1_120;
	mov.b32 	%r186, 0;
	st.local.u32 	[%rd116+16], %r186;
	bra.uni 	$L__BB1_121;
$L__BB1_120:
	ld.local.u32 	%r187, [%rd117+16];
	st.local.u32 	[%rd116+16], %r187;
$L__BB1_121:
	ld.global.u32 	%r188, [%rd118+20];
	setp.gt.s32 	%p25, %r188, 1;
	@%p25 bra 	$L__BB1_123;
	mov.b32 	%r189, 0;
	st.local.u32 	[%rd116+20], %r189;
	bra.uni 	$L__BB1_124;
$L__BB1_123:
	ld.local.u32 	%r190, [%rd117+20];
	st.local.u32 	[%rd116+20], %r190;
$L__BB1_124:
	ld.global.u32 	%r191, [%rd118+24];
	setp.gt.s32 	%p26, %r191, 1;
	@%p26 bra 	$L__BB1_126;
	mov.b32 	%r192, 0;
	st.local.u32 	[%rd116+24], %r192;
	bra.uni 	$L__BB1_127;
$L__BB1_126:
	ld.local.u32 	%r193, [%rd117+24];
	st.local.u32 	[%rd116+24], %r193;
$L__BB1_127:
	ld.global.u32 	%r194, [%rd118+28];
	setp.gt.s32 	%p27, %r194, 1;
	@%p27 bra 	$L__BB1_129;
	mov.b32 	%r195, 0;
	st.local.u32 	[%rd116+28], %r195;
	bra.uni 	$L__BB1_130;
$L__BB1_129:
	ld.local.u32 	%r196, [%rd117+28];
	st.local.u32 	[%rd116+28], %r196;
$L__BB1_130:
	add.s32 	%r358, %r358, 16;
	add.s64 	%rd118, %rd118, 64;
	add.s64 	%rd117, %rd117, 64;
	add.s64 	%rd116, %rd116, 64;
	setp.eq.s32 	%p28, %r358, 0;
	@%p28 bra 	$L__BB1_18;
	bra.uni 	$L__BB1_16;
$L__BB1_131:
	setp.eq.s32 	%p80, %r74, 2;
	@%p80 bra 	$L__BB1_132;
	bra.uni 	$L__BB1_176;
$L__BB1_132:
	mul.f32 	%f76, %f76, 0f00000000;
	bra.uni 	$L__BB1_177;
$L__BB1_133:
	setp.eq.s32 	%p77, %r74, 3;
	@%p77 bra 	$L__BB1_177;
	setp.eq.s32 	%p78, %r74, 4;
	@%p78 bra 	$L__BB1_135;
	bra.uni 	$L__BB1_176;
$L__BB1_135:
	neg.f32 	%f76, %f76;
	bra.uni 	$L__BB1_177;
$L__BB1_136:
	setp.gt.s32 	%p70, %r74, 6;
	@%p70 bra 	$L__BB1_140;
	setp.eq.s32 	%p74, %r74, 5;
	@%p74 bra 	$L__BB1_160;
	setp.eq.s32 	%p75, %r74, 6;
	@%p75 bra 	$L__BB1_139;
	bra.uni 	$L__BB1_176;
$L__BB1_139:
	setp.eq.f32 	%p91, %f76, 0f00000000;
	selp.f32 	%f76, 0f3F800000, 0f00000000, %p91;
	bra.uni 	$L__BB1_177;
$L__BB1_140:
	setp.eq.s32 	%p71, %r74, 7;
	@%p71 bra 	$L__BB1_161;
	setp.eq.s32 	%p72, %r74, 8;
	@%p72 bra 	$L__BB1_164;
	setp.eq.s32 	%p73, %r74, 9;
	@%p73 bra 	$L__BB1_143;
	bra.uni 	$L__BB1_176;
$L__BB1_143:
	mov.f32 	%f76, 0f00000000;
	bra.uni 	$L__BB1_177;
$L__BB1_144:
	setp.gt.s32 	%p57, %r74, 13;
	@%p57 bra 	$L__BB1_152;
	setp.gt.s32 	%p64, %r74, 11;
	@%p64 bra 	$L__BB1_149;
	setp.eq.s32 	%p67, %r74, 10;
	@%p67 bra 	$L__BB1_165;
	setp.eq.s32 	%p68, %r74, 11;
	@%p68 bra 	$L__BB1_148;
	bra.uni 	$L__BB1_176;
$L__BB1_148:
	cvt.f64.f32 	%fd17, %f76;
	add.f64 	%fd18, %fd17, 0d3EB0C6F7A0B5ED8D;
	mov.f64 	%fd19, 0d0000000000000000;
	div.rn.f64 	%fd20, %fd19, %fd18;
	cvt.rn.f32.f64 	%f76, %fd20;
	bra.uni 	$L__BB1_177;
$L__BB1_149:
	setp.eq.s32 	%p65, %r74, 12;
	@%p65 bra 	$L__BB1_172;
	setp.eq.s32 	%p66, %r74, 13;
	@%p66 bra 	$L__BB1_151;
	bra.uni 	$L__BB1_176;
$L__BB1_151:
	rcp.rn.f32 	%f76, %f76;
	bra.uni 	$L__BB1_177;
$L__BB1_152:
	setp.gt.s32 	%p58, %r74, 15;
	@%p58 bra 	$L__BB1_156;
	setp.eq.s32 	%p62, %r74, 14;
	@%p62 bra 	$L__BB1_173;
	setp.eq.s32 	%p63, %r74, 15;
	@%p63 bra 	$L__BB1_155;
	bra.uni 	$L__BB1_176;
$L__BB1_155:
	cvt.f64.f32 	%fd10, %f76;
	setp.lt.f64 	%p83, %fd10, 0d3F847AE147AE147B;
	mov.f32 	%f35, 0f00000000;
	sub.f32 	%f36, %f35, %f76;
	cvt.f64.f32 	%fd11, %f36;
	setp.lt.f64 	%p84, %fd11, 0d3F847AE147AE147B;
	and.pred  	%p85, %p83, %p84;
	selp.u32 	%r324, 1, 0, %p85;
	cvt.rn.f32.u32 	%f76, %r324;
	bra.uni 	$L__BB1_177;
$L__BB1_156:
	setp.eq.s32 	%p59, %r74, 16;
	@%p59 bra 	$L__BB1_174;
	setp.eq.s32 	%p60, %r74, 17;
	@%p60 bra 	$L__BB1_175;
	setp.eq.s32 	%p61, %r74, 18;
	@%p61 bra 	$L__BB1_159;
	bra.uni 	$L__BB1_176;
$L__BB1_159:
	abs.f32 	%f20, %f76;
	mul.f32 	%f21, %f20, 0f4038AA3B;
	ex2.approx.ftz.f32 	%f22, %f21;
	add.f32 	%f23, %f22, 0f3F800000;
	rcp.approx.ftz.f32 	%f24, %f23;
	fma.rn.f32 	%f25, %f24, 0fC0000000, 0f3F800000;
	setp.ge.f32 	%p81, %f20, 0f41102CB4;
	selp.f32 	%f26, 0f3F800000, %f25, %p81;
	copysign.f32 	%f27, %f76, %f26;
	mul.f32 	%f28, %f76, %f76;
	fma.rn.f32 	%f29, %f28, 0f3C80F082, 0fBD563CAE;
	fma.rn.f32 	%f30, %f29, %f28, 0f3E085941;
	fma.rn.f32 	%f31, %f30, %f28, 0fBEAAA9ED;
	fma.rn.f32 	%f32, %f31, %f28, 0f00000000;
	fma.rn.f32 	%f33, %f32, %f76, %f76;
	setp.ge.f32 	%p82, %f20, 0f3F19999A;
	selp.f32 	%f76, %f27, %f33, %p82;
	bra.uni 	$L__BB1_177;
$L__BB1_160:
	setp.lt.f32 	%p92, %f76, 0f00000000;
	selp.f32 	%f76, 0f3F800000, 0f00000000, %p92;
	bra.uni 	$L__BB1_177;
$L__BB1_161:
	setp.ltu.f32 	%p90, %f76, 0f00000000;
	@%p90 bra 	$L__BB1_163;
	fma.rn.f32 	%f50, %f76, 0fBBBB989D, 0f3F000000;
	cvt.sat.f32.f32 	%f51, %f50;
	mov.f32 	%f52, 0f4B400001;
	mov.f32 	%f53, 0f437C0000;
	fma.rm.f32 	%f54, %f51, %f53, %f52;
	add.f32 	%f55, %f54, 0fCB40007F;
	neg.f32 	%f56, %f55;
	fma.rn.f32 	%f57, %f76, 0fBFB8AA3B, %f56;
	fma.rn.f32 	%f58, %f76, 0fB2A57060, %f57;
	mov.b32 	%r341, %f54;
	shl.b32 	%r342, %r341, 23;
	mov.b32 	%f59, %r342;
	ex2.approx.ftz.f32 	%f60, %f58;
	mul.f32 	%f61, %f60, %f59;
	cvt.f64.f32 	%fd57, %f61;
	add.f64 	%fd58, %fd57, 0d3FF0000000000000;
	rcp.rn.f64 	%fd59, %fd58;
	cvt.rn.f32.f64 	%f76, %fd59;
	bra.uni 	$L__BB1_177;
$L__BB1_163:
	fma.rn.f32 	%f62, %f76, 0f3BBB989D, 0f3F000000;
	cvt.sat.f32.f32 	%f63, %f62;
	mov.f32 	%f64, 0f4B400001;
	mov.f32 	%f65, 0f437C0000;
	fma.rm.f32 	%f66, %f63, %f65, %f64;
	add.f32 	%f67, %f66, 0fCB40007F;
	neg.f32 	%f68, %f67;
	fma.rn.f32 	%f69, %f76, 0f3FB8AA3B, %f68;
	fma.rn.f32 	%f70, %f76, 0f32A57060, %f69;
	mov.b32 	%r343, %f66;
	shl.b32 	%r344, %r343, 23;
	mov.b32 	%f71, %r344;
	ex2.approx.ftz.f32 	%f72, %f70;
	mul.f32 	%f73, %f72, %f71;
	cvt.f64.f32 	%fd60, %f73;
	add.f64 	%fd61, %fd60, 0d3FF0000000000000;
	div.rn.f64 	%fd62, %fd60, %fd61;
	cvt.rn.f32.f64 	%f76, %fd62;
	bra.uni 	$L__BB1_177;
$L__BB1_164:
	cvt.f64.f32 	%fd55, %f76;
	max.f64 	%fd56, %fd55, 0d0000000000000000;
	cvt.rn.f32.f64 	%f76, %fd56;
	bra.uni 	$L__BB1_177;
$L__BB1_165:
	cvt.f64.f32 	%fd21, %f76;
	add.f64 	%fd65, %fd21, 0d3EB0C6F7A0B5ED8D;
	{
	.reg .b32 %temp; 
	mov.b64 	{%temp, %r373}, %fd65;
	}
	{
	.reg .b32 %temp; 
	mov.b64 	{%r374, %temp}, %fd65;
	}
	setp.gt.s32 	%p86, %r373, 1048575;
	mov.b32 	%r375, -1023;
	@%p86 bra 	$L__BB1_167;
	mul.f64 	%fd65, %fd65, 0d4350000000000000;
	{
	.reg .b32 %temp; 
	mov.b64 	{%temp, %r373}, %fd65;
	}
	{
	.reg .b32 %temp; 
	mov.b64 	{%r374, %temp}, %fd65;
	}
	mov.b32 	%r375, -1077;
$L__BB1_167:
	add.s32 	%r329, %r373, -1;
	setp.gt.u32 	%p87, %r329, 2146435070;
	@%p87 bra 	$L__BB1_171;
	shr.u32 	%r332, %r373, 20;
	add.s32 	%r376, %r375, %r332;
	and.b32  	%r333, %r373, 1048575;
	or.b32  	%r334, %r333, 1072693248;
	mov.b64 	%fd66, {%r374, %r334};
	setp.lt.u32 	%p89, %r334, 1073127583;
	@%p89 bra 	$L__BB1_170;
	{
	.reg .b32 %temp; 
	mov.b64 	{%r335, %temp}, %fd66;
	}
	{
	.reg .b32 %temp; 
	mov.b64 	{%temp, %r336}, %fd66;
	}
	add.s32 	%r337, %r336, -1048576;
	mov.b64 	%fd66, {%r335, %r337};
	add.s32 	%r376, %r376, 1;
$L__BB1_170:
	add.f64 	%fd23, %fd66, 0dBFF0000000000000;
	add.f64 	%fd24, %fd66, 0d3FF0000000000000;
	rcp.approx.ftz.f64 	%fd25, %fd24;
	neg.f64 	%fd26, %fd24;
	fma.rn.f64 	%fd27, %fd26, %fd25, 0d3FF0000000000000;
	fma.rn.f64 	%fd28, %fd27, %fd27, %fd27;
	fma.rn.f64 	%fd29, %fd28, %fd25, %fd25;
	mul.f64 	%fd30, %fd23, %fd29;
	fma.rn.f64 	%fd31, %fd23, %fd29, %fd30;
	mul.f64 	%fd32, %fd31, %fd31;
	fma.rn.f64 	%fd33, %fd32, 0d3EB1380B3AE80F1E, 0d3ED0EE258B7A8B04;
	fma.rn.f64 	%fd34, %fd33, %fd32, 0d3EF3B2669F02676F;
	fma.rn.f64 	%fd35, %fd34, %fd32, 0d3F1745CBA9AB0956;
	fma.rn.f64 	%fd36, %fd35, %fd32, 0d3F3C71C72D1B5154;
	fma.rn.f64 	%fd37, %fd36, %fd32, 0d3F624924923BE72D;
	fma.rn.f64 	%fd38, %fd37, %fd32, 0d3F8999999999A3C4;
	fma.rn.f64 	%fd39, %fd38, %fd32, 0d3FB5555555555554;
	sub.f64 	%fd40, %fd23, %fd31;
	add.f64 	%fd41, %fd40, %fd40;
	neg.f64 	%fd42, %fd31;
	fma.rn.f64 	%fd43, %fd42, %fd23, %fd41;
	mul.f64 	%fd44, %fd29, %fd43;
	mul.f64 	%fd45, %fd32, %fd39;
	fma.rn.f64 	%fd46, %fd45, %fd31, %fd44;
	xor.b32  	%r338, %r376, -2147483648;
	mov.b32 	%r339, 1127219200;
	mov.b64 	%fd47, {%r338, %r339};
	mov.b32 	%r340, -2147483648;
	mov.b64 	%fd48, {%r340, %r339};
	sub.f64 	%fd49, %fd47, %fd48;
	fma.rn.f64 	%fd50, %fd49, 0d3FE62E42FEFA39EF, %fd31;
	fma.rn.f64 	%fd51, %fd49, 0dBFE62E42FEFA39EF, %fd50;
	sub.f64 	%fd52, %fd51, %fd31;
	sub.f64 	%fd53, %fd46, %fd52;
	fma.rn.f64 	%fd54, %fd49, 0d3C7ABC9E3B39803F, %fd53;
	add.f64 	%fd7, %fd50, %fd54;
	cvt.rn.f32.f64 	%f76, %fd7;
	bra.uni 	$L__BB1_177;
$L__BB1_171:
	fma.rn.f64 	%fd22, %fd65, 0d7FF0000000000000, 0d7FF0000000000000;
	{
	.reg .b32 %temp; 
	mov.b64 	{%temp, %r330}, %fd65;
	}
	and.b32  	%r331, %r330, 2147483647;
	setp.eq.s32 	%p88, %r331, 0;
	selp.f64 	%fd8, 0dFFF0000000000000, %fd22, %p88;
	cvt.rn.f32.f64 	%f76, %fd8;
	bra.uni 	$L__BB1_177;
$L__BB1_172:
	fma.rn.f32 	%f38, %f76, 0f3BBB989D, 0f3F000000;
	cvt.sat.f32.f32 	%f39, %f38;
	mov.f32 	%f40, 0f4B400001;
	mov.f32 	%f41, 0f437C0000;
	fma.rm.f32 	%f42, %f39, %f41, %f40;
	add.f32 	%f43, %f42, 0fCB40007F;
	neg.f32 	%f44, %f43;
	fma.rn.f32 	%f45, %f76, 0f3FB8AA3B, %f44;
	fma.rn.f32 	%f46, %f76, 0f32A57060, %f45;
	mov.b32 	%r325, %f42;
	shl.b32 	%r326, %r325, 23;
	mov.b32 	%f47, %r326;
	ex2.approx.ftz.f32 	%f48, %f46;
	mul.f32 	%f76, %f48, %f47;
	bra.uni 	$L__BB1_177;
$L__BB1_173:
	mul.f32 	%f37, %f76, %f76;
	cvt.f64.f32 	%fd13, %f37;
	rcp.rn.f64 	%fd14, %fd13;
	neg.f64 	%fd15, %fd14;
	mul.f64 	%fd16, %fd15, 0d0000000000000000;
	cvt.rn.f32.f64 	%f76, %fd16;
	bra.uni 	$L__BB1_177;
$L__BB1_174:
	max.f32 	%f76, %f76, 0f00000000;
	bra.uni 	$L__BB1_177;
$L__BB1_175:
	mov.f32 	%f76, 0f3F800000;
	bra.uni 	$L__BB1_177;
$L__BB1_176:
	add.f32 	%f76, %f76, 0f00000000;
$L__BB1_177:
	cvta.to.global.u64 	%rd110, %rd44;
	mul.wide.s32 	%rd111, %r1, 4;
	add.s64 	%rd112, %rd110, %rd111;
	st.global.f32 	[%rd112], %f76;
$L__BB1_178:
	ret;

}
	// .globl	_Z12reduceKernelPfPiS0_iS_S0_S0_ifii
.visible .entry _Z12reduceKernelPfPiS0_iS_S0_S0_ifii(
	.param .u64 .ptr .align 1 _Z12reduceKernelPfPiS0_iS_S0_S0_ifii_param_0,
	.param .u64 .ptr .align 1 _Z12reduceKernelPfPiS0_iS_S0_S0_ifii_param_1,
	.param .u64 .ptr .align 1 _Z12reduceKernelPfPiS0_iS_S0_S0_ifii_param_2,
	.param .u32 _Z12reduceKernelPfPiS0_iS_S0_S0_ifii_param_3,
	.param .u64 .ptr .align 1 _Z12reduceKernelPfPiS0_iS_S0_S0_ifii_param_4,
	.param .u64 .ptr .align 1 _Z12reduceKernelPfPiS0_iS_S0_S0_ifii_param_5,
	.param .u64 .ptr .align 1 _Z12reduceKernelPfPiS0_iS_S0_S0_ifii_param_6,
	.param .u32 _Z12reduceKernelPfPiS0_iS_S0_S0_ifii_param_7,
	.param .f32 _Z12reduceKernelPfPiS0_iS_S0_S0_ifii_param_8,
	.param .u32 _Z12reduceKernelPfPiS0_iS_S0_S0_ifii_param_9,
	.param .u32 _Z12reduceKernelPfPiS0_iS_S0_S0_ifii_param_10
)
{
	.local .align 8 .b8 	__local_depot2[40];
	.reg .b64 	%SP;
	.reg .b64 	%SPL;
	.reg .pred 	%p<83>;
	.reg .b32 	%r<293>;
	.reg .b32 	%f<153>;
	.reg .b64 	%rd<88>;
	.reg .b64 	%fd<68>;

	mov.u64 	%SPL, __local_depot2;
	ld.param.u64 	%rd19, [_Z12reduceKernelPfPiS0_iS_S0_S0_ifii_param_1];
	ld.param.u32 	%r63, [_Z12reduceKernelPfPiS0_iS_S0_S0_ifii_param_3];
	ld.param.u64 	%rd17, [_Z12reduceKernelPfPiS0_iS_S0_S0_ifii_param_4];
	ld.param.u64 	%rd18, [_Z12reduceKernelPfPiS0_iS_S0_S0_ifii_param_5];
	ld.param.u64 	%rd20, [_Z12reduceKernelPfPiS0_iS_S0_S0_ifii_param_6];
	ld.param.u32 	%r60, [_Z12reduceKernelPfPiS0_iS_S0_S0_ifii_param_7];
	ld.param.f32 	%f151, [_Z12reduceKernelPfPiS0_iS_S0_S0_ifii_param_8];
	ld.param.u32 	%r61, [_Z12reduceKernelPfPiS0_iS_S0_S0_ifii_param_9];
	ld.param.u32 	%r62, [_Z12reduceKernelPfPiS0_iS_S0_S0_ifii_param_10];
	cvta.to.global.u64 	%rd1, %rd19;
	cvta.to.global.u64 	%rd2, %rd20;
	add.u64 	%rd3, %SPL, 0;
	mov.u32 	%r64, %ctaid.x;
	mov.u32 	%r65, %ntid.x;
	mov.u32 	%r66, %tid.x;
	mad.lo.s32 	%r1, %r64, %r65, %r66;
	setp.ge.s32 	%p1, %r1, %r63;
	@%p1 bra 	$L__BB2_90;
	setp.lt.s32 	%p2, %r61, 1;
	@%p2 bra 	$L__BB2_13;
	and.b32  	%r2, %r61, 7;
	setp.lt.u32 	%p3, %r61, 8;
	mov.u32 	%r273, %r61;
	mov.u32 	%r274, %r1;
	@%p3 bra 	$L__BB2_5;
	and.b32  	%r3, %r61, 2147483640;
	mov.b32 	%r275, 0;
	mov.u32 	%r273, %r61;
	mov.u32 	%r274, %r1;
$L__BB2_4:
	.pragma "nounroll";
	add.s32 	%r68, %r273, -1;
	mul.wide.u32 	%rd22, %r68, 4;
	add.s64 	%rd23, %rd1, %rd22;
	ld.global.u32 	%r69, [%rd23];
	div.s32 	%r70, %r274, %r69;
	mul.lo.s32 	%r71, %r70, %r69;
	sub.s32 	%r72, %r274, %r71;
	add.s64 	%rd24, %rd3, %rd22;
	st.local.u32 	[%rd24], %r72;
	add.s32 	%r73, %r273, -2;
	mul.wide.u32 	%rd25, %r73, 4;
	add.s64 	%rd26, %rd1, %rd25;
	ld.global.u32 	%r74, [%rd26];
	div.s32 	%r75, %r70, %r74;
	mul.lo.s32 	%r76, %r75, %r74;
	sub.s32 	%r77, %r70, %r76;
	add.s64 	%rd27, %rd3, %rd25;
	st.local.u32 	[%rd27], %r77;
	add.s32 	%r78, %r273, -3;
	mul.wide.u32 	%rd28, %r78, 4;
	add.s64 	%rd29, %rd1, %rd28;
	ld.global.u32 	%r79, [%rd29];
	div.s32 	%r80, %r75, %r79;
	mul.lo.s32 	%r81, %r80, %r79;
	sub.s32 	%r82, %r75, %r81;
	add.s64 	%rd30, %rd3, %rd28;
	st.local.u32 	[%rd30], %r82;
	add.s32 	%r83, %r273, -4;
	mul.wide.u32 	%rd31, %r83, 4;
	add.s64 	%rd32, %rd1, %rd31;
	ld.global.u32 	%r84, [%rd32];
	div.s32 	%r85, %r80, %r84;
	mul.lo.s32 	%r86, %r85, %r84;
	sub.s32 	%r87, %r80, %r86;
	add.s64 	%rd33, %rd3, %rd31;
	st.local.u32 	[%rd33], %r87;
	add.s32 	%r88, %r273, -5;
	mul.wide.u32 	%rd34, %r88, 4;
	add.s64 	%rd35, %rd1, %rd34;
	ld.global.u32 	%r89, [%rd35];
	div.s32 	%r90, %r85, %r89;
	mul.lo.s32 	%r91, %r90, %r89;
	sub.s32 	%r92, %r85, %r91;
	add.s64 	%rd36, %rd3, %rd34;
	st.local.u32 	[%rd36], %r92;
	add.s32 	%r93, %r273, -6;
	mul.wide.u32 	%rd37, %r93, 4;
	add.s64 	%rd38, %rd1, %rd37;
	ld.global.u32 	%r94, [%rd38];
	div.s32 	%r95, %r90, %r94;
	mul.lo.s32 	%r96, %r95, %r94;
	sub.s32 	%r97, %r90, %r96;
	add.s64 	%rd39, %rd3, %rd37;
	st.local.u32 	[%rd39], %r97;
	add.s32 	%r98, %r273, -7;
	mul.wide.u32 	%rd40, %r98, 4;
	add.s64 	%rd41, %rd1, %rd40;
	ld.global.u32 	%r99, [%rd41];
	div.s32 	%r100, %r95, %r99;
	mul.lo.s32 	%r101, %r100, %r99;
	sub.s32 	%r102, %r95, %r101;
	add.s64 	%rd42, %rd3, %rd40;
	st.local.u32 	[%rd42], %r102;
	add.s32 	%r273, %r273, -8;
	mul.wide.u32 	%rd43, %r273, 4;
	add.s64 	%rd44, %rd1, %rd43;
	ld.global.u32 	%r103, [%rd44];
	div.s32 	%r274, %r100, %r103;
	mul.lo.s32 	%r104, %r274, %r103;
	sub.s32 	%r105, %r100, %r104;
	add.s64 	%rd45, %rd3, %rd43;
	st.local.u32 	[%rd45], %r105;
	add.s32 	%r275, %r275, 8;
	setp.eq.s32 	%p4, %r275, %r3;
	@%p4 bra 	$L__BB2_5;
	bra.uni 	$L__BB2_4;
$L__BB2_5:
	setp.eq.s32 	%p5, %r2, 0;
	@%p5 bra 	$L__BB2_13;
	and.b32  	%r6, %r61, 3;
	setp.lt.u32 	%p6, %r2, 4;
	@%p6 bra 	$L__BB2_8;
	add.s32 	%r106, %r273, -1;
	mul.wide.u32 	%rd46, %r106, 4;
	add.s64 	%rd47, %rd1, %rd46;
	ld.global.u32 	%r107, [%rd47];
	div.s32 	%r108, %r274, %r107;
	mul.lo.s32 	%r109, %r108, %r107;
	sub.s32 	%r110, %r274, %r109;
	add.s64 	%rd48, %rd3, %rd46;
	st.local.u32 	[%rd48], %r110;
	add.s32 	%r111, %r273, -2;
	mul.wide.u32 	%rd49, %r111, 4;
	add.s64 	%rd50, %rd1, %rd49;
	ld.global.u32 	%r112, [%rd50];
	div.s32 	%r113, %r108, %r112;
	mul.lo.s32 	%r114, %r113, %r112;
	sub.s32 	%r115, %r108, %r114;
	add.s64 	%rd51, %rd3, %rd49;
	st.local.u32 	[%rd51], %r115;
	add.s32 	%r116, %r273, -3;
	mul.wide.u32 	%rd52, %r116, 4;
	add.s64 	%rd53, %rd1, %rd52;
	ld.global.u32 	%r117, [%rd53];
	div.s32 	%r118, %r113, %r117;
	mul.lo.s32 	%r119, %r118, %r117;
	sub.s32 	%r120, %r113, %r119;
	add.s64 	%rd54, %rd3, %rd52;
	st.local.u32 	[%rd54], %r120;
	add.s32 	%r273, %r273, -4;
	mul.wide.u32 	%rd55, %r273, 4;
	add.s64 	%rd56, %rd1, %rd55;
	ld.global.u32 	%r121, [%rd56];
	div.s32 	%r274, %r118, %r121;
	mul.lo.s32 	%r122, %r274, %r121;
	sub.s32 	%r123, %r118, %r122;
	add.s64 	%rd57, %rd3, %rd55;
	st.local.u32 	[%rd57], %r123;
$L__BB2_8:
	setp.eq.s32 	%p7, %r6, 0;
	@%p7 bra 	$L__BB2_13;
	setp.eq.s32 	%p8, %r6, 1;
	@%p8 bra 	$L__BB2_11;
	add.s32 	%r124, %r273, -1;
	mul.wide.u32 	%rd58, %r124, 4;
	add.s64 	%rd59, %rd1, %rd58;
	ld.global.u32 	%r125, [%rd59];
	div.s32 	%r126, %r274, %r125;
	mul.lo.s32 	%r127, %r126, %r125;
	sub.s32 	%r128, %r274, %r127;
	add.s64 	%rd60, %rd3, %rd58;
	st.local.u32 	[%rd60], %r128;
	add.s32 	%r273, %r273, -2;
	mul.wide.u32 	%rd61, %r273, 4;
	add.s64 	%rd62, %rd1, %rd61;
	ld.global.u32 	%r129, [%rd62];
	div.s32 	%r274, %r126, %r129;
	mul.lo.s32 	%r130, %r274, %r129;
	sub.s32 	%r131, %r126, %r130;
	add.s64 	%rd63, %rd3, %rd61;
	st.local.u32 	[%rd63], %r131;
$L__BB2_11:
	and.b32  	%r132, %r61, 1;
	setp.eq.b32 	%p9, %r132, 1;
	not.pred 	%p10, %p9;
	@%p10 bra 	$L__BB2_13;
	add.s32 	%r133, %r273, -1;
	mul.wide.u32 	%rd64, %r133, 4;
	add.s64 	%rd65, %rd1, %rd64;
	ld.global.u32 	%r134, [%rd65];
	rem.s32 	%r135, %r274, %r134;
	add.s64 	%rd66, %rd3, %rd64;
	st.local.u32 	[%rd66], %r135;
$L__BB2_13:
	cvta.to.global.u64 	%rd67, %rd18;
	mul.wide.s32 	%rd68, %r60, 4;
	add.s64 	%rd69, %rd67, %rd68;
	ld.global.u32 	%r15, [%rd69];
	setp.lt.s32 	%p11, %r15, 1;
	@%p11 bra 	$L__BB2_89;
	add.s64 	%rd4, %rd3, %rd68;
	mov.b32 	%r137, 1127219200;
	mov.b32 	%r138, -2147483648;
	mov.b64 	%fd1, {%r138, %r137};
	and.b32  	%r16, %r61, 15;
	and.b32  	%r17, %r61, 7;
	and.b32  	%r18, %r61, 2147483632;
	and.b32  	%r19, %r61, 3;
	neg.s32 	%r20, %r18;
	cvta.to.global.u64 	%rd5, %rd17;
	mov.b32 	%r276, 0;
$L__BB2_15:
	mov.f32 	%f1, %f151;
	setp.lt.s32 	%p12, %r61, 1;
	st.local.u32 	[%rd4], %r276;
	mov.b64 	%rd87, 0;
	@%p12 bra 	$L__BB2_30;
	setp.lt.u32 	%p13, %r61, 16;
	mov.b32 	%r283, 0;
	mov.u32 	%r288, %r283;
	@%p13 bra 	$L__BB2_19;
	add.s64 	%rd86, %rd3, 32;
	add.s64 	%rd85, %rd2, 32;
	mov.b32 	%r288, 0;
	mov.u32 	%r277, %r20;
$L__BB2_18:
	.pragma "nounroll";
	ld.local.v2.u32 	{%r142, %r143}, [%rd86+-32];
	ld.global.u32 	%r144, [%rd85+-32];
	mad.lo.s32 	%r145, %r144, %r142, %r288;
	ld.global.u32 	%r146, [%rd85+-28];
	mad.lo.s32 	%r147, %r146, %r143, %r145;
	ld.local.v2.u32 	{%r148, %r149}, [%rd86+-24];
	ld.global.u32 	%r150, [%rd85+-24];
	mad.lo.s32 	%r151, %r150, %r148, %r147;
	ld.global.u32 	%r152, [%rd85+-20];
	mad.lo.s32 	%r153, %r152, %r149, %r151;
	ld.local.v2.u32 	{%r154, %r155}, [%rd86+-16];
	ld.global.u32 	%r156, [%rd85+-16];
	mad.lo.s32 	%r157, %r156, %r154, %r153;
	ld.global.u32 	%r158, [%rd85+-12];
	mad.lo.s32 	%r159, %r158, %r155, %r157;
	ld.local.v2.u32 	{%r160, %r161}, [%rd86+-8];
	ld.global.u32 	%r162, [%rd85+-8];
	mad.lo.s32 	%r163, %r162, %r160, %r159;
	ld.global.u32 	%r164, [%rd85+-4];
	mad.lo.s32 	%r165, %r164, %r161, %r163;
	ld.local.v2.u32 	{%r166, %r167}, [%rd86];
	ld.global.u32 	%r168, [%rd85];
	mad.lo.s32 	%r169, %r168, %r166, %r165;
	ld.global.u32 	%r170, [%rd85+4];
	mad.lo.s32 	%r171, %r170, %r167, %r169;
	ld.local.v2.u32 	{%r172, %r173}, [%rd86+8];
	ld.global.u32 	%r174, [%rd85+8];
	mad.lo.s32 	%r175, %r174, %r172, %r171;
	ld.global.u32 	%r176, [%rd85+12];
	mad.lo.s32 	%r177, %r176, %r173, %r175;
	ld.local.v2.u32 	{%r178, %r179}, [%rd86+16];
	ld.global.u32 	%r180, [%rd85+16];
	mad.lo.s32 	%r181, %r180, %r178, %r177;
	ld.global.u32 	%r182, [%rd85+20];
	mad.lo.s32 	%r183, %r182, %r179, %r181;
	ld.local.v2.u32 	{%r184, %r185}, [%rd86+24];
	ld.global.u32 	%r186, [%rd85+24];
	mad.lo.s32 	%r187, %r186, %r184, %r183;
	ld.global.u32 	%r188, [%rd85+28];
	mad.lo.s32 	%r288, %r188, %r185, %r187;
	add.s32 	%r277, %r277, 16;
	add.s64 	%rd86, %rd86, 64;
	add.s64 	%rd85, %rd85, 64;
	setp.ne.s32 	%p14, %r277, 0;
	mov.u32 	%r283, %r18;
	@%p14 bra 	$L__BB2_18;
$L__BB2_19:
	setp.eq.s32 	%p15, %r16, 0;
	@%p15 bra 	$L__BB2_29;
	add.s32 	%r190, %r16, -1;
	setp.lt.u32 	%p16, %r190, 7;
	@%p16 bra 	$L__BB2_22;
	mul.wide.u32 	%rd72, %r283, 4;
	add.s64 	%rd73, %rd3, %rd72;
	ld.local.u32 	%r191, [%rd73];
	add.s64 	%rd74, %rd2, %rd72;
	ld.global.u32 	%r192, [%rd74];
	mad.lo.s32 	%r193, %r192, %r191, %r288;
	ld.local.u32 	%r194, [%rd73+4];
	ld.global.u32 	%r195, [%rd74+4];
	mad.lo.s32 	%r196, %r195, %r194, %r193;
	ld.local.u32 	%r197, [%rd73+8];
	ld.global.u32 	%r198, [%rd74+8];
	mad.lo.s32 	%r199, %r198, %r197, %r196;
	ld.local.u32 	%r200, [%rd73+12];
	ld.global.u32 	%r201, [%rd74+12];
	mad.lo.s32 	%r202, %r201, %r200, %r199;
	ld.local.u32 	%r203, [%rd73+16];
	ld.global.u32 	%r204, [%rd74+16];
	mad.lo.s32 	%r205, %r204, %r203, %r202;
	ld.local.u32 	%r206, [%rd73+20];
	ld.global.u32 	%r207, [%rd74+20];
	mad.lo.s32 	%r208, %r207, %r206, %r205;
	ld.local.u32 	%r209, [%rd73+24];
	ld.global.u32 	%r210, [%rd74+24];
	mad.lo.s32 	%r211, %r210, %r209, %r208;
	ld.local.u32 	%r212, [%rd73+28];
	ld.global.u32 	%r213, [%rd74+28];
	mad.lo.s32 	%r288, %r213, %r212, %r211;
	add.s32 	%r283, %r283, 8;
$L__BB2_22:
	setp.eq.s32 	%p17, %r17, 0;
	@%p17 bra 	$L__BB2_29;
	add.s32 	%r215, %r17, -1;
	setp.lt.u32 	%p18, %r215, 3;
	@%p18 bra 	$L__BB2_25;
	mul.wide.u32 	%rd75, %r283, 4;
	add.s64 	%rd76, %rd3, %rd75;
	ld.local.u32 	%r216, [%rd76];
	add.s64 	%rd77, %rd2, %rd75;
	ld.global.u32 	%r217, [%rd77];
	mad.lo.s32 	%r218, %r217, %r216, %r288;
	ld.local.u32 	%r219, [%rd76+4];
	ld.global.u32 	%r220, [%rd77+4];
	mad.lo.s32 	%r221, %r220, %r219, %r218;
	ld.local.u32 	%r222, [%rd76+8];
	ld.global.u32 	%r223, [%rd77+8];
	mad.lo.s32 	%r224, %r223, %r222, %r221;
	ld.local.u32 	%r225, [%rd76+12];
	ld.global.u32 	%r226, [%rd77+12];
	mad.lo.s32 	%r288, %r226, %r225, %r224;
	add.s32 	%r283, %r283, 4;
$L__BB2_25:
	setp.eq.s32 	%p19, %r19, 0;
	@%p19 bra 	$L__BB2_29;
	setp.eq.s32 	%p20, %r19, 1;
	mul.wide.u32 	%rd78, %r283, 4;
	add.s64 	%rd12, %rd3, %rd78;
	ld.local.u32 	%r227, [%rd12];
	add.s64 	%rd13, %rd2, %rd78;
	ld.global.u32 	%r228, [%rd13];
	mad.lo.s32 	%r288, %r228, %r227, %r288;
	@%p20 bra 	$L__BB2_29;
	setp.eq.s32 	%p21, %r19, 2;
	ld.local.u32 	%r229, [%rd12+4];
	ld.global.u32 	%r230, [%rd13+4];
	mad.lo.s32 	%r288, %r230, %r229, %r288;
	@%p21 bra 	$L__BB2_29;
	ld.local.u32 	%r231, [%rd12+8];
	ld.global.u32 	%r232, [%rd13+8];
	mad.lo.s32 	%r288, %r232, %r231, %r288;
$L__BB2_29:
	cvt.s64.s32 	%rd87, %r288;
$L__BB2_30:
	shl.b64 	%rd79, %rd87, 2;
	add.s64 	%rd80, %rd5, %rd79;
	ld.global.f32 	%f2, [%rd80];
	setp.gt.s32 	%p22, %r62, 9;
	@%p22 bra 	$L__BB2_47;
	setp.gt.s32 	%p35, %r62, 4;
	@%p35 bra 	$L__BB2_39;
	setp.gt.s32 	%p42, %r62, 2;
	@%p42 bra 	$L__BB2_36;
	setp.eq.s32 	%p45, %r62, 1;
	@%p45 bra 	$L__BB2_63;
	setp.eq.s32 	%p46, %r62, 2;
	@%p46 bra 	$L__BB2_35;
	bra.uni 	$L__BB2_87;
$L__BB2_35:
	mul.f32 	%f151, %f1, %f2;
	bra.uni 	$L__BB2_88;
$L__BB2_36:
	setp.eq.s32 	%p43, %r62, 3;
	mov.f32 	%f151, %f1;
	@%p43 bra 	$L__BB2_88;
	setp.eq.s32 	%p44, %r62, 4;
	@%p44 bra 	$L__BB2_38;
	bra.uni 	$L__BB2_87;
$L__BB2_38:
	neg.f32 	%f151, %f1;
	bra.uni 	$L__BB2_88;
$L__BB2_39:
	setp.gt.s32 	%p36, %r62, 6;
	@%p36 bra 	$L__BB2_43;
	setp.eq.s32 	%p40, %r62, 5;
	@%p40 bra 	$L__BB2_64;
	setp.eq.s32 	%p41, %r62, 6;
	@%p41 bra 	$L__BB2_42;
	bra.uni 	$L__BB2_87;
$L__BB2_42:
	setp.eq.f32 	%p80, %f1, %f2;
	selp.f32 	%f151, 0f3F800000, 0f00000000, %p80;
	bra.uni 	$L__BB2_88;
$L__BB2_43:
	setp.eq.s32 	%p37, %r62, 7;
	@%p37 bra 	$L__BB2_65;
	setp.eq.s32 	%p38, %r62, 8;
	@%p38 bra 	$L__BB2_68;
	setp.eq.s32 	%p39, %r62, 9;
	@%p39 bra 	$L__BB2_46;
	bra.uni 	$L__BB2_87;
$L__BB2_46:
	setp.gt.f32 	%p78, %f1, 0f00000000;
	selp.f32 	%f151, %f2, 0f00000000, %p78;
	bra.uni 	$L__BB2_88;
$L__BB2_47:
	setp.gt.s32 	%p23, %r62, 13;
	@%p23 bra 	$L__BB2_55;
	setp.gt.s32 	%p30, %r62, 11;
	@%p30 bra 	$L__BB2_52;
	setp.eq.s32 	%p33, %r62, 10;
	@%p33 bra 	$L__BB2_69;
	setp.eq.s32 	%p34, %r62, 11;
	@%p34 bra 	$L__BB2_51;
	bra.uni 	$L__BB2_87;
$L__BB2_51:
	cvt.f64.f32 	%fd19, %f2;
	cvt.f64.f32 	%fd20, %f1;
	add.f64 	%fd21, %fd20, 0d3EB0C6F7A0B5ED8D;
	div.rn.f64 	%fd22, %fd19, %fd21;
	cvt.rn.f32.f64 	%f151, %fd22;
	bra.uni 	$L__BB2_88;
$L__BB2_52:
	setp.eq.s32 	%p31, %r62, 12;
	@%p31 bra 	$L__BB2_76;
	setp.eq.s32 	%p32, %r62, 13;
	@%p32 bra 	$L__BB2_54;
	bra.uni 	$L__BB2_87;
$L__BB2_54:
	rcp.rn.f32 	%f151, %f1;
	bra.uni 	$L__BB2_88;
$L__BB2_55:
	setp.gt.s32 	%p24, %r62, 15;
	@%p24 bra 	$L__BB2_59;
	setp.eq.s32 	%p28, %r62, 14;
	@%p28 bra 	$L__BB2_77;
	setp.eq.s32 	%p29, %r62, 15;
	@%p29 bra 	$L__BB2_58;
	bra.uni 	$L__BB2_87;
$L__BB2_58:
	sub.f32 	%f109, %f1, %f2;
	cvt.f64.f32 	%fd11, %f109;
	setp.lt.f64 	%p71, %fd11, 0d3F847AE147AE147B;
	sub.f32 	%f110, %f2, %f1;
	cvt.f64.f32 	%fd12, %f110;
	setp.lt.f64 	%p72, %fd12, 0d3F847AE147AE147B;
	and.pred  	%p73, %p71, %p72;
	selp.u32 	%r247, 1, 0, %p73;
	cvt.rn.f32.u32 	%f151, %r247;
	bra.uni 	$L__BB2_88;
$L__BB2_59:
	setp.eq.s32 	%p25, %r62, 16;
	@%p25 bra 	$L__BB2_78;
	setp.eq.s32 	%p26, %r62, 17;
	mov.f32 	%f151, 0f3F800000;
	@%p26 bra 	$L__BB2_79;
	setp.eq.s32 	%p27, %r62, 18;
	@%p27 bra 	$L__BB2_62;
	bra.uni 	$L__BB2_87;
$L__BB2_62:
	abs.f32 	%f31, %f1;
	mul.f32 	%f32, %f31, 0f4038AA3B;
	ex2.approx.ftz.f32 	%f33, %f32;
	add.f32 	%f34, %f33, 0f3F800000;
	rcp.approx.ftz.f32 	%f35, %f34;
	fma.rn.f32 	%f36, %f35, 0fC0000000, 0f3F800000;
	setp.ge.f32 	%p47, %f31, 0f41102CB4;
	selp.f32 	%f37, 0f3F800000, %f36, %p47;
	copysign.f32 	%f38, %f1, %f37;
	mul.f32 	%f39, %f1, %f1;
	fma.rn.f32 	%f40, %f39, 0f3C80F082, 0fBD563CAE;
	fma.rn.f32 	%f41, %f40, %f39, 0f3E085941;
	fma.rn.f32 	%f42, %f41, %f39, 0fBEAAA9ED;
	fma.rn.f32 	%f43, %f42, %f39, 0f00000000;
	fma.rn.f32 	%f44, %f43, %f1, %f1;
	setp.ge.f32 	%p48, %f31, 0f3F19999A;
	selp.f32 	%f151, %f38, %f44, %p48;
	bra.uni 	$L__BB2_88;
$L__BB2_63:
	add.f32 	%f151, %f1, %f2;
	bra.uni 	$L__BB2_88;
$L__BB2_64:
	setp.lt.f32 	%p81, %f1, %f2;
	selp.f32 	%f151, 0f3F800000, 0f00000000, %p81;
	bra.uni 	$L__BB2_88;
$L__BB2_65:
	setp.ltu.f32 	%p79, %f1, 0f00000000;
	@%p79 bra 	$L__BB2_67;
	fma.rn.f32 	%f123, %f1, 0fBBBB989D, 0f3F000000;
	cvt.sat.f32.f32 	%f124, %f123;
	mov.f32 	%f125, 0f4B400001;
	mov.f32 	%f126, 0f437C0000;
	fma.rm.f32 	%f127, %f124, %f126, %f125;
	add.f32 	%f128, %f127, 0fCB40007F;
	neg.f32 	%f129, %f128;
	fma.rn.f32 	%f130, %f1, 0fBFB8AA3B, %f129;
	fma.rn.f32 	%f131, %f1, 0fB2A57060, %f130;
	mov.b32 	%r263, %f127;
	shl.b32 	%r264, %r263, 23;
	mov.b32 	%f132, %r264;
	ex2.approx.ftz.f32 	%f133, %f131;
	mul.f32 	%f134, %f133, %f132;
	cvt.f64.f32 	%fd58, %f134;
	add.f64 	%fd59, %fd58, 0d3FF0000000000000;
	rcp.rn.f64 	%fd60, %fd59;
	cvt.rn.f32.f64 	%f151, %fd60;
	bra.uni 	$L__BB2_88;
$L__BB2_67:
	fma.rn.f32 	%f135, %f1, 0f3BBB989D, 0f3F000000;
	cvt.sat.f32.f32 	%f136, %f135;
	mov.f32 	%f137, 0f4B400001;
	mov.f32 	%f138, 0f437C0000;
	fma.rm.f32 	%f139, %f136, %f138, %f137;
	add.f32 	%f140, %f139, 0fCB40007F;
	neg.f32 	%f141, %f140;
	fma.rn.f32 	%f142, %f1, 0f3FB8AA3B, %f141;
	fma.rn.f32 	%f143, %f1, 0f32A57060, %f142;
	mov.b32 	%r265, %f139;
	shl.b32 	%r266, %r265, 23;
	mov.b32 	%f144, %r266;
	ex2.approx.ftz.f32 	%f145, %f143;
	mul.f32 	%f146, %f145, %f144;
	cvt.f64.f32 	%fd61, %f146;
	add.f64 	%fd62, %fd61, 0d3FF0000000000000;
	div.rn.f64 	%fd63, %fd61, %fd62;
	cvt.rn.f32.f64 	%f151, %fd63;
	bra.uni 	$L__BB2_88;
$L__BB2_68:
	cvt.f64.f32 	%fd56, %f1;
	max.f64 	%fd57, %fd56, 0d0000000000000000;
	cvt.rn.f32.f64 	%f151, %fd57;
	bra.uni 	$L__BB2_88;
$L__BB2_69:
	cvt.f64.f32 	%fd23, %f1;
	add.f64 	%fd66, %fd23, 0d3EB0C6F7A0B5ED8D;
	{
	.reg .b32 %temp; 
	mov.b64 	{%temp, %r289}, %fd66;
	}
	{
	.reg .b32 %temp; 
	mov.b64 	{%r290, %temp}, %fd66;
	}
	setp.gt.s32 	%p74, %r289, 1048575;
	mov.b32 	%r291, -1023;
	@%p74 bra 	$L__BB2_71;
	mul.f64 	%fd66, %fd66, 0d4350000000000000;
	{
	.reg .b32 %temp; 
	mov.b64 	{%temp, %r289}, %fd66;
	}
	{
	.reg .b32 %temp; 
	mov.b64 	{%r290, %temp}, %fd66;
	}
	mov.b32 	%r291, -1077;
$L__BB2_71:
	add.s32 	%r252, %r289, -1;
	setp.gt.u32 	%p75, %r252, 2146435070;
	@%p75 bra 	$L__BB2_75;
	shr.u32 	%r255, %r289, 20;
	add.s32 	%r292, %r291, %r255;
	and.b32  	%r256, %r289, 1048575;
	or.b32  	%r257, %r256, 1072693248;
	mov.b64 	%fd67, {%r290, %r257};
	setp.lt.u32 	%p77, %r257, 1073127583;
	@%p77 bra 	$L__BB2_74;
	{
	.reg .b32 %temp; 
	mov.b64 	{%r258, %temp}, %fd67;
	}
	{
	.reg .b32 %temp; 
	mov.b64 	{%temp, %r259}, %fd67;
	}
	add.s32 	%r260, %r259, -1048576;
	mov.b64 	%fd67, {%r258, %r260};
	add.s32 	%r292, %r292, 1;
$L__BB2_74:
	add.f64 	%fd25, %fd67, 0dBFF0000000000000;
	add.f64 	%fd26, %fd67, 0d3FF0000000000000;
	rcp.approx.ftz.f64 	%fd27, %fd26;
	neg.f64 	%fd28, %fd26;
	fma.rn.f64 	%fd29, %fd28, %fd27, 0d3FF0000000000000;
	fma.rn.f64 	%fd30, %fd29, %fd29, %fd29;
	fma.rn.f64 	%fd31, %fd30, %fd27, %fd27;
	mul.f64 	%fd32, %fd25, %fd31;
	fma.rn.f64 	%fd33, %fd25, %fd31, %fd32;
	mul.f64 	%fd34, %fd33, %fd33;
	fma.rn.f64 	%fd35, %fd34, 0d3EB1380B3AE80F1E, 0d3ED0EE258B7A8B04;
	fma.rn.f64 	%fd36, %fd35, %fd34, 0d3EF3B2669F02676F;
	fma.rn.f64 	%fd37, %fd36, %fd34, 0d3F1745CBA9AB0956;
	fma.rn.f64 	%fd38, %fd37, %fd34, 0d3F3C71C72D1B5154;
	fma.rn.f64 	%fd39, %fd38, %fd34, 0d3F624924923BE72D;
	fma.rn.f64 	%fd40, %fd39, %fd34, 0d3F8999999999A3C4;
	fma.rn.f64 	%fd41, %fd40, %fd34, 0d3FB5555555555554;
	sub.f64 	%fd42, %fd25, %fd33;
	add.f64 	%fd43, %fd42, %fd42;
	neg.f64 	%fd44, %fd33;
	fma.rn.f64 	%fd45, %fd44, %fd25, %fd43;
	mul.f64 	%fd46, %fd31, %fd45;
	mul.f64 	%fd47, %fd34, %fd41;
	fma.rn.f64 	%fd48, %fd47, %fd33, %fd46;
	xor.b32  	%r261, %r292, -2147483648;
	mov.b32 	%r262, 1127219200;
	mov.b64 	%fd49, {%r261, %r262};
	sub.f64 	%fd50, %fd49, %fd1;
	fma.rn.f64 	%fd51, %fd50, 0d3FE62E42FEFA39EF, %fd33;
	fma.rn.f64 	%fd52, %fd50, 0dBFE62E42FEFA39EF, %fd51;
	sub.f64 	%fd53, %fd52, %fd33;
	sub.f64 	%fd54, %fd48, %fd53;
	fma.rn.f64 	%fd55, %fd50, 0d3C7ABC9E3B39803F, %fd54;
	add.f64 	%fd8, %fd51, %fd55;
	cvt.rn.f32.f64 	%f151, %fd8;
	bra.uni 	$L__BB2_88;
$L__BB2_75:
	fma.rn.f64 	%fd24, %fd66, 0d7FF0000000000000, 0d7FF0000000000000;
	{
	.reg .b32 %temp; 
	mov.b64 	{%temp, %r253}, %fd66;
	}
	and.b32  	%r254, %r253, 2147483647;
	setp.eq.s32 	%p76, %r254, 0;
	selp.f64 	%fd9, 0dFFF0000000000000, %fd24, %p76;
	cvt.rn.f32.f64 	%f151, %fd9;
	bra.uni 	$L__BB2_88;
$L__BB2_76:
	fma.rn.f32 	%f112, %f1, 0f3BBB989D, 0f3F000000;
	cvt.sat.f32.f32 	%f113, %f112;
	mov.f32 	%f114, 0f4B400001;
	mov.f32 	%f115, 0f437C0000;
	fma.rm.f32 	%f116, %f113, %f115, %f114;
	add.f32 	%f117, %f116, 0fCB40007F;
	neg.f32 	%f118, %f117;
	fma.rn.f32 	%f119, %f1, 0f3FB8AA3B, %f118;
	fma.rn.f32 	%f120, %f1, 0f32A57060, %f119;
	mov.b32 	%r248, %f116;
	shl.b32 	%r249, %r248, 23;
	mov.b32 	%f121, %r249;
	ex2.approx.ftz.f32 	%f122, %f120;
	mul.f32 	%f151, %f122, %f121;
	bra.uni 	$L__BB2_88;
$L__BB2_77:
	mul.f32 	%f111, %f1, %f1;
	cvt.f64.f32 	%fd14, %f111;
	rcp.rn.f64 	%fd15, %fd14;
	neg.f64 	%fd16, %fd15;
	cvt.f64.f32 	%fd17, %f2;
	mul.f64 	%fd18, %fd16, %fd17;
	cvt.rn.f32.f64 	%f151, %fd18;
	bra.uni 	$L__BB2_88;
$L__BB2_78:
	setp.gt.f32 	%p70, %f1, %f2;
	selp.f32 	%f151, %f1, %f2, %p70;
	bra.uni 	$L__BB2_88;
$L__BB2_79:
	mul.f32 	%f46, %f2, 0f3F000000;
	cvt.rzi.f32.f32 	%f47, %f46;
	add.f32 	%f48, %f47, %f47;
	sub.f32 	%f49, %f2, %f48;
	abs.f32 	%f19, %f49;
	abs.f32 	%f20, %f1;
	setp.lt.f32 	%p49, %f20, 0f00800000;
	mul.f32 	%f50, %f20, 0f4B800000;
	selp.f32 	%f51, %f50, %f20, %p49;
	selp.f32 	%f52, 0fC1C00000, 0f00000000, %p49;
	mov.b32 	%r233, %f51;
	add.s32 	%r234, %r233, -1060439283;
	and.b32  	%r235, %r234, -8388608;
	sub.s32 	%r236, %r233, %r235;
	mov.b32 	%f53, %r236;
	cvt.rn.f32.s32 	%f54, %r235;
	fma.rn.f32 	%f55, %f54, 0f34000000, %f52;
	add.f32 	%f56, %f53, 0fBF800000;
	add.f32 	%f57, %f53, 0f3F800000;
	rcp.approx.ftz.f32 	%f58, %f57;
	add.f32 	%f59, %f56, %f56;
	mul.f32 	%f60, %f59, %f58;
	mul.f32 	%f61, %f60, %f60;
	sub.f32 	%f62, %f56, %f60;
	add.f32 	%f63, %f62, %f62;
	neg.f32 	%f64, %f60;
	fma.rn.f32 	%f65, %f64, %f56, %f63;
	mul.rn.f32 	%f66, %f58, %f65;
	fma.rn.f32 	%f67, %f61, 0f3A2C32E4, 0f3B52E7DB;
	fma.rn.f32 	%f68, %f67, %f61, 0f3C93BB73;
	fma.rn.f32 	%f69, %f68, %f61, 0f3DF6384F;
	mul.rn.f32 	%f70, %f69, %f61;
	fma.rn.f32 	%f71, %f60, 0f3FB8AA3B, %f55;
	sub.f32 	%f72, %f55, %f71;
	fma.rn.f32 	%f73, %f60, 0f3FB8AA3B, %f72;
	fma.rn.f32 	%f74, %f66, 0f3FB8AA3B, %f73;
	fma.rn.f32 	%f75, %f60, 0f32A55E34, %f74;
	mul.f32 	%f76, %f70, 0f40400000;
	fma.rn.f32 	%f77, %f76, %f66, %f75;
	fma.rn.f32 	%f78, %f70, %f60, %f77;
	add.rn.f32 	%f79, %f71, %f78;
	neg.f32 	%f80, %f71;
	add.rn.f32 	%f81, %f79, %f80;
	neg.f32 	%f82, %f81;
	add.rn.f32 	%f83, %f78, %f82;
	mul.rn.f32 	%f84, %f79, %f2;
	neg.f32 	%f85, %f84;
	fma.rn.f32 	%f86, %f79, %f2, %f85;
	fma.rn.f32 	%f87, %f83, %f2, %f86;
	cvt.rni.f32.f32 	%f88, %f84;
	sub.f32 	%f89, %f84, %f88;
	add.f32 	%f90, %f89, %f87;
	fma.rn.f32 	%f91, %f90, 0f391FCB8E, 0f3AAF85ED;
	fma.rn.f32 	%f92, %f91, %f90, 0f3C1D9856;
	fma.rn.f32 	%f93, %f92, %f90, 0f3D6357BB;
	fma.rn.f32 	%f94, %f93, %f90, 0f3E75FDEC;
	fma.rn.f32 	%f95, %f94, %f90, 0f3F317218;
	fma.rn.f32 	%f96, %f95, %f90, 0f3F800000;
	cvt.rzi.s32.f32 	%r237, %f88;
	setp.gt.f32 	%p50, %f88, 0f00000000;
	selp.b32 	%r238, 0, -2097152000, %p50;
	add.s32 	%r239, %r238, 2130706432;
	mov.b32 	%f97, %r239;
	mul.f32 	%f98, %f96, %f97;
	shl.b32 	%r240, %r237, 23;
	sub.s32 	%r241, %r240, %r238;
	mov.b32 	%f99, %r241;
	mul.f32 	%f100, %f98, %f99;
	abs.f32 	%f101, %f84;
	setp.gt.f32 	%p51, %f101, 0f43180000;
	setp.lt.f32 	%p52, %f84, 0f00000000;
	selp.f32 	%f102, 0f00000000, 0f7F800000, %p52;
	selp.f32 	%f21, %f102, %f100, %p51;
	setp.eq.f32 	%p53, %f1, 0f3F800000;
	setp.eq.f32 	%p54, %f2, 0f00000000;
	or.pred  	%p55, %p53, %p54;
	@%p55 bra 	$L__BB2_88;
	setp.num.f32 	%p56, %f20, %f20;
	abs.f32 	%f103, %f2;
	setp.num.f32 	%p57, %f103, %f103;
	and.pred  	%p58, %p56, %p57;
	@%p58 bra 	$L__BB2_82;
	add.rn.f32 	%f151, %f1, %f2;
	bra.uni 	$L__BB2_88;
$L__BB2_82:
	setp.neu.f32 	%p59, %f1, 0f00000000;
	setp.neu.f32 	%p60, %f20, 0f7F800000;
	and.pred  	%p61, %p59, %p60;
	@%p61 bra 	$L__BB2_84;
	setp.neu.f32 	%p68, %f19, 0f3F800000;
	add.f32 	%f108, %f1, %f1;
	mov.b32 	%r242, %f108;
	setp.lt.f32 	%p69, %f2, 0f00000000;
	xor.b32  	%r243, %r242, 2139095040;
	selp.b32 	%r244, %r243, %r242, %p69;
	and.b32  	%r245, %r244, 2147483647;
	selp.b32 	%r246, %r245, %r244, %p68;
	mov.b32 	%f151, %r246;
	bra.uni 	$L__BB2_88;
$L__BB2_84:
	setp.eq.f32 	%p62, %f1, 0fBF800000;
	setp.eq.f32 	%p63, %f103, 0f7F800000;
	and.pred  	%p64, %p62, %p63;
	@%p64 bra 	$L__BB2_88;
	setp.geu.f32 	%p65, %f1, 0f00000000;
	mov.f32 	%f151, %f21;
	@%p65 bra 	$L__BB2_88;
	setp.neu.f32 	%p66, %f19, 0f3F800000;
	neg.f32 	%f105, %f21;
	selp.f32 	%f106, %f21, %f105, %p66;
	cvt.rmi.f32.f32 	%f107, %f2;
	setp.neu.f32 	%p67, %f2, %f107;
	selp.f32 	%f151, 0f7FFFFFFF, %f106, %p67;
	bra.uni 	$L__BB2_88;
$L__BB2_87:
	add.f32 	%f151, %f1, %f2;
$L__BB2_88:
	add.s32 	%r276, %r276, 1;
	setp.ne.s32 	%p82, %r276, %r15;
	@%p82 bra 	$L__BB2_15;
$L__BB2_89:
	ld.param.u64 	%rd84, [_Z12reduceKernelPfPiS0_iS_S0_S0_ifii_param_0];
	cvta.to.global.u64 	%rd81, %rd84;
	mul.wide.s32 	%rd82, %r1, 4;
	add.s64 	%rd83, %rd81, %rd82;
	st.global.f32 	[%rd83], %f151;
$L__BB2_90:
	ret;

}
	// .globl	_Z9zipKernelPfPiS0_iiS_S0_S0_iS_S0_S0_ii
.visible .entry _Z9zipKernelPfPiS0_iiS_S0_S0_iS_S0_S0_ii(
	.param .u64 .ptr .align 1 _Z9zipKernelPfPiS0_iiS_S0_S0_iS_S0_S0_ii_param_0,
	.param .u64 .ptr .align 1 _Z9zipKernelPfPiS0_iiS_S0_S0_iS_S0_S0_ii_param_1,
	.param .u64 .ptr .align 1 _Z9zipKernelPfPiS0_iiS_S0_S0_iS_S0_S0_ii_param_2,
	.param .u32 _Z9zipKernelPfPiS0_iiS_S0_S0_iS_S0_S0_ii_param_3,
	.param .u32 _Z9zipKernelPfPiS0_iiS_S0_S0_iS_S0_S0_ii_param_4,
	.param .u64 .ptr .align 1 _Z9zipKernelPfPiS0_iiS_S0_S0_iS_S0_S0_ii_param_5,
	.param .u64 .ptr .align 1 _Z9zipKernelPfPiS0_iiS_S0_S0_iS_S0_S0_ii_param_6,
	.param .u64 .ptr .align 1 _Z9zipKernelPfPiS0_iiS_S0_S0_iS_S0_S0_ii_param_7,
	.param .u32 _Z9zipKernelPfPiS0_iiS_S0_S0_iS_S0_S0_ii_param_8,
	.param .u64 .ptr .align 1 _Z9zipKernelPfPiS0_iiS_S0_S0_iS_S0_S0_ii_param_9,
	.param .u64 .ptr .align 1 _Z9zipKernelPfPiS0_iiS_S0_S0_iS_S0_S0_ii_param_10,
	.param .u64 .ptr .align 1 _Z9zipKernelPfPiS0_iiS_S0_S0_iS_S0_S0_ii_param_11,
	.param .u32 _Z9zipKernelPfPiS0_iiS_S0_S0_iS_S0_S0_ii_param_12,
	.param .u32 _Z9zipKernelPfPiS0_iiS_S0_S0_iS_S0_S0_ii_param_13
)
{
	.local .align 8 .b8 	__local_depot3[120];
	.reg .b64 	%SP;
	.reg .b64 	%SPL;
	.reg .pred 	%p<143>;
	.reg .b32 	%r<683>;
	.reg .b32 	%f<149>;
	.reg .b64 	%rd<247>;
	.reg .b64 	%fd<68>;

	mov.u64 	%SPL, __local_depot3;
	ld.param.u64 	%rd83, [_Z9zipKernelPfPiS0_iiS_S0_S0_iS_S0_S0_ii_param_1];
	ld.param.u64 	%rd84, [_Z9zipKernelPfPiS0_iiS_S0_S0_iS_S0_S0_ii_param_2];
	ld.param.u32 	%r146, [_Z9zipKernelPfPiS0_iiS_S0_S0_iS_S0_S0_ii_param_3];
	ld.param.u32 	%r142, [_Z9zipKernelPfPiS0_iiS_S0_S0_iS_S0_S0_ii_param_4];
	ld.param.u64 	%rd85, [_Z9zipKernelPfPiS0_iiS_S0_S0_iS_S0_S0_ii_param_6];
	ld.param.u64 	%rd86, [_Z9zipKernelPfPiS0_iiS_S0_S0_iS_S0_S0_ii_param_7];
	ld.param.u32 	%r143, [_Z9zipKernelPfPiS0_iiS_S0_S0_iS_S0_S0_ii_param_8];
	ld.param.u64 	%rd82, [_Z9zipKernelPfPiS0_iiS_S0_S0_iS_S0_S0_ii_param_9];
	ld.param.u64 	%rd87, [_Z9zipKernelPfPiS0_iiS_S0_S0_iS_S0_S0_ii_param_10];
	ld.param.u64 	%rd88, [_Z9zipKernelPfPiS0_iiS_S0_S0_iS_S0_S0_ii_param_11];
	ld.param.u32 	%r144, [_Z9zipKernelPfPiS0_iiS_S0_S0_iS_S0_S0_ii_param_12];
	ld.param.u32 	%r145, [_Z9zipKernelPfPiS0_iiS_S0_S0_iS_S0_S0_ii_param_13];
	cvta.to.global.u64 	%rd1, %rd83;
	cvta.to.global.u64 	%rd2, %rd84;
	cvta.to.global.u64 	%rd3, %rd85;
	cvta.to.global.u64 	%rd4, %rd86;
	cvta.to.global.u64 	%rd5, %rd87;
	cvta.to.global.u64 	%rd6, %rd88;
	add.u64 	%rd7, %SPL, 0;
	add.u64 	%rd8, %SPL, 40;
	add.u64 	%rd9, %SPL, 80;
	mov.u32 	%r147, %ctaid.x;
	mov.u32 	%r148, %ntid.x;
	mov.u32 	%r149, %tid.x;
	mad.lo.s32 	%r621, %r147, %r148, %r149;
	setp.ge.s32 	%p1, %r621, %r146;
	@%p1 bra 	$L__BB3_224;
	setp.lt.s32 	%p2, %r142, 1;
	mov.b64 	%rd228, 0;
	@%p2 bra 	$L__BB3_27;
	and.b32  	%r2, %r142, 7;
	setp.lt.u32 	%p3, %r142, 8;
	mov.u32 	%r620, %r142;
	@%p3 bra 	$L__BB3_6;
	add.s32 	%r625, %r142, -4;
	and.b32  	%r150, %r142, 2147483640;
	neg.s32 	%r624, %r150;
$L__BB3_4:
	.pragma "nounroll";
	add.s32 	%r151, %r625, 3;
	mul.wide.u32 	%rd93, %r151, 4;
	add.s64 	%rd94, %rd1, %rd93;
	ld.global.u32 	%r152, [%rd94];
	div.s32 	%r153, %r621, %r152;
	mul.lo.s32 	%r154, %r153, %r152;
	sub.s32 	%r155, %r621, %r154;
	add.s64 	%rd95, %rd7, %rd93;
	st.local.u32 	[%rd95], %r155;
	add.s32 	%r156, %r625, 2;
	mul.wide.u32 	%rd96, %r156, 4;
	add.s64 	%rd97, %rd1, %rd96;
	ld.global.u32 	%r157, [%rd97];
	div.s32 	%r158, %r153, %r157;
	mul.lo.s32 	%r159, %r158, %r157;
	sub.s32 	%r160, %r153, %r159;
	add.s64 	%rd98, %rd7, %rd96;
	st.local.u32 	[%rd98], %r160;
	add.s32 	%r161, %r625, 1;
	mul.wide.u32 	%rd99, %r161, 4;
	add.s64 	%rd100, %rd1, %rd99;
	ld.global.u32 	%r162, [%rd100];
	div.s32 	%r163, %r158, %r162;
	mul.lo.s32 	%r164, %r163, %r162;
	sub.s32 	%r165, %r158, %r164;
	add.s64 	%rd101, %rd7, %rd99;
	st.local.u32 	[%rd101], %r165;
	add.s32 	%r166, %r625, -4;
	mul.wide.u32 	%rd102, %r625, 4;
	add.s64 	%rd103, %rd1, %rd102;
	ld.global.u32 	%r167, [%rd103];
	div.s32 	%r168, %r163, %r167;
	mul.lo.s32 	%r169, %r168, %r167;
	sub.s32 	%r170, %r163, %r169;
	add.s64 	%rd104, %rd7, %rd102;
	st.local.u32 	[%rd104], %r170;
	add.s32 	%r171, %r625, -1;
	mul.wide.u32 	%rd105, %r171, 4;
	add.s64 	%rd106, %rd1, %rd105;
	ld.global.u32 	%r172, [%rd106];
	div.s32 	%r173, %r168, %r172;
	mul.lo.s32 	%r174, %r173, %r172;
	sub.s32 	%r175, %r168, %r174;
	add.s64 	%rd107, %rd7, %rd105;
	st.local.u32 	[%rd107], %r175;
	add.s32 	%r176, %r625, -2;
	mul.wide.u32 	%rd108, %r176, 4;
	add.s64 	%rd109, %rd1, %rd108;
	ld.global.u32 	%r177, [%rd109];
	div.s32 	%r178, %r173, %r177;
	mul.lo.s32 	%r179, %r178, %r177;
	sub.s32 	%r180, %r173, %r179;
	add.s64 	%rd110, %rd7, %rd108;
	st.local.u32 	[%rd110], %r180;
	add.s32 	%r181, %r625, -3;
	mul.wide.u32 	%rd111, %r181, 4;
	add.s64 	%rd112, %rd1, %rd111;
	ld.global.u32 	%r182, [%rd112];
	div.s32 	%r183, %r178, %r182;
	mul.lo.s32 	%r184, %r183, %r182;
	sub.s32 	%r185, %r178, %r184;
	add.s64 	%rd113, %rd7, %rd111;
	st.local.u32 	[%rd113], %r185;
	mul.wide.u32 	%rd114, %r166, 4;
	add.s64 	%rd115, %rd1, %rd114;
	ld.global.u32 	%r186, [%rd115];
	div.s32 	%r621, %r183, %r186;
	mul.lo.s32 	%r187, %r621, %r186;
	sub.s32 	%r188, %r183, %r187;
	add.s64 	%rd116, %rd7, %rd114;
	st.local.u32 	[%rd116], %r188;
	add.s32 	%r625, %r625, -8;
	add.s32 	%r624, %r624, 8;
	setp.eq.s32 	%p4, %r624, 0;
	@%p4 bra 	$L__BB3_5;
	bra.uni 	$L__BB3_4;
$L__BB3_5:
	add.s32 	%r620, %r625, 4;
$L__BB3_6:
	setp.eq.s32 	%p5, %r2, 0;
	@%p5 bra 	$L__BB3_14;
	and.b32  	%r8, %r142, 3;
	setp.lt.u32 	%p6, %r2, 4;
	@%p6 bra 	$L__BB3_9;
	add.s32 	%r189, %r620, -1;
	mul.wide.u32 	%rd117, %r189, 4;
	add.s64 	%rd118, %rd1, %rd117;
	ld.global.u32 	%r190, [%rd118];
	div.s32 	%r191, %r621, %r190;
	mul.lo.s32 	%r192, %r191, %r190;
	sub.s32 	%r193, %r621, %r192;
	add.s64 	%rd119, %rd7, %rd117;
	st.local.u32 	[%rd119], %r193;
	add.s32 	%r194, %r620, -2;
	mul.wide.u32 	%rd120, %r194, 4;
	add.s64 	%rd121, %rd1, %rd120;
	ld.global.u32 	%r195, [%rd121];
	div.s32 	%r196, %r191, %r195;
	mul.lo.s32 	%r197, %r196, %r195;
	sub.s32 	%r198, %r191, %r197;
	add.s64 	%rd122, %rd7, %rd120;
	st.local.u32 	[%rd122], %r198;
	add.s32 	%r199, %r620, -3;
	mul.wide.u32 	%rd123, %r199, 4;
	add.s64 	%rd124, %rd1, %rd123;
	ld.global.u32 	%r200, [%rd124];
	div.s32 	%r201, %r196, %r200;
	mul.lo.s32 	%r202, %r201, %r200;
	sub.s32 	%r203, %r196, %r202;
	add.s64 	%rd125, %rd7, %rd123;
	st.local.u32 	[%rd125], %r203;
	add.s32 	%r620, %r620, -4;
	mul.wide.u32 	%rd126, %r620, 4;
	add.s64 	%rd127, %rd1, %rd126;
	ld.global.u32 	%r204, [%rd127];
	div.s32 	%r621, %r201, %r204;
	mul.lo.s32 	%r205, %r621, %r204;
	sub.s32 	%r206, %r201, %r205;
	add.s64 	%rd128, %rd7, %rd126;
	st.local.u32 	[%rd128], %r206;
$L__BB3_9:
	setp.eq.s32 	%p7, %r8, 0;
	@%p7 bra 	$L__BB3_14;
	setp.eq.s32 	%p8, %r8, 1;
	@%p8 bra 	$L__BB3_12;
	add.s32 	%r207, %r620, -1;
	mul.wide.u32 	%rd129, %r207, 4;
	add.s64 	%rd130, %rd1, %rd129;
	ld.global.u32 	%r208, [%rd130];
	div.s32 	%r209, %r621, %r208;
	mul.lo.s32 	%r210, %r209, %r208;
	sub.s32 	%r211, %r621, %r210;
	add.s64 	%rd131, %rd7, %rd129;
	st.local.u32 	[%rd131], %r211;
	add.s32 	%r620, %r620, -2;
	mul.wide.u32 	%rd132, %r620, 4;
	add.s64 	%rd133, %rd1, %rd132;
	ld.global.u32 	%r212, [%rd133];
	div.s32 	%r621, %r209, %r212;
	mul.lo.s32 	%r213, %r621, %r212;
	sub.s32 	%r214, %r209, %r213;
	add.s64 	%rd134, %rd7, %rd132;
	st.local.u32 	[%rd134], %r214;
$L__BB3_12:
	and.b32  	%r215, %r142, 1;
	setp.eq.b32 	%p9, %r215, 1;
	not.pred 	%p10, %p9;
	@%p10 bra 	$L__BB3_14;
	add.s32 	%r216, %r620, -1;
	mul.wide.u32 	%rd135, %r216, 4;
	add.s64 	%rd136, %rd1, %rd135;
	ld.global.u32 	%r217, [%rd136];
	rem.s32 	%r218, %r621, %r217;
	add.s64 	%rd137, %rd7, %rd135;
	st.local.u32 	[%rd137], %r218;
$L__BB3_14:
	and.b32  	%r17, %r142, 15;
	setp.lt.u32 	%p11, %r142, 16;
	mov.b32 	%r628, 0;
	mov.u32 	%r638, %r628;
	@%p11 bra 	$L__BB3_17;
	and.b32  	%r628, %r142, 2147483632;
	neg.s32 	%r639, %r628;
	add.s64 	%rd230, %rd7, 32;
	add.s64 	%rd229, %rd2, 32;
	mov.b32 	%r638, 0;
$L__BB3_16:
	.pragma "nounroll";
	ld.local.v2.u32 	{%r222, %r223}, [%rd230+-32];
	ld.global.u32 	%r224, [%rd229+-32];
	mad.lo.s32 	%r225, %r224, %r222, %r638;
	ld.global.u32 	%r226, [%rd229+-28];
	mad.lo.s32 	%r227, %r226, %r223, %r225;
	ld.local.v2.u32 	{%r228, %r229}, [%rd230+-24];
	ld.global.u32 	%r230, [%rd229+-24];
	mad.lo.s32 	%r231, %r230, %r228, %r227;
	ld.global.u32 	%r232, [%rd229+-20];
	mad.lo.s32 	%r233, %r232, %r229, %r231;
	ld.local.v2.u32 	{%r234, %r235}, [%rd230+-16];
	ld.global.u32 	%r236, [%rd229+-16];
	mad.lo.s32 	%r237, %r236, %r234, %r233;
	ld.global.u32 	%r238, [%rd229+-12];
	mad.lo.s32 	%r239, %r238, %r235, %r237;
	ld.local.v2.u32 	{%r240, %r241}, [%rd230+-8];
	ld.global.u32 	%r242, [%rd229+-8];
	mad.lo.s32 	%r243, %r242, %r240, %r239;
	ld.global.u32 	%r244, [%rd229+-4];
	mad.lo.s32 	%r245, %r244, %r241, %r243;
	ld.local.v2.u32 	{%r246, %r247}, [%rd230];
	ld.global.u32 	%r248, [%rd229];
	mad.lo.s32 	%r249, %r248, %r246, %r245;
	ld.global.u32 	%r250, [%rd229+4];
	mad.lo.s32 	%r251, %r250, %r247, %r249;
	ld.local.v2.u32 	{%r252, %r253}, [%rd230+8];
	ld.global.u32 	%r254, [%rd229+8];
	mad.lo.s32 	%r255, %r254, %r252, %r251;
	ld.global.u32 	%r256, [%rd229+12];
	mad.lo.s32 	%r257, %r256, %r253, %r255;
	ld.local.v2.u32 	{%r258, %r259}, [%rd230+16];
	ld.global.u32 	%r260, [%rd229+16];
	mad.lo.s32 	%r261, %r260, %r258, %r257;
	ld.global.u32 	%r262, [%rd229+20];
	mad.lo.s32 	%r263, %r262, %r259, %r261;
	ld.local.v2.u32 	{%r264, %r265}, [%rd230+24];
	ld.global.u32 	%r266, [%rd229+24];
	mad.lo.s32 	%r267, %r266, %r264, %r263;
	ld.global.u32 	%r268, [%rd229+28];
	mad.lo.s32 	%r638, %r268, %r265, %r267;
	add.s32 	%r639, %r639, 16;
	add.s64 	%rd230, %rd230, 64;
	add.s64 	%rd229, %rd229, 64;
	setp.eq.s32 	%p12, %r639, 0;
	@%p12 bra 	$L__BB3_17;
	bra.uni 	$L__BB3_16;
$L__BB3_17:
	setp.eq.s32 	%p13, %r17, 0;
	@%p13 bra 	$L__BB3_26;
	setp.lt.u32 	%p14, %r17, 8;
	@%p14 bra 	$L__BB3_20;
	mul.wide.u32 	%rd138, %r628, 4;
	add.s64 	%rd139, %rd7, %rd138;
	ld.local.u32 	%r270, [%rd139];
	add.s64 	%rd140, %rd2, %rd138;
	ld.global.u32 	%r271, [%rd140];
	mad.lo.s32 	%r272, %r271, %r270, %r638;
	ld.local.u32 	%r273, [%rd139+4];
	ld.global.u32 	%r274, [%rd140+4];
	mad.lo.s32 	%r275, %r274, %r273, %r272;
	ld.local.u32 	%r276, [%rd139+8];
	ld.global.u32 	%r277, [%rd140+8];
	mad.lo.s32 	%r278, %r277, %r276, %r275;
	ld.local.u32 	%r279, [%rd139+12];
	ld.global.u32 	%r280, [%rd140+12];
	mad.lo.s32 	%r281, %r280, %r279, %r278;
	ld.local.u32 	%r282, [%rd139+16];
	ld.global.u32 	%r283, [%rd140+16];
	mad.lo.s32 	%r284, %r283, %r282, %r281;
	ld.local.u32 	%r285, [%rd139+20];
	ld.global.u32 	%r286, [%rd140+20];
	mad.lo.s32 	%r287, %r286, %r285, %r284;
	ld.local.u32 	%r288, [%rd139+24];
	ld.global.u32 	%r289, [%rd140+24];
	mad.lo.s32 	%r290, %r289, %r288, %r287;
	ld.local.u32 	%r291, [%rd139+28];
	ld.global.u32 	%r292, [%rd140+28];
	mad.lo.s32 	%r638, %r292, %r291, %r290;
	add.s32 	%r628, %r628, 8;
$L__BB3_20:
	setp.eq.s32 	%p15, %r2, 0;
	@%p15 bra 	$L__BB3_26;
	and.b32  	%r34, %r142, 3;
	setp.lt.u32 	%p16, %r2, 4;
	@%p16 bra 	$L__BB3_23;
	mul.wide.u32 	%rd141, %r628, 4;
	add.s64 	%rd142, %rd7, %rd141;
	ld.local.u32 	%r294, [%rd142];
	add.s64 	%rd143, %rd2, %rd141;
	ld.global.u32 	%r295, [%rd143];
	mad.lo.s32 	%r296, %r295, %r294, %r638;
	ld.local.u32 	%r297, [%rd142+4];
	ld.global.u32 	%r298, [%rd143+4];
	mad.lo.s32 	%r299, %r298, %r297, %r296;
	ld.local.u32 	%r300, [%rd142+8];
	ld.global.u32 	%r301, [%rd143+8];
	mad.lo.s32 	%r302, %r301, %r300, %r299;
	ld.local.u32 	%r303, [%rd142+12];
	ld.global.u32 	%r304, [%rd143+12];
	mad.lo.s32 	%r638, %r304, %r303, %r302;
	add.s32 	%r628, %r628, 4;
$L__BB3_23:
	setp.eq.s32 	%p17, %r34, 0;
	@%p17 bra 	$L__BB3_26;
	mul.wide.u32 	%rd144, %r628, 4;
	add.s64 	%rd227, %rd2, %rd144;
	add.s64 	%rd226, %rd7, %rd144;
	neg.s32 	%r636, %r34;
$L__BB3_25:
	.pragma "nounroll";
	ld.local.u32 	%r305, [%rd226];
	ld.global.u32 	%r306, [%rd227];
	mad.lo.s32 	%r638, %r306, %r305, %r638;
	add.s64 	%rd227, %rd227, 4;
	add.s64 	%rd226, %rd226, 4;
	add.s32 	%r636, %r636, 1;
	setp.ne.s32 	%p18, %r636, 0;
	@%p18 bra 	$L__BB3_25;
$L__BB3_26:
	cvt.s64.s32 	%rd228, %r638;
$L__BB3_27:
	setp.lt.s32 	%p19, %r143, 1;
	mov.b64 	%rd236, 0;
	@%p19 bra 	$L__BB3_73;
	sub.s32 	%r46, %r142, %r143;
	and.b32  	%r47, %r143, 7;
	setp.lt.u32 	%p20, %r143, 8;
	mov.b32 	%r641, 0;
	@%p20 bra 	$L__BB3_32;
	and.b32  	%r641, %r143, 2147483640;
	neg.s32 	%r645, %r641;
	add.s64 	%rd233, %rd3, 16;
	add.s64 	%rd232, %rd8, 16;
	mul.wide.s32 	%rd146, %r46, 4;
	add.s64 	%rd147, %rd146, %rd7;
	add.s64 	%rd231, %rd147, 16;
	mov.u32 	%r644, %r46;
$L__BB3_30:
	.pragma "nounroll";
	ld.global.u32 	%r308, [%rd233+-16];
	setp.lt.s32 	%p21, %r308, 2;
	@%p21 bra 	$L__BB3_78;
	mul.wide.s32 	%rd148, %r644, 4;
	add.s64 	%rd149, %rd7, %rd148;
	ld.local.u32 	%r310, [%rd149];
	st.local.u32 	[%rd232+-16], %r310;
	bra.uni 	$L__BB3_79;
$L__BB3_32:
	setp.eq.s32 	%p30, %r47, 0;
	@%p30 bra 	$L__BB3_60;
	and.b32  	%r55, %r143, 3;
	setp.lt.u32 	%p31, %r47, 4;
	@%p31 bra 	$L__BB3_47;
	mul.wide.u32 	%rd150, %r641, 4;
	add.s64 	%rd27, %rd3, %rd150;
	ld.global.u32 	%r332, [%rd27];
	setp.gt.s32 	%p32, %r332, 1;
	add.s64 	%rd28, %rd8, %rd150;
	@%p32 bra 	$L__BB3_36;
	mov.b32 	%r333, 0;
	st.local.u32 	[%rd28], %r333;
	bra.uni 	$L__BB3_37;
$L__BB3_36:
	add.s32 	%r334, %r46, %r641;
	mul.wide.s32 	%rd151, %r334, 4;
	add.s64 	%rd152, %rd7, %rd151;
	ld.local.u32 	%r335, [%rd152];
	st.local.u32 	[%rd28], %r335;
$L__BB3_37:
	ld.global.u32 	%r336, [%rd27+4];
	setp.gt.s32 	%p33, %r336, 1;
	cvt.u64.u32 	%rd153, %r641;
	cvt.s64.s32 	%rd154, %r46;
	add.s64 	%rd155, %rd154, %rd153;
	shl.b64 	%rd156, %rd155, 2;
	add.s64 	%rd29, %rd7, %rd156;
	@%p33 bra 	$L__BB3_39;
	mov.b32 	%r337, 0;
	st.local.u32 	[%rd28+4], %r337;
	bra.uni 	$L__BB3_40;
$L__BB3_39:
	ld.local.u32 	%r338, [%rd29+4];
	st.local.u32 	[%rd28+4], %r338;
$L__BB3_40:
	ld.global.u32 	%r339, [%rd27+8];
	setp.gt.s32 	%p34, %r339, 1;
	@%p34 bra 	$L__BB3_42;
	mov.b32 	%r340, 0;
	st.local.u32 	[%rd28+8], %r340;
	bra.uni 	$L__BB3_43;
$L__BB3_42:
	ld.local.u32 	%r341, [%rd29+8];
	st.local.u32 	[%rd28+8], %r341;
$L__BB3_43:
	ld.global.u32 	%r342, [%rd27+12];
	setp.gt.s32 	%p35, %r342, 1;
	@%p35 bra 	$L__BB3_45;
	mov.b32 	%r343, 0;
	st.local.u32 	[%rd28+12], %r343;
	bra.uni 	$L__BB3_46;
$L__BB3_45:
	ld.local.u32 	%r344, [%rd29+12];
	st.local.u32 	[%rd28+12], %r344;
$L__BB3_46:
	add.s32 	%r641, %r641, 4;
$L__BB3_47:
	setp.eq.s32 	%p36, %r55, 0;
	@%p36 bra 	$L__BB3_60;
	setp.eq.s32 	%p37, %r55, 1;
	@%p37 bra 	$L__BB3_56;
	mul.wide.u32 	%rd157, %r641, 4;
	add.s64 	%rd30, %rd3, %rd157;
	ld.global.u32 	%r345, [%rd30];
	setp.gt.s32 	%p38, %r345, 1;
	add.s64 	%rd31, %rd8, %rd157;
	@%p38 bra 	$L__BB3_51;
	mov.b32 	%r346, 0;
	st.local.u32 	[%rd31], %r346;
	bra.uni 	$L__BB3_52;
$L__BB3_51:
	add.s32 	%r347, %r46, %r641;
	mul.wide.s32 	%rd158, %r347, 4;
	add.s64 	%rd159, %rd7, %rd158;
	ld.local.u32 	%r348, [%rd159];
	st.local.u32 	[%rd31], %r348;
$L__BB3_52:
	ld.global.u32 	%r349, [%rd30+4];
	setp.gt.s32 	%p39, %r349, 1;
	@%p39 bra 	$L__BB3_54;
	mov.b32 	%r350, 0;
	st.local.u32 	[%rd31+4], %r350;
	bra.uni 	$L__BB3_55;
$L__BB3_54:
	cvt.s64.s32 	%rd160, %r46;
	cvt.u64.u32 	%rd161, %r641;
	add.s64 	%rd162, %rd160, %rd161;
	shl.b64 	%rd163, %rd162, 2;
	add.s64 	%rd164, %rd7, %rd163;
	ld.local.u32 	%r351, [%rd164+4];
	st.local.u32 	[%rd31+4], %r351;
$L__BB3_55:
	add.s32 	%r641, %r641, 2;
$L__BB3_56:
	and.b32  	%r352, %r143, 1;
	setp.eq.b32 	%p40, %r352, 1;
	not.pred 	%p41, %p40;
	@%p41 bra 	$L__BB3_60;
	mul.wide.u32 	%rd165, %r641, 4;
	add.s64 	%rd166, %rd3, %rd165;
	ld.global.u32 	%r353, [%rd166];
	setp.gt.s32 	%p42, %r353, 1;
	@%p42 bra 	$L__BB3_59;
	add.s64 	%rd168, %rd8, %rd165;
	mov.b32 	%r354, 0;
	st.local.u32 	[%rd168], %r354;
	bra.uni 	$L__BB3_60;
$L__BB3_59:
	add.s32 	%r355, %r46, %r641;
	mul.wide.s32 	%rd169, %r355, 4;
	add.s64 	%rd170, %rd7, %rd169;
	ld.local.u32 	%r356, [%rd170];
	add.s64 	%rd172, %rd8, %rd165;
	st.local.u32 	[%rd172], %r356;
$L__BB3_60:
	and.b32  	%r60, %r143, 15;
	setp.lt.u32 	%p43, %r143, 16;
	mov.b32 	%r647, 0;
	mov.u32 	%r657, %r647;
	@%p43 bra 	$L__BB3_63;
	and.b32  	%r647, %r143, 2147483632;
	neg.s32 	%r658, %r647;
	add.s64 	%rd238, %rd8, 32;
	add.s64 	%rd237, %rd4, 32;
	mov.b32 	%r657, 0;
$L__BB3_62:
	.pragma "nounroll";
	ld.local.v2.u32 	{%r360, %r361}, [%rd238+-32];
	ld.global.u32 	%r362, [%rd237+-32];
	mad.lo.s32 	%r363, %r362, %r360, %r657;
	ld.global.u32 	%r364, [%rd237+-28];
	mad.lo.s32 	%r365, %r364, %r361, %r363;
	ld.local.v2.u32 	{%r366, %r367}, [%rd238+-24];
	ld.global.u32 	%r368, [%rd237+-24];
	mad.lo.s32 	%r369, %r368, %r366, %r365;
	ld.global.u32 	%r370, [%rd237+-20];
	mad.lo.s32 	%r371, %r370, %r367, %r369;
	ld.local.v2.u32 	{%r372, %r373}, [%rd238+-16];
	ld.global.u32 	%r374, [%rd237+-16];
	mad.lo.s32 	%r375, %r374, %r372, %r371;
	ld.global.u32 	%r376, [%rd237+-12];
	mad.lo.s32 	%r377, %r376, %r373, %r375;
	ld.local.v2.u32 	{%r378, %r379}, [%rd238+-8];
	ld.global.u32 	%r380, [%rd237+-8];
	mad.lo.s32 	%r381, %r380, %r378, %r377;
	ld.global.u32 	%r382, [%rd237+-4];
	mad.lo.s32 	%r383, %r382, %r379, %r381;
	ld.local.v2.u32 	{%r384, %r385}, [%rd238];
	ld.global.u32 	%r386, [%rd237];
	mad.lo.s32 	%r387, %r386, %r384, %r383;
	ld.global.u32 	%r388, [%rd237+4];
	mad.lo.s32 	%r389, %r388, %r385, %r387;
	ld.local.v2.u32 	{%r390, %r391}, [%rd238+8];
	ld.global.u32 	%r392, [%rd237+8];
	mad.lo.s32 	%r393, %r392, %r390, %r389;
	ld.global.u32 	%r394, [%rd237+12];
	mad.lo.s32 	%r395, %r394, %r391, %r393;
	ld.local.v2.u32 	{%r396, %r397}, [%rd238+16];
	ld.global.u32 	%r398, [%rd237+16];
	mad.lo.s32 	%r399, %r398, %r396, %r395;
	ld.global.u32 	%r400, [%rd237+20];
	mad.lo.s32 	%r401, %r400, %r397, %r399;
	ld.local.v2.u32 	{%r402, %r403}, [%rd238+24];
	ld.global.u32 	%r404, [%rd237+24];
	mad.lo.s32 	%r405, %r404, %r402, %r401;
	ld.global.u32 	%r406, [%rd237+28];
	mad.lo.s32 	%r657, %r406, %r403, %r405;
	add.s32 	%r658, %r658, 16;
	add.s64 	%rd238, %rd238, 64;
	add.s64 	%rd237, %rd237, 64;
	setp.eq.s32 	%p44, %r658, 0;
	@%p44 bra 	$L__BB3_63;
	bra.uni 	$L__BB3_62;
$L__BB3_63:
	setp.eq.s32 	%p45, %r60, 0;
	@%p45 bra 	$L__BB3_72;
	setp.lt.u32 	%p46, %r60, 8;
	@%p46 bra 	$L__BB3_66;
	mul.wide.u32 	%rd173, %r647, 4;
	add.s64 	%rd174, %rd8, %rd173;
	ld.local.u32 	%r408, [%rd174];
	add.s64 	%rd175, %rd4, %rd173;
	ld.global.u32 	%r409, [%rd175];
	mad.lo.s32 	%r410, %r409, %r408, %r657;
	ld.local.u32 	%r411, [%rd174+4];
	ld.global.u32 	%r412, [%rd175+4];
	mad.lo.s32 	%r413, %r412, %r411, %r410;
	ld.local.u32 	%r414, [%rd174+8];
	ld.global.u32 	%r415, [%rd175+8];
	mad.lo.s32 	%r416, %r415, %r414, %r413;
	ld.local.u32 	%r417, [%rd174+12];
	ld.global.u32 	%r418, [%rd175+12];
	mad.lo.s32 	%r419, %r418, %r417, %r416;
	ld.local.u32 	%r420, [%rd174+16];
	ld.global.u32 	%r421, [%rd175+16];
	mad.lo.s32 	%r422, %r421, %r420, %r419;
	ld.local.u32 	%r423, [%rd174+20];
	ld.global.u32 	%r424, [%rd175+20];
	mad.lo.s32 	%r425, %r424, %r423, %r422;
	ld.local.u32 	%r426, [%rd174+24];
	ld.global.u32 	%r427, [%rd175+24];
	mad.lo.s32 	%r428, %r427, %r426, %r425;
	ld.local.u32 	%r429, [%rd174+28];
	ld.global.u32 	%r430, [%rd175+28];
	mad.lo.s32 	%r657, %r430, %r429, %r428;
	add.s32 	%r647, %r647, 8;
$L__BB3_66:
	setp.eq.s32 	%p47, %r47, 0;
	@%p47 bra 	$L__BB3_72;
	and.b32  	%r75, %r143, 3;
	setp.lt.u32 	%p48, %r47, 4;
	@%p48 bra 	$L__BB3_69;
	mul.wide.u32 	%rd176, %r647, 4;
	add.s64 	%rd177, %rd8, %rd176;
	ld.local.u32 	%r432, [%rd177];
	add.s64 	%rd178, %rd4, %rd176;
	ld.global.u32 	%r433, [%rd178];
	mad.lo.s32 	%r434, %r433, %r432, %r657;
	ld.local.u32 	%r435, [%rd177+4];
	ld.global.u32 	%r436, [%rd178+4];
	mad.lo.s32 	%r437, %r436, %r435, %r434;
	ld.local.u32 	%r438, [%rd177+8];
	ld.global.u32 	%r439, [%rd178+8];
	mad.lo.s32 	%r440, %r439, %r438, %r437;
	ld.local.u32 	%r441, [%rd177+12];
	ld.global.u32 	%r442, [%rd178+12];
	mad.lo.s32 	%r657, %r442, %r441, %r440;
	add.s32 	%r647, %r647, 4;
$L__BB3_69:
	setp.eq.s32 	%p49, %r75, 0;
	@%p49 bra 	$L__BB3_72;
	mul.wide.u32 	%rd179, %r647, 4;
	add.s64 	%rd235, %rd4, %rd179;
	add.s64 	%rd234, %rd8, %rd179;
	neg.s32 	%r655, %r75;
$L__BB3_71:
	.pragma "nounroll";
	ld.local.u32 	%r443, [%rd234];
	ld.global.u32 	%r444, [%rd235];
	mad.lo.s32 	%r657, %r444, %r443, %r657;
	add.s64 	%rd235, %rd235, 4;
	add.s64 	%rd234, %rd234, 4;
	add.s32 	%r655, %r655, 1;
	setp.ne.s32 	%p50, %r655, 0;
	@%p50 bra 	$L__BB3_71;
$L__BB3_72:
	cvt.s64.s32 	%rd236, %r657;
$L__BB3_73:
	setp.lt.s32 	%p51, %r144, 1;
	mov.b64 	%rd246, 0;
	@%p51 bra 	$L__BB3_142;
	sub.s32 	%r87, %r142, %r144;
	and.b32  	%r88, %r144, 7;
	setp.lt.u32 	%p52, %r144, 8;
	mov.b32 	%r660, 0;
	@%p52 bra 	$L__BB3_101;
	and.b32  	%r660, %r144, 2147483640;
	neg.s32 	%r664, %r660;
	add.s64 	%rd241, %rd5, 16;
	add.s64 	%rd240, %rd9, 16;
	mul.wide.s32 	%rd181, %r87, 4;
	add.s64 	%rd182, %rd181, %rd7;
	add.s64 	%rd239, %rd182, 16;
	mov.u32 	%r663, %r87;
$L__BB3_76:
	.pragma "nounroll";
	ld.global.u32 	%r446, [%rd241+-16];
	setp.lt.s32 	%p53, %r446, 2;
	@%p53 bra 	$L__BB3_147;
	mul.wide.s32 	%rd183, %r663, 4;
	add.s64 	%rd184, %rd7, %rd183;
	ld.local.u32 	%r448, [%rd184];
	st.local.u32 	[%rd240+-16], %r448;
	bra.uni 	$L__BB3_148;
$L__BB3_78:
	mov.b32 	%r309, 0;
	st.local.u32 	[%rd232+-16], %r309;
$L__BB3_79:
	ld.global.u32 	%r311, [%rd233+-12];
	setp.gt.s32 	%p22, %r311, 1;
	@%p22 bra 	$L__BB3_81;
	mov.b32 	%r312, 0;
	st.local.u32 	[%rd232+-12], %r312;
	bra.uni 	$L__BB3_82;
$L__BB3_81:
	ld.local.u32 	%r313, [%rd231+-12];
	st.local.u32 	[%rd232+-12], %r313;
$L__BB3_82:
	ld.global.u32 	%r314, [%rd233+-8];
	setp.gt.s32 	%p23, %r314, 1;
	@%p23 bra 	$L__BB3_84;
	mov.b32 	%r315, 0;
	st.local.u32 	[%rd232+-8], %r315;
	bra.uni 	$L__BB3_85;
$L__BB3_84:
	ld.local.u32 	%r316, [%rd231+-8];
	st.local.u32 	[%rd232+-8], %r316;
$L__BB3_85:
	ld.global.u32 	%r317, [%rd233+-4];
	setp.gt.s32 	%p24, %r317, 1;
	@%p24 bra 	$L__BB3_87;
	mov.b32 	%r318, 0;
	st.local.u32 	[%rd232+-4], %r318;
	bra.uni 	$L__BB3_88;
$L__BB3_87:
	ld.local.u32 	%r319, [%rd231+-4];
	st.local.u32 	[%rd232+-4], %r319;
$L__BB3_88:
	ld.global.u32 	%r320, [%rd233];
	setp.gt.s32 	%p25, %r320, 1;
	@%p25 bra 	$L__BB3_90;
	mov.b32 	%r321, 0;
	st.local.u32 	[%rd232], %r321;
	bra.uni 	$L__BB3_91;
$L__BB3_90:
	ld.local.u32 	%r322, [%rd231];
	st.local.u32 	[%rd232], %r322;
$L__BB3_91:
	ld.global.u32 	%r323, [%rd233+4];
	setp.gt.s32 	%p26, %r323, 1;
	@%p26 bra 	$L__BB3_93;
	mov.b32 	%r324, 0;
	st.local.u32 	[%rd232+4], %r324;
	bra.uni 	$L__BB3_94;
$L__BB3_93:
	ld.local.u32 	%r325, [%rd231+4];
	st.local.u32 	[%rd232+4], %r325;
$L__BB3_94:
	ld.global.u32 	%r326, [%rd233+8];
	setp.gt.s32 	%p27, %r326, 1;
	@%p27 bra 	$L__BB3_96;
	mov.b32 	%r327, 0;
	st.local.u32 	[%rd232+8], %r327;
	bra.uni 	$L__BB3_97;
$L__BB3_96:
	ld.local.u32 	%r328, [%rd231+8];
	st.local.u32 	[%rd232+8], %r328;
$L__BB3_97:
	ld.global.u32 	%r329, [%rd233+12];
	setp.gt.s32 	%p28, %r329, 1;
	@%p28 bra 	$L__BB3_99;
	mov.b32 	%r330, 0;
	st.local.u32 	[%rd232+12], %r330;
	bra.uni 	$L__BB3_100;
$L__BB3_99:
	ld.local.u32 	%r331, [%rd231+12];
	st.local.u32 	[%rd232+12], %r331;
$L__BB3_100:
	add.s32 	%r645, %r645, 8;
	add.s32 	%r644, %r644, 8;
	add.s64 	%rd233, %rd233, 32;
	add.s64 	%rd232, %rd232, 32;
	add.s64 	%rd231, %rd231, 32;
	setp.eq.s32 	%p29, %r645, 0;
	@%p29 bra 	$L__BB3_32;
	bra.uni 	$L__BB3_30;
$L__BB3_101:
	setp.eq.s32 	%p62, %r88, 0;
	@%p62 bra 	$L__BB3_129;
	and.b32  	%r96, %r144, 3;
	setp.lt.u32 	%p63, %r88, 4;
	@%p63 bra 	$L__BB3_116;
	mul.wide.u32 	%rd185, %r660, 4;
	add.s64 	%rd55, %rd5, %rd185;
	ld.global.u32 	%r470, [%rd55];
	setp.gt.s32 	%p64, %r470, 1;
	add.s64 	%rd56, %rd9, %rd185;
	@%p64 bra 	$L__BB3_105;
	mov.b32 	%r471, 0;
	st.local.u32 	[%rd56], %r471;
	bra.uni 	$L__BB3_106;
$L__BB3_105:
	add.s32 	%r472, %r87, %r660;
	mul.wide.s32 	%rd186, %r472, 4;
	add.s64 	%rd187, %rd7, %rd186;
	ld.local.u32 	%r473, [%rd187];
	st.local.u32 	[%rd56], %r473;
$L__BB3_106:
	ld.global.u32 	%r474, [%rd55+4];
	setp.gt.s32 	%p65, %r474, 1;
	cvt.u64.u32 	%rd188, %r660;
	cvt.s64.s32 	%rd189, %r87;
	add.s64 	%rd190, %rd189, %rd188;
	shl.b64 	%rd191, %rd190, 2;
	add.s64 	%rd57, %rd7, %rd191;
	@%p65 bra 	$L__BB3_108;
	mov.b32 	%r475, 0;
	st.local.u32 	[%rd56+4], %r475;
	bra.uni 	$L__BB3_109;
$L__BB3_108:
	ld.local.u32 	%r476, [%rd57+4];
	st.local.u32 	[%rd56+4], %r476;
$L__BB3_109:
	ld.global.u32 	%r477, [%rd55+8];
	setp.gt.s32 	%p66, %r477, 1;
	@%p66 bra 	$L__BB3_111;
	mov.b32 	%r478, 0;
	st.local.u32 	[%rd56+8], %r478;
	bra.uni 	$L__BB3_112;
$L__BB3_111:
	ld.local.u32 	%r479, [%rd57+8];
	st.local.u32 	[%rd56+8], %r479;
$L__BB3_112:
	ld.global.u32 	%r480, [%rd55+12];
	setp.gt.s32 	%p67, %r480, 1;
	@%p67 bra 	$L__BB3_114;
	mov.b32 	%r481, 0;
	st.local.u32 	[%rd56+12], %r481;
	bra.uni 	$L__BB3_115;
$L__BB3_114:
	ld.local.u32 	%r482, [%rd57+12];
	st.local.u32 	[%rd56+12], %r482;
$L__BB3_115:
	add.s32 	%r660, %r660, 4;
$L__BB3_116:
	setp.eq.s32 	%p68, %r96, 0;
	@%p68 bra 	$L__BB3_129;
	setp.eq.s32 	%p69, %r96, 1;
	@%p69 bra 	$L__BB3_125;
	mul.wide.u32 	%rd192, %r660, 4;
	add.s64 	%rd58, %rd5, %rd192;
	ld.global.u32 	%r483, [%rd58];
	setp.gt.s32 	%p70, %r483, 1;
	add.s64 	%rd59, %rd9, %rd192;
	@%p70 bra 	$L__BB3_120;
	mov.b32 	%r484, 0;
	st.local.u32 	[%rd59], %r484;
	bra.uni 	$L__BB3_121;
$L__BB3_120:
	add.s32 	%r485, %r87, %r660;
	mul.wide.s32 	%rd193, %r485, 4;
	add.s64 	%rd194, %rd7, %rd193;
	ld.local.u32 	%r486, [%rd194];
	st.local.u32 	[%rd59], %r486;
$L__BB3_121:
	ld.global.u32 	%r487, [%rd58+4];
	setp.gt.s32 	%p71, %r487, 1;
	@%p71 bra 	$L__BB3_123;
	mov.b32 	%r488, 0;
	st.local.u32 	[%rd59+4], %r488;
	bra.uni 	$L__BB3_124;
$L__BB3_123:
	cvt.s64.s32 	%rd195, %r87;
	cvt.u64.u32 	%rd196, %r660;
	add.s64 	%rd197, %rd195, %rd196;
	shl.b64 	%rd198, %rd197, 2;
	add.s64 	%rd199, %rd7, %rd198;
	ld.local.u32 	%r489, [%rd199+4];
	st.local.u32 	[%rd59+4], %r489;
$L__BB3_124:
	add.s32 	%r660, %r660, 2;
$L__BB3_125:
	and.b32  	%r490, %r144, 1;
	setp.eq.b32 	%p72, %r490, 1;
	not.pred 	%p73, %p72;
	@%p73 bra 	$L__BB3_129;
	mul.wide.u32 	%rd200, %r660, 4;
	add.s64 	%rd201, %rd5, %rd200;
	ld.global.u32 	%r491, [%rd201];
	setp.gt.s32 	%p74, %r491, 1;
	@%p74 bra 	$L__BB3_128;
	add.s64 	%rd203, %rd9, %rd200;
	mov.b32 	%r492, 0;
	st.local.u32 	[%rd203], %r492;
	bra.uni 	$L__BB3_129;
$L__BB3_128:
	add.s32 	%r493, %r87, %r660;
	mul.wide.s32 	%rd204, %r493, 4;
	add.s64 	%rd205, %rd7, %rd204;
	ld.local.u32 	%r494, [%rd205];
	add.s64 	%rd207, %rd9, %rd200;
	st.local.u32 	[%rd207], %r494;
$L__BB3_129:
	and.b32  	%r101, %r144, 15;
	setp.lt.u32 	%p75, %r144, 16;
	mov.b32 	%r668, 0;
	mov.u32 	%r678, %r668;
	@%p75 bra 	$L__BB3_132;
	and.b32  	%r668, %r144, 2147483632;
	neg.s32 	%r665, %r668;
	add.s64 	%rd243, %rd9, 32;
	add.s64 	%rd242, %rd6, 32;
	mov.b32 	%r678, 0;
$L__BB3_131:
	.pragma "nounroll";
	ld.local.v2.u32 	{%r498, %r499}, [%rd243+-32];
	ld.global.u32 	%r500, [%rd242+-32];
	mad.lo.s32 	%r501, %r500, %r498, %r678;
	ld.global.u32 	%r502, [%rd242+-28];
	mad.lo.s32 	%r503, %r502, %r499, %r501;
	ld.local.v2.u32 	{%r504, %r505}, [%rd243+-24];
	ld.global.u32 	%r506, [%rd242+-24];
	mad.lo.s32 	%r507, %r506, %r504, %r503;
	ld.global.u32 	%r508, [%rd242+-20];
	mad.lo.s32 	%r509, %r508, %r505, %r507;
	ld.local.v2.u32 	{%r510, %r511}, [%rd243+-16];
	ld.global.u32 	%r512, [%rd242+-16];
	mad.lo.s32 	%r513, %r512, %r510, %r509;
	ld.global.u32 	%r514, [%rd242+-12];
	mad.lo.s32 	%r515, %r514, %r511, %r513;
	ld.local.v2.u32 	{%r516, %r517}, [%rd243+-8];
	ld.global.u32 	%r518, [%rd242+-8];
	mad.lo.s32 	%r519, %r518, %r516, %r515;
	ld.global.u32 	%r520, [%rd242+-4];
	mad.lo.s32 	%r521, %r520, %r517, %r519;
	ld.local.v2.u32 	{%r522, %r523}, [%rd243];
	ld.global.u32 	%r524, [%rd242];
	mad.lo.s32 	%r525, %r524, %r522, %r521;
	ld.global.u32 	%r526, [%rd242+4];
	mad.lo.s32 	%r527, %r526, %r523, %r525;
	ld.local.v2.u32 	{%r528, %r529}, [%rd243+8];
	ld.global.u32 	%r530, [%rd242+8];
	mad.lo.s32 	%r531, %r530, %r528, %r527;
	ld.global.u32 	%r532, [%rd242+12];
	mad.lo.s32 	%r533, %r532, %r529, %r531;
	ld.local.v2.u32 	{%r534, %r535}, [%rd243+16];
	ld.global.u32 	%r536, [%rd242+16];
	mad.lo.s32 	%r537, %r536, %r534, %r533;
	ld.global.u32 	%r538, [%rd242+20];
	mad.lo.s32 	%r539, %r538, %r535, %r537;
	ld.local.v2.u32 	{%r540, %r541}, [%rd243+24];
	ld.global.u32 	%r542, [%rd242+24];
	mad.lo.s32 	%r543, %r542, %r540, %r539;
	ld.global.u32 	%r544, [%rd242+28];
	mad.lo.s32 	%r678, %r544, %r541, %r543;
	add.s32 	%r665, %r665, 16;
	add.s64 	%rd243, %rd243, 64;
	add.s64 	%rd242, %rd242, 64;
	setp.ne.s32 	%p76, %r665, 0;
	@%p76 bra 	$L__BB3_131;
$L__BB3_132:
	setp.eq.s32 	%p77, %r101, 0;
	@%p77 bra 	$L__BB3_141;
	setp.lt.u32 	%p78, %r101, 8;
	@%p78 bra 	$L__BB3_135;
	mul.wide.u32 	%rd208, %r668, 4;
	add.s64 	%rd209, %rd9, %rd208;
	ld.local.u32 	%r546, [%rd209];
	add.s64 	%rd210, %rd6, %rd208;
	ld.global.u32 	%r547, [%rd210];
	mad.lo.s32 	%r548, %r547, %r546, %r678;
	ld.local.u32 	%r549, [%rd209+4];
	ld.global.u32 	%r550, [%rd210+4];
	mad.lo.s32 	%r551, %r550, %r549, %r548;
	ld.local.u32 	%r552, [%rd209+8];
	ld.global.u32 	%r553, [%rd210+8];
	mad.lo.s32 	%r554, %r553, %r552, %r551;
	ld.local.u32 	%r555, [%rd209+12];
	ld.global.u32 	%r556, [%rd210+12];
	mad.lo.s32 	%r557, %r556, %r555, %r554;
	ld.local.u32 	%r558, [%rd209+16];
	ld.global.u32 	%r559, [%rd210+16];
	mad.lo.s32 	%r560, %r559, %r558, %r557;
	ld.local.u32 	%r561, [%rd209+20];
	ld.global.u32 	%r562, [%rd210+20];
	mad.lo.s32 	%r563, %r562, %r561, %r560;
	ld.local.u32 	%r564, [%rd209+24];
	ld.global.u32 	%r565, [%rd210+24];
	mad.lo.s32 	%r566, %r565, %r564, %r563;
	ld.local.u32 	%r567, [%rd209+28];
	ld.global.u32 	%r568, [%rd210+28];
	mad.lo.s32 	%r678, %r568, %r567, %r566;
	add.s32 	%r668, %r668, 8;
$L__BB3_135:
	setp.eq.s32 	%p79, %r88, 0;
	@%p79 bra 	$L__BB3_141;
	and.b32  	%r120, %r144, 3;
	setp.lt.u32 	%p80, %r88, 4;
	@%p80 bra 	$L__BB3_138;
	mul.wide.u32 	%rd211, %r668, 4;
	add.s64 	%rd212, %rd9, %rd211;
	ld.local.u32 	%r570, [%rd212];
	add.s64 	%rd213, %rd6, %rd211;
	ld.global.u32 	%r571, [%rd213];
	mad.lo.s32 	%r572, %r571, %r570, %r678;
	ld.local.u32 	%r573, [%rd212+4];
	ld.global.u32 	%r574, [%rd213+4];
	mad.lo.s32 	%r575, %r574, %r573, %r572;
	ld.local.u32 	%r576, [%rd212+8];
	ld.global.u32 	%r577, [%rd213+8];
	mad.lo.s32 	%r578, %r577, %r576, %r575;
	ld.local.u32 	%r579, [%rd212+12];
	ld.global.u32 	%r580, [%rd213+12];
	mad.lo.s32 	%r678, %r580, %r579, %r578;
	add.s32 	%r668, %r668, 4;
$L__BB3_138:
	setp.eq.s32 	%p81, %r120, 0;
	@%p81 bra 	$L__BB3_141;
	mul.wide.u32 	%rd214, %r668, 4;
	add.s64 	%rd245, %rd6, %rd214;
	add.s64 	%rd244, %rd9, %rd214;
	neg.s32 	%r676, %r120;
$L__BB3_140:
	.pragma "nounroll";
	ld.local.u32 	%r581, [%rd244];
	ld.global.u32 	%r582, [%rd245];
	mad.lo.s32 	%r678, %r582, %r581, %r678;
	add.s64 	%rd245, %rd245, 4;
	add.s64 	%rd244, %rd244, 4;
	add.s32 	%r676, %r676, 1;
	setp.ne.s32 	%p82, %r676, 0;
	@%p82 bra 	$L__BB3_140;
$L__BB3_141:
	cvt.s64.s32 	%rd246, %r678;
$L__BB3_142:
	ld.param.u64 	%rd225, [_Z9zipKernelPfPiS0_iiS_S0_S0_iS_S0_S0_ii_param_5];
	cvta.to.global.u64 	%rd215, %rd225;
	shl.b64 	%rd216, %rd236, 2;
	add.s64 	%rd217, %rd215, %rd216;
	ld.global.f32 	%f1, [%rd217];
	cvta.to.global.u64 	%rd218, %rd82;
	shl.b64 	%rd219, %rd246, 2;
	add.s64 	%rd220, %rd218, %rd219;
	ld.global.f32 	%f2, [%rd220];
	setp.gt.s32 	%p83, %r145, 9;
	@%p83 bra 	$L__BB3_183;
	setp.gt.s32 	%p96, %r145, 4;
	@%p96 bra 	$L__BB3_175;
	setp.gt.s32 	%p103, %r145, 2;
	@%p103 bra 	$L__BB3_172;
	setp.eq.s32 	%p106, %r145, 1;
	@%p106 bra 	$L__BB3_146;
	bra.uni 	$L__BB3_170;
$L__BB3_146:
	add.f32 	%f148, %f1, %f2;
	bra.uni 	$L__BB3_223;
$L__BB3_147:
	mov.b32 	%r447, 0;
	st.local.u32 	[%rd240+-16], %r447;
$L__BB3_148:
	ld.global.u32 	%r449, [%rd241+-12];
	setp.gt.s32 	%p54, %r449, 1;
	@%p54 bra 	$L__BB3_150;
	mov.b32 	%r450, 0;
	st.local.u32 	[%rd240+-12], %r450;
	bra.uni 	$L__BB3_151;
$L__BB3_150:
	ld.local.u32 	%r451, [%rd239+-12];
	st.local.u32 	[%rd240+-12], %r451;
$L__BB3_151:
	ld.global.u32 	%r452, [%rd241+-8];
	setp.gt.s32 	%p55, %r452, 1;
	@%p55 bra 	$L__BB3_153;
	mov.b32 	%r453, 0;
	st.local.u32 	[%rd240+-8], %r453;
	bra.uni 	$L__BB3_154;
$L__BB3_153:
	ld.local.u32 	%r454, [%rd239+-8];
	st.local.u32 	[%rd240+-8], %r454;
$L__BB3_154:
	ld.global.u32 	%r455, [%rd241+-4];
	setp.gt.s32 	%p56, %r455, 1;
	@%p56 bra 	$L__BB3_156;
	mov.b32 	%r456, 0;
	st.local.u32 	[%rd240+-4], %r456;
	bra.uni 	$L__BB3_157;
$L__BB3_156:
	ld.local.u32 	%r457, [%rd239+-4];
	st.local.u32 	[%rd240+-4], %r457;
$L__BB3_157:
	ld.global.u32 	%r458, [%rd241];
	setp.gt.s32 	%p57, %r458, 1;
	@%p57 bra 	$L__BB3_159;
	mov.b32 	%r459, 0;
	st.local.u32 	[%rd240], %r459;
	bra.uni 	$L__BB3_160;
$L__BB3_159:
	ld.local.u32 	%r460, [%rd239];
	st.local.u32 	[%rd240], %r460;
$L__BB3_160:
	ld.global.u32 	%r461, [%rd241+4];
	setp.gt.s32 	%p58, %r461, 1;
	@%p58 bra 	$L__BB3_162;
	mov.b32 	%r462, 0;
	st.local.u32 	[%rd240+4], %r462;
	bra.uni 	$L__BB3_163;
$L__BB3_162:
	ld.local.u32 	%r463, [%rd239+4];
	st.local.u32 	[%rd240+4], %r463;
$L__BB3_163:
	ld.global.u32 	%r464, [%rd241+8];
	setp.gt.s32 	%p59, %r464, 1;
	@%p59 bra 	$L__BB3_165;
	mov.b32 	%r465, 0;
	st.local.u32 	[%rd240+8], %r465;
	bra.uni 	$L__BB3_166;
$L__BB3_165:
	ld.local.u32 	%r466, [%rd239+8];
	st.local.u32 	[%rd240+8], %r466;
$L__BB3_166:
	ld.global.u32 	%r467, [%rd241+12];
	setp.gt.s32 	%p60, %r467, 1;
	@%p60 bra 	$L__BB3_168;
	mov.b32 	%r468, 0;
	st.local.u32 	[%rd240+12], %r468;
	bra.uni 	$L__BB3_169;
$L__BB3_168:
	ld.local.u32 	%r469, [%rd239+12];
	st.local.u32 	[%rd240+12], %r469;
$L__BB3_169:
	add.s32 	%r664, %r664, 8;
	add.s32 	%r663, %r663, 8;
	add.s64 	%rd241, %rd241, 32;
	add.s64 	%rd240, %rd240, 32;
	add.s64 	%rd239, %rd239, 32;
	setp.eq.s32 	%p61, %r664, 0;
	@%p61 bra 	$L__BB3_101;
	bra.uni 	$L__BB3_76;
$L__BB3_170:
	setp.eq.s32 	%p107, %r145, 2;
	@%p107 bra 	$L__BB3_171;
	bra.uni 	$L__BB3_222;
$L__BB3_171:
	mul.f32 	%f148, %f1, %f2;
	bra.uni 	$L__BB3_223;
$L__BB3_172:
	setp.eq.s32 	%p104, %r145, 3;
	mov.f32 	%f148, %f1;
	@%p104 bra 	$L__BB3_223;
	setp.eq.s32 	%p105, %r145, 4;
	@%p105 bra 	$L__BB3_174;
	bra.uni 	$L__BB3_222;
$L__BB3_174:
	neg.f32 	%f148, %f1;
	bra.uni 	$L__BB3_223;
$L__BB3_175:
	setp.gt.s32 	%p97, %r145, 6;
	@%p97 bra 	$L__BB3_179;
	setp.eq.s32 	%p101, %r145, 5;
	@%p101 bra 	$L__BB3_199;
	setp.eq.s32 	%p102, %r145, 6;
	@%p102 bra 	$L__BB3_178;
	bra.uni 	$L__BB3_222;
$L__BB3_178:
	setp.eq.f32 	%p141, %f1, %f2;
	selp.f32 	%f148, 0f3F800000, 0f00000000, %p141;
	bra.uni 	$L__BB3_223;
$L__BB3_179:
	setp.eq.s32 	%p98, %r145, 7;
	@%p98 bra 	$L__BB3_200;
	setp.eq.s32 	%p99, %r145, 8;
	@%p99 bra 	$L__BB3_203;
	setp.eq.s32 	%p100, %r145, 9;
	@%p100 bra 	$L__BB3_182;
	bra.uni 	$L__BB3_222;
$L__BB3_182:
	setp.gt.f32 	%p139, %f1, 0f00000000;
	selp.f32 	%f148, %f2, 0f00000000, %p139;
	bra.uni 	$L__BB3_223;
$L__BB3_183:
	setp.gt.s32 	%p84, %r145, 13;
	@%p84 bra 	$L__BB3_191;
	setp.gt.s32 	%p91, %r145, 11;
	@%p91 bra 	$L__BB3_188;
	setp.eq.s32 	%p94, %r145, 10;
	@%p94 bra 	$L__BB3_204;
	setp.eq.s32 	%p95, %r145, 11;
	@%p95 bra 	$L__BB3_187;
	bra.uni 	$L__BB3_222;
$L__BB3_187:
	cvt.f64.f32 	%fd18, %f2;
	cvt.f64.f32 	%fd19, %f1;
	add.f64 	%fd20, %fd19, 0d3EB0C6F7A0B5ED8D;
	div.rn.f64 	%fd21, %fd18, %fd20;
	cvt.rn.f32.f64 	%f148, %fd21;
	bra.uni 	$L__BB3_223;
$L__BB3_188:
	setp.eq.s32 	%p92, %r145, 12;
	@%p92 bra 	$L__BB3_211;
	setp.eq.s32 	%p93, %r145, 13;
	@%p93 bra 	$L__BB3_190;
	bra.uni 	$L__BB3_222;
$L__BB3_190:
	rcp.rn.f32 	%f148, %f1;
	bra.uni 	$L__BB3_223;
$L__BB3_191:
	setp.gt.s32 	%p85, %r145, 15;
	@%p85 bra 	$L__BB3_195;
	setp.eq.s32 	%p89, %r145, 14;
	@%p89 bra 	$L__BB3_212;
	setp.eq.s32 	%p90, %r145, 15;
	@%p90 bra 	$L__BB3_194;
	bra.uni 	$L__BB3_222;
$L__BB3_194:
	sub.f32 	%f107, %f1, %f2;
	cvt.f64.f32 	%fd10, %f107;
	setp.lt.f64 	%p132, %fd10, 0d3F847AE147AE147B;
	sub.f32 	%f108, %f2, %f1;
	cvt.f64.f32 	%fd11, %f108;
	setp.lt.f64 	%p133, %fd11, 0d3F847AE147AE147B;
	and.pred  	%p134, %p132, %p133;
	selp.u32 	%r597, 1, 0, %p134;
	cvt.rn.f32.u32 	%f148, %r597;
	bra.uni 	$L__BB3_223;
$L__BB3_195:
	setp.eq.s32 	%p86, %r145, 16;
	@%p86 bra 	$L__BB3_213;
	setp.eq.s32 	%p87, %r145, 17;
	mov.f32 	%f148, 0f3F800000;
	@%p87 bra 	$L__BB3_214;
	setp.eq.s32 	%p88, %r145, 18;
	@%p88 bra 	$L__BB3_198;
	bra.uni 	$L__BB3_222;
$L__BB3_198:
	abs.f32 	%f29, %f1;
	mul.f32 	%f30, %f29, 0f4038AA3B;
	ex2.approx.ftz.f32 	%f31, %f30;
	add.f32 	%f32, %f31, 0f3F800000;
	rcp.approx.ftz.f32 	%f33, %f32;
	fma.rn.f32 	%f34, %f33, 0fC0000000, 0f3F800000;
	setp.ge.f32 	%p108, %f29, 0f41102CB4;
	selp.f32 	%f35, 0f3F800000, %f34, %p108;
	copysign.f32 	%f36, %f1, %f35;
	mul.f32 	%f37, %f1, %f1;
	fma.rn.f32 	%f38, %f37, 0f3C80F082, 0fBD563CAE;
	fma.rn.f32 	%f39, %f38, %f37, 0f3E085941;
	fma.rn.f32 	%f40, %f39, %f37, 0fBEAAA9ED;
	fma.rn.f32 	%f41, %f40, %f37, 0f00000000;
	fma.rn.f32 	%f42, %f41, %f1, %f1;
	setp.ge.f32 	%p109, %f29, 0f3F19999A;
	selp.f32 	%f148, %f36, %f42, %p109;
	bra.uni 	$L__BB3_223;
$L__BB3_199:
	setp.lt.f32 	%p142, %f1, %f2;
	selp.f32 	%f148, 0f3F800000, 0f00000000, %p142;
	bra.uni 	$L__BB3_223;
$L__BB3_200:
	setp.ltu.f32 	%p140, %f1, 0f00000000;
	@%p140 bra 	$L__BB3_202;
	fma.rn.f32 	%f121, %f1, 0fBBBB989D, 0f3F000000;
	cvt.sat.f32.f32 	%f122, %f121;
	mov.f32 	%f123, 0f4B400001;
	mov.f32 	%f124, 0f437C0000;
	fma.rm.f32 	%f125, %f122, %f124, %f123;
	add.f32 	%f126, %f125, 0fCB40007F;
	neg.f32 	%f127, %f126;
	fma.rn.f32 	%f128, %f1, 0fBFB8AA3B, %f127;
	fma.rn.f32 	%f129, %f1, 0fB2A57060, %f128;
	mov.b32 	%r614, %f125;
	shl.b32 	%r615, %r614, 23;
	mov.b32 	%f130, %r615;
	ex2.approx.ftz.f32 	%f131, %f129;
	mul.f32 	%f132, %f131, %f130;
	cvt.f64.f32 	%fd58, %f132;
	add.f64 	%fd59, %fd58, 0d3FF0000000000000;
	rcp.rn.f64 	%fd60, %fd59;
	cvt.rn.f32.f64 	%f148, %fd60;
	bra.uni 	$L__BB3_223;
$L__BB3_202:
	fma.rn.f32 	%f133, %f1, 0f3BBB989D, 0f3F000000;
	cvt.sat.f32.f32 	%f134, %f133;
	mov.f32 	%f135, 0f4B400001;
	mov.f32 	%f136, 0f437C0000;
	fma.rm.f32 	%f137, %f134, %f136, %f135;
	add.f32 	%f138, %f137, 0fCB40007F;
	neg.f32 	%f139, %f138;
	fma.rn.f32 	%f140, %f1, 0f3FB8AA3B, %f139;
	fma.rn.f32 	%f141, %f1, 0f32A57060, %f140;
	mov.b32 	%r616, %f137;
	shl.b32 	%r617, %r616, 23;
	mov.b32 	%f142, %r617;
	ex2.approx.ftz.f32 	%f143, %f141;
	mul.f32 	%f144, %f143, %f142;
	cvt.f64.f32 	%fd61, %f144;
	add.f64 	%fd62, %fd61, 0d3FF0000000000000;
	div.rn.f64 	%fd63, %fd61, %fd62;
	cvt.rn.f32.f64 	%f148, %fd63;
	bra.uni 	$L__BB3_223;
$L__BB3_203:
	cvt.f64.f32 	%fd56, %f1;
	max.f64 	%fd57, %fd56, 0d0000000000000000;
	cvt.rn.f32.f64 	%f148, %fd57;
	bra.uni 	$L__BB3_223;
$L__BB3_204:
	cvt.f64.f32 	%fd22, %f1;
	add.f64 	%fd66, %fd22, 0d3EB0C6F7A0B5ED8D;
	{
	.reg .b32 %temp; 
	mov.b64 	{%temp, %r679}, %fd66;
	}
	{
	.reg .b32 %temp; 
	mov.b64 	{%r680, %temp}, %fd66;
	}
	setp.gt.s32 	%p135, %r679, 1048575;
	mov.b32 	%r681, -1023;
	@%p135 bra 	$L__BB3_206;
	mul.f64 	%fd66, %fd66, 0d4350000000000000;
	{
	.reg .b32 %temp; 
	mov.b64 	{%temp, %r679}, %fd66;
	}
	{
	.reg .b32 %temp; 
	mov.b64 	{%r680, %temp}, %fd66;
	}
	mov.b32 	%r681, -1077;
$L__BB3_206:
	add.s32 	%r602, %r679, -1;
	setp.gt.u32 	%p136, %r602, 2146435070;
	@%p136 bra 	$L__BB3_210;
	shr.u32 	%r605, %r679, 20;
	add.s32 	%r682, %r681, %r605;
	and.b32  	%r606, %r679, 1048575;
	or.b32  	%r607, %r606, 1072693248;
	mov.b64 	%fd67, {%r680, %r607};
	setp.lt.u32 	%p138, %r607, 1073127583;
	@%p138 bra 	$L__BB3_209;
	{
	.reg .b32 %temp; 
	mov.b64 	{%r608, %temp}, %fd67;
	}
	{
	.reg .b32 %temp; 
	mov.b64 	{%temp, %r609}, %fd67;
	}
	add.s32 	%r610, %r609, -1048576;
	mov.b64 	%fd67, {%r608, %r610};
	add.s32 	%r682, %r682, 1;
$L__BB3_209:
	add.f64 	%fd24, %fd67, 0dBFF0000000000000;
	add.f64 	%fd25, %fd67, 0d3FF0000000000000;
	rcp.approx.ftz.f64 	%fd26, %fd25;
	neg.f64 	%fd27, %fd25;
	fma.rn.f64 	%fd28, %fd27, %fd26, 0d3FF0000000000000;
	fma.rn.f64 	%fd29, %fd28, %fd28, %fd28;
	fma.rn.f64 	%fd30, %fd29, %fd26, %fd26;
	mul.f64 	%fd31, %fd24, %fd30;
	fma.rn.f64 	%fd32, %fd24, %fd30, %fd31;
	mul.f64 	%fd33, %fd32, %fd32;
	fma.rn.f64 	%fd34, %fd33, 0d3EB1380B3AE80F1E, 0d3ED0EE258B7A8B04;
	fma.rn.f64 	%fd35, %fd34, %fd33, 0d3EF3B2669F02676F;
	fma.rn.f64 	%fd36, %fd35, %fd33, 0d3F1745CBA9AB0956;
	fma.rn.f64 	%fd37, %fd36, %fd33, 0d3F3C71C72D1B5154;
	fma.rn.f64 	%fd38, %fd37, %fd33, 0d3F624924923BE72D;
	fma.rn.f64 	%fd39, %fd38, %fd33, 0d3F8999999999A3C4;
	fma.rn.f64 	%fd40, %fd39, %fd33, 0d3FB5555555555554;
	sub.f64 	%fd41, %fd24, %fd32;
	add.f64 	%fd42, %fd41, %fd41;
	neg.f64 	%fd43, %fd32;
	fma.rn.f64 	%fd44, %fd43, %fd24, %fd42;
	mul.f64 	%fd45, %fd30, %fd44;
	mul.f64 	%fd46, %fd33, %fd40;
	fma.rn.f64 	%fd47, %fd46, %fd32, %fd45;
	xor.b32  	%r611, %r682, -2147483648;
	mov.b32 	%r612, 1127219200;
	mov.b64 	%fd48, {%r611, %r612};
	mov.b32 	%r613, -2147483648;
	mov.b64 	%fd49, {%r613, %r612};
	sub.f64 	%fd50, %fd48, %fd49;
	fma.rn.f64 	%fd51, %fd50, 0d3FE62E42FEFA39EF, %fd32;
	fma.rn.f64 	%fd52, %fd50, 0dBFE62E42FEFA39EF, %fd51;
	sub.f64 	%fd53, %fd52, %fd32;
	sub.f64 	%fd54, %fd47, %fd53;
	fma.rn.f64 	%fd55, %fd50, 0d3C7ABC9E3B39803F, %fd54;
	add.f64 	%fd7, %fd51, %fd55;
	cvt.rn.f32.f64 	%f148, %fd7;
	bra.uni 	$L__BB3_223;
$L__BB3_210:
	fma.rn.f64 	%fd23, %fd66, 0d7FF0000000000000, 0d7FF0000000000000;
	{
	.reg .b32 %temp; 
	mov.b64 	{%temp, %r603}, %fd66;
	}
	and.b32  	%r604, %r603, 2147483647;
	setp.eq.s32 	%p137, %r604, 0;
	selp.f64 	%fd8, 0dFFF0000000000000, %fd23, %p137;
	cvt.rn.f32.f64 	%f148, %fd8;
	bra.uni 	$L__BB3_223;
$L__BB3_211:
	fma.rn.f32 	%f110, %f1, 0f3BBB989D, 0f3F000000;
	cvt.sat.f32.f32 	%f111, %f110;
	mov.f32 	%f112, 0f4B400001;
	mov.f32 	%f113, 0f437C0000;
	fma.rm.f32 	%f114, %f111, %f113, %f112;
	add.f32 	%f115, %f114, 0fCB40007F;
	neg.f32 	%f116, %f115;
	fma.rn.f32 	%f117, %f1, 0f3FB8AA3B, %f116;
	fma.rn.f32 	%f118, %f1, 0f32A57060, %f117;
	mov.b32 	%r598, %f114;
	shl.b32 	%r599, %r598, 23;
	mov.b32 	%f119, %r599;
	ex2.approx.ftz.f32 	%f120, %f118;
	mul.f32 	%f148, %f120, %f119;
	bra.uni 	$L__BB3_223;
$L__BB3_212:
	mul.f32 	%f109, %f1, %f1;
	cvt.f64.f32 	%fd13, %f109;
	rcp.rn.f64 	%fd14, %fd13;
	neg.f64 	%fd15, %fd14;
	cvt.f64.f32 	%fd16, %f2;
	mul.f64 	%fd17, %fd15, %fd16;
	cvt.rn.f32.f64 	%f148, %fd17;
	bra.uni 	$L__BB3_223;
$L__BB3_213:
	setp.gt.f32 	%p131, %f1, %f2;
	selp.f32 	%f148, %f1, %f2, %p131;
	bra.uni 	$L__BB3_223;
$L__BB3_214:
	mul.f32 	%f44, %f2, 0f3F000000;
	cvt.rzi.f32.f32 	%f45, %f44;
	add.f32 	%f46, %f45, %f45;
	sub.f32 	%f47, %f2, %f46;
	abs.f32 	%f19, %f47;
	abs.f32 	%f20, %f1;
	setp.lt.f32 	%p110, %f20, 0f00800000;
	mul.f32 	%f48, %f20, 0f4B800000;
	selp.f32 	%f49, %f48, %f20, %p110;
	selp.f32 	%f50, 0fC1C00000, 0f00000000, %p110;
	mov.b32 	%r583, %f49;
	add.s32 	%r584, %r583, -1060439283;
	and.b32  	%r585, %r584, -8388608;
	sub.s32 	%r586, %r583, %r585;
	mov.b32 	%f51, %r586;
	cvt.rn.f32.s32 	%f52, %r585;
	fma.rn.f32 	%f53, %f52, 0f34000000, %f50;
	add.f32 	%f54, %f51, 0fBF800000;
	add.f32 	%f55, %f51, 0f3F800000;
	rcp.approx.ftz.f32 	%f56, %f55;
	add.f32 	%f57, %f54, %f54;
	mul.f32 	%f58, %f57, %f56;
	mul.f32 	%f59, %f58, %f58;
	sub.f32 	%f60, %f54, %f58;
	add.f32 	%f61, %f60, %f60;
	neg.f32 	%f62, %f58;
	fma.rn.f32 	%f63, %f62, %f54, %f61;
	mul.rn.f32 	%f64, %f56, %f63;
	fma.rn.f32 	%f65, %f59, 0f3A2C32E4, 0f3B52E7DB;
	fma.rn.f32 	%f66, %f65, %f59, 0f3C93BB73;
	fma.rn.f32 	%f67, %f66, %f59, 0f3DF6384F;
	mul.rn.f32 	%f68, %f67, %f59;
	fma.rn.f32 	%f69, %f58, 0f3FB8AA3B, %f53;
	sub.f32 	%f70, %f53, %f69;
	fma.rn.f32 	%f71, %f58, 0f3FB8AA3B, %f70;
	fma.rn.f32 	%f72, %f64, 0f3FB8AA3B, %f71;
	fma.rn.f32 	%f73, %f58, 0f32A55E34, %f72;
	mul.f32 	%f74, %f68, 0f40400000;
	fma.rn.f32 	%f75, %f74, %f64, %f73;
	fma.rn.f32 	%f76, %f68, %f58, %f75;
	add.rn.f32 	%f77, %f69, %f76;
	neg.f32 	%f78, %f69;
	add.rn.f32 	%f79, %f77, %f78;
	neg.f32 	%f80, %f79;
	add.rn.f32 	%f81, %f76, %f80;
	mul.rn.f32 	%f82, %f77, %f2;
	neg.f32 	%f83, %f82;
	fma.rn.f32 	%f84, %f77, %f2, %f83;
	fma.rn.f32 	%f85, %f81, %f2, %f84;
	cvt.rni.f32.f32 	%f86, %f82;
	sub.f32 	%f87, %f82, %f86;
	add.f32 	%f88, %f87, %f85;
	fma.rn.f32 	%f89, %f88, 0f391FCB8E, 0f3AAF85ED;
	fma.rn.f32 	%f90, %f89, %f88, 0f3C1D9856;
	fma.rn.f32 	%f91, %f90, %f88, 0f3D6357BB;
	fma.rn.f32 	%f92, %f91, %f88, 0f3E75FDEC;
	fma.rn.f32 	%f93, %f92, %f88, 0f3F317218;
	fma.rn.f32 	%f94, %f93, %f88, 0f3F800000;
	cvt.rzi.s32.f32 	%r587, %f86;
	setp.gt.f32 	%p111, %f86, 0f00000000;
	selp.b32 	%r588, 0, -2097152000, %p111;
	add.s32 	%r589, %r588, 2130706432;
	mov.b32 	%f95, %r589;
	mul.f32 	%f96, %f94, %f95;
	shl.b32 	%r590, %r587, 23;
	sub.s32 	%r591, %r590, %r588;
	mov.b32 	%f97, %r591;
	mul.f32 	%f98, %f96, %f97;
	abs.f32 	%f99, %f82;
	setp.gt.f32 	%p112, %f99, 0f43180000;
	setp.lt.f32 	%p113, %f82, 0f00000000;
	selp.f32 	%f100, 0f00000000, 0f7F800000, %p113;
	selp.f32 	%f21, %f100, %f98, %p112;
	setp.eq.f32 	%p114, %f1, 0f3F800000;
	setp.eq.f32 	%p115, %f2, 0f00000000;
	or.pred  	%p116, %p114, %p115;
	@%p116 bra 	$L__BB3_223;
	setp.num.f32 	%p117, %f20, %f20;
	abs.f32 	%f101, %f2;
	setp.num.f32 	%p118, %f101, %f101;
	and.pred  	%p119, %p117, %p118;
	@%p119 bra 	$L__BB3_217;
	add.rn.f32 	%f148, %f1, %f2;
	bra.uni 	$L__BB3_223;
$L__BB3_217:
	setp.neu.f32 	%p120, %f1, 0f00000000;
	setp.neu.f32 	%p121, %f20, 0f7F800000;
	and.pred  	%p122, %p120, %p121;
	@%p122 bra 	$L__BB3_219;
	setp.neu.f32 	%p129, %f19, 0f3F800000;
	add.f32 	%f106, %f1, %f1;
	mov.b32 	%r592, %f106;
	setp.lt.f32 	%p130, %f2, 0f00000000;
	xor.b32  	%r593, %r592, 2139095040;
	selp.b32 	%r594, %r593, %r592, %p130;
	and.b32  	%r595, %r594, 2147483647;
	selp.b32 	%r596, %r595, %r594, %p129;
	mov.b32 	%f148, %r596;
	bra.uni 	$L__BB3_223;
$L__BB3_219:
	setp.eq.f32 	%p123, %f1, 0fBF800000;
	setp.eq.f32 	%p124, %f101, 0f7F800000;
	and.pred  	%p125, %p123, %p124;
	@%p125 bra 	$L__BB3_223;
	setp.geu.f32 	%p126, %f1, 0f00000000;
	mov.f32 	%f148, %f21;
	@%p126 bra 	$L__BB3_223;
	setp.neu.f32 	%p127, %f19, 0f3F800000;
	neg.f32 	%f103, %f21;
	selp.f32 	%f104, %f21, %f103, %p127;
	cvt.rmi.f32.f32 	%f105, %f2;
	setp.neu.f32 	%p128, %f2, %f105;
	selp.f32 	%f148, 0f7FFFFFFF, %f104, %p128;
	bra.uni 	$L__BB3_223;
$L__BB3_222:
	add.f32 	%f148, %f1, %f2;
$L__BB3_223:
	ld.param.u64 	%rd224, [_Z9zipKernelPfPiS0_iiS_S0_S0_iS_S0_S0_ii_param_0];
	cvta.to.global.u64 	%rd221, %rd224;
	shl.b64 	%rd222, %rd228, 2;
	add.s64 	%rd223, %rd221, %rd222;
	st.global.f32 	[%rd223], %f148;
$L__BB3_224:
	ret;

}


// ===== COMPILED SASS (sm_100) =====

	.target	sm_100

	.elftype	@"ET_EXEC"


//--------------------- .note.nv.tkinfo           --------------------------
	.section	.note.nv.tkinfo,"",@"SHT_NOTE"
	.sectionflags	@"SHF_NOTE_NV_TKINFO"
	.tkinfo
        /*0018*/ 	.word	0x00000002
        /*0030*/ 	.string	""
        /*0030*/ 	.string	"ptxas"
        /*0030*/ 	.string	"Cuda compilation tools, release 13.0, V13.0.88"
        /*0030*/ 	.string	"Build cuda_13.0.r13.0/compiler.36424714_0"
        /*0030*/ 	.string	"-arch sm_100 -m 64 "



//--------------------- .note.nv.cuinfo           --------------------------
	.section	.note.nv.cuinfo,"",@"SHT_NOTE"
	.sectionflags	@"SHF_NOTE_NV_CUINFO"
        /*0018*/ 	.short	0x0002
        /*001a*/ 	.short	0x0064
        /*001c*/ 	.short	0x0082
	.zero		2


//--------------------- .nv.info                  --------------------------
	.section	.nv.info,"",@"SHT_CUDA_INFO"
	.align	4


	//----- nvinfo : EIATTR_REGCOUNT
	.align		4
        /*0000*/ 	.byte	0x04, 0x2f
        /*0002*/ 	.short	(.L_1 - .L_0)
	.align		4
.L_0:
        /*0004*/ 	.word	index@(_Z20MatrixMultiplyKernelPfPKiS1_S_S1_S1_S_S1_S1_)
        /*0008*/ 	.word	0x00000019


	//----- nvinfo : EIATTR_FRAME_SIZE
	.align		4
.L_1:
        /*000c*/ 	.byte	0x04, 0x11
        /*000e*/ 	.short	(.L_3 - .L_2)
	.align		4
.L_2:
        /*0010*/ 	.word	index@(_Z20MatrixMultiplyKernelPfPKiS1_S_S1_S1_S_S1_S1_)
        /*0014*/ 	.word	0x00000000


	//----- nvinfo : EIATTR_REGCOUNT
	.align		4
.L_3:
        /*0018*/ 	.byte	0x04, 0x2f
        /*001a*/ 	.short	(.L_5 - .L_4)
	.align		4
.L_4:
        /*001c*/ 	.word	index@(_Z9mapKernelPfPiS0_iS_S0_S0_ii)
        /*0020*/ 	.word	0x00000020


	//----- nvinfo : EIATTR_FRAME_SIZE
	.align		4
.L_5:
        /*0024*/ 	.byte	0x04, 0x11
        /*0026*/ 	.short	(.L_7 - .L_6)
	.align		4
.L_6:
        /*0028*/ 	.word	index@($__internal_8_$__cuda_sm20_rcp_rn_f32_slowpath)
        /*002c*/ 	.word	0x00000050


	//----- nvinfo : EIATTR_FRAME_SIZE
	.align		4
.L_7:
        /*0030*/ 	.byte	0x04, 0x11
        /*0032*/ 	.short	(.L_9 - .L_8)
	.align		4
.L_8:
        /*0034*/ 	.word	index@($__internal_7_$__cuda_sm20_div_rn_f64_full)
        /*0038*/ 	.word	0x00000050


	//----- nvinfo : EIATTR_FRAME_SIZE
	.align		4
.L_9:
        /*003c*/ 	.byte	0x04, 0x11
        /*003e*/ 	.short	(.L_11 - .L_10)
	.align		4
.L_10:
        /*0040*/ 	.word	index@($__internal_6_$__cuda_sm20_dblrcp_rn_slowpath_v3)
        /*0044*/ 	.word	0x00000050


	//----- nvinfo : EIATTR_FRAME_SIZE
	.align		4
.L_11:
        /*0048*/ 	.byte	0x04, 0x11
        /*004a*/ 	.short	(.L_13 - .L_12)
	.align		4
.L_12:
        /*004c*/ 	.word	index@(_Z9mapKernelPfPiS0_iS_S0_S0_ii)
        /*0050*/ 	.word	0x00000050


	//----- nvinfo : EIATTR_REGCOUNT
	.align		4
.L_13:
        /*0054*/ 	.byte	0x04, 0x2f
        /*0056*/ 	.short	(.L_15 - .L_14)
	.align		4
.L_14:
        /*0058*/ 	.word	index@(_Z12reduceKernelPfPiS0_iS_S0_S0_ifii)
        /*005c*/ 	.word	0x0000001f


	//----- nvinfo : EIATTR_FRAME_SIZE
	.align		4
.L_15:
        /*0060*/ 	.byte	0x04, 0x11
        /*0062*/ 	.short	(.L_17 - .L_16)
	.align		4
.L_16:
        /*0064*/ 	.word	index@($__internal_5_$__cuda_sm20_rcp_rn_f32_slowpath)
        /*0068*/ 	.word	0x00000028


	//----- nvinfo : EIATTR_FRAME_SIZE
	.align		4
.L_17:
        /*006c*/ 	.byte	0x04, 0x11
        /*006e*/ 	.short	(.L_19 - .L_18)
	.align		4
.L_18:
        /*0070*/ 	.word	index@($__internal_4_$__cuda_sm20_div_rn_f64_full)
        /*0074*/ 	.word	0x00000028


	//----- nvinfo : EIATTR_FRAME_SIZE
	.align		4
.L_19:
        /*0078*/ 	.byte	0x04, 0x11
        /*007a*/ 	.short	(.L_21 - .L_20)
	.align		4
.L_20:
        /*007c*/ 	.word	index@($__internal_3_$__cuda_sm20_dblrcp_rn_slowpath_v3)
        /*0080*/ 	.word	0x00000028


	//----- nvinfo : EIATTR_FRAME_SIZE
	.align		4
.L_21:
        /*0084*/ 	.byte	0x04, 0x11
        /*0086*/ 	.short	(.L_23 - .L_22)
	.align		4
.L_22:
        /*0088*/ 	.word	index@(_Z12reduceKernelPfPiS0_iS_S0_S0_ifii)
        /*008c*/ 	.word	0x00000028


	//----- nvinfo : EIATTR_REGCOUNT
	.align		4
.L_23:
        /*0090*/ 	.byte	0x04, 0x2f
        /*0092*/ 	.short	(.L_25 - .L_24)
	.align		4
.L_24:
        /*0094*/ 	.word	index@(_Z9zipKernelPfPiS0_iiS_S0_S0_iS_S0_S0_ii)
        /*0098*/ 	.word	0x0000001f


	//----- nvinfo : EIATTR_FRAME_SIZE
	.align		4
.L_25:
        /*009c*/ 	.byte	0x04, 0x11
        /*009e*/ 	.short	(.L_27 - .L_26)
	.align		4
.L_26:
        /*00a0*/ 	.word	index@($__internal_2_$__cuda_sm20_rcp_rn_f32_slowpath)
        /*00a4*/ 	.word	0x00000078


	//----- nvinfo : EIATTR_FRAME_SIZE
	.align		4
.L_27:
        /*00a8*/ 	.byte	0x04, 0x11
        /*00aa*/ 	.short	(.L_29 - .L_28)
	.align		4
.L_28:
        /*00ac*/ 	.word	index@($__internal_1_$__cuda_sm20_div_rn_f64_full)
        /*00b0*/ 	.word	0x00000078


	//----- nvinfo : EIATTR_FRAME_SIZE
	.align		4
.L_29:
        /*00b4*/ 	.byte	0x04, 0x11
        /*00b6*/ 	.short	(.L_31 - .L_30)
	.align		4
.L_30:
        /*00b8*/ 	.word	index@($__internal_0_$__cuda_sm20_dblrcp_rn_slowpath_v3)
        /*00bc*/ 	.word	0x00000078


	//----- nvinfo : EIATTR_FRAME_SIZE
	.align		4
.L_31:
        /*00c0*/ 	.byte	0x04, 0x11
        /*00c2*/ 	.short	(.L_33 - .L_32)
	.align		4
.L_32:
        /*00c4*/ 	.word	index@(_Z9zipKernelPfPiS0_iiS_S0_S0_iS_S0_S0_ii)
        /*00c8*/ 	.word	0x00000078


	//----- nvinfo : EIATTR_MIN_STACK_SIZE
	.align		4
.L_33:
        /*00cc*/ 	.byte	0x04, 0x12
        /*00ce*/ 	.short	(.L_35 - .L_34)
	.align		4
.L_34:
        /*00d0*/ 	.word	index@(_Z9zipKernelPfPiS0_iiS_S0_S0_iS_S0_S0_ii)
        /*00d4*/ 	.word	0x00000078


	//----- nvinfo : EIATTR_MIN_STACK_SIZE
	.align		4
.L_35:
        /*00d8*/ 	.byte	0x04, 0x12
        /*00da*/ 	.short	(.L_37 - .L_36)
	.align		4
.L_36:
        /*00dc*/ 	.word	index@(_Z12reduceKernelPfPiS0_iS_S0_S0_ifii)
        /*00e0*/ 	.word	0x00000028


	//----- nvinfo : EIATTR_MIN_STACK_SIZE
	.align		4
.L_37:
        /*00e4*/ 	.byte	0x04, 0x12
        /*00e6*/ 	.short	(.L_39 - .L_38)
	.align		4
.L_38:
        /*00e8*/ 	.word	index@(_Z9mapKernelPfPiS0_iS_S0_S0_ii)
        /*00ec*/ 	.word	0x00000050


	//----- nvinfo : EIATTR_MIN_STACK_SIZE
	.align		4
.L_39:
        /*00f0*/ 	.byte	0x04, 0x12
        /*00f2*/ 	.short	(.L_41 - .L_40)
	.align		4
.L_40:
        /*00f4*/ 	.word	index@(_Z20MatrixMultiplyKernelPfPKiS1_S_S1_S1_S_S1_S1_)
        /*00f8*/ 	.word	0x00000000
.L_41:


//--------------------- .nv.compat                --------------------------
	.section	.nv.compat,"",@"SHT_CUDA_COMPAT_INFO"
	.align	4
        /*0000*/ 	.byte	0x02, 0x09, 0x00, 0x00, 0x02, 0x02, 0x01, 0x00, 0x02, 0x05, 0x05, 0x00, 0x03, 0x07, 0x01, 0x01
        /*0010*/ 	.byte	0x02, 0x03, 0x00, 0x00, 0x02, 0x06, 0x01, 0x00, 0x04, 0x0b, 0x08, 0x00, 0x01, 0x00, 0x00, 0x00
        /*0020*/ 	.byte	0x00, 0x00, 0x00, 0x00


//--------------------- .nv.info._Z9zipKernelPfPiS0_iiS_S0_S0_iS_S0_S0_ii --------------------------
	.section	.nv.info._Z9zipKernelPfPiS0_iiS_S0_S0_iS_S0_S0_ii,"",@"SHT_CUDA_INFO"
	.sectionflags	@""
	.align	4


	//----- nvinfo : EIATTR_CUDA_API_VERSION
	.align		4
        /*0000*/ 	.byte	0x04, 0x37
        /*0002*/ 	.short	(.L_43 - .L_42)
.L_42:
        /*0004*/ 	.word	0x00000082


	//----- nvinfo : EIATTR_KPARAM_INFO
	.align		4
.L_43:
        /*0008*/ 	.byte	0x04, 0x17
        /*000a*/ 	.short	(.L_45 - .L_44)
.L_44:
        /*000c*/ 	.word	0x00000000
        /*0010*/ 	.short	0x000d
        /*0012*/ 	.short	0x005c
        /*0014*/ 	.byte	0x00, 0xf0, 0x11, 0x00


	//----- nvinfo : EIATTR_KPARAM_INFO
	.align		4
.L_45:
        /*0018*/ 	.byte	0x04, 0x17
        /*001a*/ 	.short	(.L_47 - .L_46)
.L_46:
        /*001c*/ 	.word	0x00000000
        /*0020*/ 	.short	0x000c
        /*0022*/ 	.short	0x0058
        /*0024*/ 	.byte	0x00, 0xf0, 0x11, 0x00


	//----- nvinfo : EIATTR_KPARAM_INFO
	.align		4
.L_47:
        /*0028*/ 	.byte	0x04, 0x17
        /*002a*/ 	.short	(.L_49 - .L_48)
.L_48:
        /*002c*/ 	.word	0x00000000
        /*0030*/ 	.short	0x000b
        /*0032*/ 	.short	0x0050
        /*0034*/ 	.byte	0x00, 0xf5, 0x21, 0x00


	//----- nvinfo : EIATTR_KPARAM_INFO
	.align		4
.L_49:
        /*0038*/ 	.byte	0x04, 0x17
        /*003a*/ 	.short	(.L_51 - .L_50)
.L_50:
        /*003c*/ 	.word	0x00000000
        /*0040*/ 	.short	0x000a
        /*0042*/ 	.short	0x0048
        /*0044*/ 	.byte	0x00, 0xf5, 0x21, 0x00


	//----- nvinfo : EIATTR_KPARAM_INFO
	.align		4
.L_51:
        /*0048*/ 	.byte	0x04, 0x17
        /*004a*/ 	.short	(.L_53 - .L_52)
.L_52:
        /*004c*/ 	.word	0x00000000
        /*0050*/ 	.short	0x0009
        /*0052*/ 	.short	0x0040
        /*0054*/ 	.byte	0x00, 0xf5, 0x21, 0x00


	//----- nvinfo : EIATTR_KPARAM_INFO
	.align		4
.L_53:
        /*0058*/ 	.byte	0x04, 0x17
        /*005a*/ 	.short	(.L_55 - .L_54)
.L_54:
        /*005c*/ 	.word	0x00000000
        /*0060*/ 	.short	0x0008
        /*0062*/ 	.short	0x0038
        /*0064*/ 	.byte	0x00, 0xf0, 0x11, 0x00


	//----- nvinfo : EIATTR_KPARAM_INFO
	.align		4
.L_55:
        /*0068*/ 	.byte	0x04, 0x17
        /*006a*/ 	.short	(.L_57 - .L_56)
.L_56:
        /*006c*/ 	.word	0x00000000
        /*0070*/ 	.short	0x0007
        /*0072*/ 	.short	0x0030
        /*0074*/ 	.byte	0x00, 0xf5, 0x21, 0x00


	//----- nvinfo : EIATTR_KPARAM_INFO
	.align		4
.L_57:
        /*0078*/ 	.byte	0x04, 0x17
        /*007a*/ 	.short	(.L_59 - .L_58)
.L_58:
        /*007c*/ 	.word	0x00000000
        /*0080*/ 	.short	0x0006
        /*0082*/ 	.short	0x0028
        /*0084*/ 	.byte	0x00, 0xf5, 0x21, 0x00


	//----- nvinfo : EIATTR_KPARAM_INFO
	.align		4
.L_59:
        /*0088*/ 	.byte	0x04, 0x17
        /*008a*/ 	.short	(.L_61 - .L_60)
.L_60:
        /*008c*/ 	.word	0x00000000
        /*0090*/ 	.short	0x0005
        /*0092*/ 	.short	0x0020
        /*0094*/ 	.byte	0x00, 0xf5, 0x21, 0x00


	//----- nvinfo : EIATTR_KPARAM_INFO
	.align		4
.L_61:
        /*0098*/ 	.byte	0x04, 0x17
        /*009a*/ 	.short	(.L_63 - .L_62)
.L_62:
        /*009c*/ 	.word	0x00000000
        /*00a0*/ 	.short	0x0004
        /*00a2*/ 	.short	0x001c
        /*00a4*/ 	.byte	0x00, 0xf0, 0x11, 0x00


	//----- nvinfo : EIATTR_KPARAM_INFO
	.align		4
.L_63:
        /*00a8*/ 	.byte	0x04, 0x17
        /*00aa*/ 	.short	(.L_65 - .L_64)
.L_64:
        /*00ac*/ 	.word	0x00000000
        /*00b0*/ 	.short	0x0003
        /*00b2*/ 	.short	0x0018
        /*00b4*/ 	.byte	0x00, 0xf0, 0x11, 0x00


	//----- nvinfo : EIATTR_KPARAM_INFO
	.align		4
.L_65:
        /*00b8*/ 	.byte	0x04, 0x17
        /*00ba*/ 	.short	(.L_67 - .L_66)
.L_66:
        /*00bc*/ 	.word	0x00000000
        /*00c0*/ 	.short	0x0002
        /*00c2*/ 	.short	0x0010
        /*00c4*/ 	.byte	0x00, 0xf5, 0x21, 0x00


	//----- nvinfo : EIATTR_KPARAM_INFO
	.align		4
.L_67:
        /*00c8*/ 	.byte	0x04, 0x17
        /*00ca*/ 	.short	(.L_69 - .L_68)
.L_68:
        /*00cc*/ 	.word	0x00000000
        /*00d0*/ 	.short	0x0001
        /*00d2*/ 	.short	0x0008
        /*00d4*/ 	.byte	0x00, 0xf5, 0x21, 0x00


	//----- nvinfo : EIATTR_KPARAM_INFO
	.align		4
.L_69:
        /*00d8*/ 	.byte	0x04, 0x17
        /*00da*/ 	.short	(.L_71 - .L_70)
.L_70:
        /*00dc*/ 	.word	0x00000000
        /*00e0*/ 	.short	0x0000
        /*00e2*/ 	.short	0x0000
        /*00e4*/ 	.byte	0x00, 0xf5, 0x21, 0x00


	//----- nvinfo : EIATTR_SPARSE_MMA_MASK
	.align		4
.L_71:
        /*00e8*/ 	.byte	0x03, 0x50
        /*00ea*/ 	.short	0x0000


	//----- nvinfo : EIATTR_MAXREG_COUNT
	.align		4
        /*00ec*/ 	.byte	0x03, 0x1b
        /*00ee*/ 	.short	0x00ff


	//----- nvinfo : EIATTR_MERCURY_ISA_VERSION
	.align		4
        /*00f0*/ 	.byte	0x03, 0x5f
        /*00f2*/ 	.short	0x0101


	//----- nvinfo : EIATTR_VRC_CTA_INIT_COUNT
	.align		4
        /*00f4*/ 	.byte	0x02, 0x4a
	.zero		1
	.zero		1


	//----- nvinfo : EIATTR_EXIT_INSTR_OFFSETS
	.align		4
        /*00f8*/ 	.byte	0x04, 0x1c
        /*00fa*/ 	.short	(.L_73 - .L_72)


	//   ....[0]....
.L_72:
        /*00fc*/ 	.word	0x00000080


	//   ....[1]....
        /*0100*/ 	.word	0x000066f0


	//----- nvinfo : EIATTR_INDIRECT_BRANCH_TARGETS
	.align		4
.L_73:
        /*0104*/ 	.byte	0x04, 0x34
        /*0106*/ 	.short	(.L_75 - .L_74)


	//   ....[0]....
.L_74:
        /*0108*/ 	.word	.L_x_233@srel
        /*010c*/ 	.short	0x0
        /*010e*/ 	.short	0x0
        /*0110*/ 	.word	0x3
        /*0114*/ 	.word	.L_x_234@srel
        /*0118*/ 	.word	.L_x_235@srel
        /*011c*/ 	.word	.L_x_45@srel


	//   ....[1]....
        /*0120*/ 	.word	.L_x_237@srel
        /*0124*/ 	.short	0x0
        /*0126*/ 	.short	0x0
        /*0128*/ 	.word	0x4
        /*012c*/ 	.word	.L_x_238@srel
        /*0130*/ 	.word	.L_x_239@srel
        /*0134*/ 	.word	.L_x_240@srel
        /*0138*/ 	.word	.L_x_45@srel


	//   ....[2]....
        /*013c*/ 	.word	.L_x_242@srel
        /*0140*/ 	.short	0x0
        /*0142*/ 	.short	0x0
        /*0144*/ 	.word	0x3
        /*0148*/ 	.word	.L_x_243@srel
        /*014c*/ 	.word	.L_x_244@srel
        /*0150*/ 	.word	.L_x_45@srel


	//   ....[3]....
        /*0154*/ 	.word	.L_x_246@srel
        /*0158*/ 	.short	0x0
        /*015a*/ 	.short	0x0
        /*015c*/ 	.word	0x3
        /*0160*/ 	.word	.L_x_247@srel
        /*0164*/ 	.word	.L_x_248@srel
        /*0168*/ 	.word	.L_x_45@srel


	//   ....[4]....
        /*016c*/ 	.word	.L_x_250@srel
        /*0170*/ 	.short	0x0
        /*0172*/ 	.short	0x0
        /*0174*/ 	.word	0x3
        /*0178*/ 	.word	.L_x_251@srel
        /*017c*/ 	.word	.L_x_252@srel
        /*0180*/ 	.word	.L_x_45@srel


	//----- nvinfo : EIATTR_CRS_STACK_SIZE
	.align		4
.L_75:
        /*0184*/ 	.byte	0x04, 0x1e
        /*0186*/ 	.short	(.L_77 - .L_76)
.L_76:
        /*0188*/ 	.word	0x00000000


	//----- nvinfo : EIATTR_CBANK_PARAM_SIZE
	.align		4
.L_77:
        /*018c*/ 	.byte	0x03, 0x19
        /*018e*/ 	.short	0x0060


	//----- nvinfo : EIATTR_PARAM_CBANK
	.align		4
        /*0190*/ 	.byte	0x04, 0x0a
        /*0192*/ 	.short	(.L_79 - .L_78)
	.align		4
.L_78:
        /*0194*/ 	.word	index@(.nv.constant0._Z9zipKernelPfPiS0_iiS_S0_S0_iS_S0_S0_ii)
        /*0198*/ 	.short	0x0380
        /*019a*/ 	.short	0x0060


	//----- nvinfo : EIATTR_SW_WAR
	.align		4
.L_79:
        /*019c*/ 	.byte	0x04, 0x36
        /*019e*/ 	.short	(.L_81 - .L_80)
.L_80:
        /*01a0*/ 	.word	0x00000008
.L_81:


//--------------------- .nv.info._Z12reduceKernelPfPiS0_iS_S0_S0_ifii --------------------------
	.section	.nv.info._Z12reduceKernelPfPiS0_iS_S0_S0_ifii,"",@"SHT_CUDA_INFO"
	.sectionflags	@""
	.align	4


	//----- nvinfo : EIATTR_CUDA_API_VERSION
	.align		4
        /*0000*/ 	.byte	0x04, 0x37
        /*0002*/ 	.short	(.L_83 - .L_82)
.L_82:
        /*0004*/ 	.word	0x00000082


	//----- nvinfo : EIATTR_KPARAM_INFO
	.align		4
.L_83:
        /*0008*/ 	.byte	0x04, 0x17
        /*000a*/ 	.short	(.L_85 - .L_84)
.L_84:
        /*000c*/ 	.word	0x00000000
        /*0010*/ 	.short	0x000a
        /*0012*/ 	.short	0x0044
        /*0014*/ 	.byte	0x00, 0xf0, 0x11, 0x00


	//----- nvinfo : EIATTR_KPARAM_INFO
	.align		4
.L_85:
        /*0018*/ 	.byte	0x04, 0x17
        /*001a*/ 	.short	(.L_87 - .L_86)
.L_86:
        /*001c*/ 	.word	0x00000000
        /*0020*/ 	.short	0x0009
        /*0022*/ 	.short	0x0040
        /*0024*/ 	.byte	0x00, 0xf0, 0x11, 0x00


	//----- nvinfo : EIATTR_KPARAM_INFO
	.align		4
.L_87:
        /*0028*/ 	.byte	0x04, 0x17
        /*002a*/ 	.short	(.L_89 - .L_88)
.L_88:
        /*002c*/ 	.word	0x00000000
        /*0030*/ 	.short	0x0008
        /*0032*/ 	.short	0x003c
        /*0034*/ 	.byte	0x00, 0xf0, 0x11, 0x00


	//----- nvinfo : EIATTR_KPARAM_INFO
	.align		4
.L_89:
        /*0038*/ 	.byte	0x04, 0x17
        /*003a*/ 	.short	(.L_91 - .L_90)
.L_90:
        /*003c*/ 	.word	0x00000000
        /*0040*/ 	.short	0x0007
        /*0042*/ 	.short	0x0038
        /*0044*/ 	.byte	0x00, 0xf0, 0x11, 0x00


	//----- nvinfo : EIATTR_KPARAM_INFO
	.align		4
.L_91:
        /*0048*/ 	.byte	0x04, 0x17
        /*004a*/ 	.short	(.L_93 - .L_92)
.L_92:
        /*004c*/ 	.word	0x00000000
        /*0050*/ 	.short	0x0006
        /*0052*/ 	.short	0x0030
        /*0054*/ 	.byte	0x00, 0xf5, 0x21, 0x00


	//----- nvinfo : EIATTR_KPARAM_INFO
	.align		4
.L_93:
        /*0058*/ 	.byte	0x04, 0x17
        /*005a*/ 	.short	(.L_95 - .L_94)
.L_94:
        /*005c*/ 	.word	0x00000000
        /*0060*/ 	.short	0x0005
        /*0062*/ 	.short	0x0028
        /*0064*/ 	.byte	0x00, 0xf5, 0x21, 0x00


	//----- nvinfo : EIATTR_KPARAM_INFO
	.align		4
.L_95:
        /*0068*/ 	.byte	0x04, 0x17
        /*006a*/ 	.short	(.L_97 - .L_96)
.L_96:
        /*006c*/ 	.word	0x00000000
        /*0070*/ 	.short	0x0004
        /*0072*/ 	.short	0x0020
        /*0074*/ 	.byte	0x00, 0xf5, 0x21, 0x00


	//----- nvinfo : EIATTR_KPARAM_INFO
	.align		4
.L_97:
        /*0078*/ 	.byte	0x04, 0x17
        /*007a*/ 	.short	(.L_99 - .L_98)
.L_98:
        /*007c*/ 	.word	0x00000000
        /*0080*/ 	.short	0x0003
        /*0082*/ 	.short	0x0018
        /*0084*/ 	.byte	0x00, 0xf0, 0x11, 0x00


	//----- nvinfo : EIATTR_KPARAM_INFO
	.align		4
.L_99:
        /*0088*/ 	.byte	0x04, 0x17
        /*008a*/ 	.short	(.L_101 - .L_100)
.L_100:
        /*008c*/ 	.word	0x00000000
        /*0090*/ 	.short	0x0002
        /*0092*/ 	.short	0x0010
        /*0094*/ 	.byte	0x00, 0xf5, 0x21, 0x00


	//----- nvinfo : EIATTR_KPARAM_INFO
	.align		4
.L_101:
        /*0098*/ 	.byte	0x04, 0x17
        /*009a*/ 	.short	(.L_103 - .L_102)
.L_102:
        /*009c*/ 	.word	0x00000000
        /*00a0*/ 	.short	0x0001
        /*00a2*/ 	.short	0x0008
        /*00a4*/ 	.byte	0x00, 0xf5, 0x21, 0x00


	//----- nvinfo : EIATTR_KPARAM_INFO
	.align		4
.L_103:
        /*00a8*/ 	.byte	0x04, 0x17
        /*00aa*/ 	.short	(.L_105 - .L_104)
.L_104:
        /*00ac*/ 	.word	0x00000000
        /*00b0*/ 	.short	0x0000
        /*00b2*/ 	.short	0x0000
        /*00b4*/ 	.byte	0x00, 0xf5, 0x21, 0x00


	//----- nvinfo : EIATTR_SPARSE_MMA_MASK
	.align		4
.L_105:
        /*00b8*/ 	.byte	0x03, 0x50
        /*00ba*/ 	.short	0x0000


	//----- nvinfo : EIATTR_MAXREG_COUNT
	.align		4
        /*00bc*/ 	.byte	0x03, 0x1b
        /*00be*/ 	.short	0x00ff


	//----- nvinfo : EIATTR_MERCURY_ISA_VERSION
	.align		4
        /*00c0*/ 	.byte	0x03, 0x5f
        /*00c2*/ 	.short	0x0101


	//----- nvinfo : EIATTR_VRC_CTA_INIT_COUNT
	.align		4
        /*00c4*/ 	.byte	0x02, 0x4a
	.zero		1
	.zero		1


	//----- nvinfo : EIATTR_EXIT_INSTR_OFFSETS
	.align		4
        /*00c8*/ 	.byte	0x04, 0x1c
        /*00ca*/ 	.short	(.L_107 - .L_106)


	//   ....[0]....
.L_106:
        /*00cc*/ 	.word	0x00000080


	//   ....[1]....
        /*00d0*/ 	.word	0x00004630


	//----- nvinfo : EIATTR_INDIRECT_BRANCH_TARGETS
	.align		4
.L_107:
        /*00d4*/ 	.byte	0x04, 0x34
        /*00d6*/ 	.short	(.L_109 - .L_108)


	//   ....[0]....
.L_108:
        /*00d8*/ 	.word	.L_x_254@srel
        /*00dc*/ 	.short	0x0
        /*00de*/ 	.short	0x0
        /*00e0*/ 	.word	0x3
        /*00e4*/ 	.word	.L_x_255@srel
        /*00e8*/ 	.word	.L_x_256@srel
        /*00ec*/ 	.word	.L_x_100@srel


	//   ....[1]....
        /*00f0*/ 	.word	.L_x_258@srel
        /*00f4*/ 	.short	0x0
        /*00f6*/ 	.short	0x0
        /*00f8*/ 	.word	0x3
        /*00fc*/ 	.word	.L_x_259@srel
        /*0100*/ 	.word	.L_x_260@srel
        /*0104*/ 	.word	.L_x_100@srel


	//   ....[2]....
        /* <DEDUP_REMOVED lines=8> */


	//   ....[3]....
        /*0124*/ 	.word	.L_x_267@srel
        /*0128*/ 	.short	0x0
        /*012a*/ 	.short	0x0
        /*012c*/ 	.word	0x3
        /*0130*/ 	.word	.L_x_268@srel
        /*0134*/ 	.word	.L_x_269@srel
        /*0138*/ 	.word	.L_x_100@srel


	//   ....[4]....
        /*013c*/ 	.word	.L_x_271@srel
        /*0140*/ 	.short	0x0
        /*0142*/ 	.short	0x0
        /*0144*/ 	.word	0x3
        /*0148*/ 	.word	.L_x_272@srel
        /*014c*/ 	.word	.L_x_273@srel
        /*0150*/ 	.word	.L_x_100@srel


	//   ....[5]....
        /*0154*/ 	.word	.L_x_275@srel
        /*0158*/ 	.short	0x0
        /*015a*/ 	.short	0x0
        /*015c*/ 	.word	0x3
        /*0160*/ 	.word	.L_x_276@srel
        /*0164*/ 	.word	.L_x_277@srel
        /*0168*/ 	.word	.L_x_100@srel


	//----- nvinfo : EIATTR_CRS_STACK_SIZE
	.align		4
.L_109:
        /*016c*/ 	.byte	0x04, 0x1e
        /*016e*/ 	.short	(.L_111 - .L_110)
.L_110:
        /*0170*/ 	.word	0x00000000


	//----- nvinfo : EIATTR_CBANK_PARAM_SIZE
	.align		4
.L_111:
        /*0174*/ 	.byte	0x03, 0x19
        /*0176*/ 	.short	0x0048


	//----- nvinfo : EIATTR_PARAM_CBANK
	.align		4
        /*0178*/ 	.byte	0x04, 0x0a
        /*017a*/ 	.short	(.L_113 - .L_112)
	.align		4
.L_112:
        /*017c*/ 	.word	index@(.nv.constant0._Z12reduceKernelPfPiS0_iS_S0_S0_ifii)
        /*0180*/ 	.short	0x0380
        /*0182*/ 	.short	0x0048


	//----- nvinfo : EIATTR_SW_WAR
	.align		4
.L_113:
        /*0184*/ 	.byte	0x04, 0x36
        /*0186*/ 	.short	(.L_115 - .L_114)
.L_114:
        /*0188*/ 	.word	0x00000008
.L_115:


//--------------------- .nv.info._Z9mapKernelPfPiS0_iS_S0_S0_ii --------------------------
	.section	.nv.info._Z9mapKernelPfPiS0_iS_S0_S0_ii,"",@"SHT_CUDA_INFO"
	.sectionflags	@""
	.align	4


	//----- nvinfo : EIATTR_CUDA_API_VERSION
	.align		4
        /*0000*/ 	.byte	0x04, 0x37
        /*0002*/ 	.short	(.L_117 - .L_116)
.L_116:
        /*0004*/ 	.word	0x00000082


	//----- nvinfo : EIATTR_KPARAM_INFO
	.align		4
.L_117:
        /*0008*/ 	.byte	0x04, 0x17
        /*000a*/ 	.short	(.L_119 - .L_118)
.L_118:
        /*000c*/ 	.word	0x00000000
        /*0010*/ 	.short	0x0008
        /*0012*/ 	.short	0x003c
        /*0014*/ 	.byte	0x00, 0xf0, 0x11, 0x00


	//----- nvinfo : EIATTR_KPARAM_INFO
	.align		4
.L_119:
        /*0018*/ 	.byte	0x04, 0x17
        /*001a*/ 	.short	(.L_121 - .L_120)
.L_120:
        /*001c*/ 	.word	0x00000000
        /*0020*/ 	.short	0x0007
        /*0022*/ 	.short	0x0038
        /*0024*/ 	.byte	0x00, 0xf0, 0x11, 0x00


	//----- nvinfo : EIATTR_KPARAM_INFO
	.align		4
.L_121:
        /*0028*/ 	.byte	0x04, 0x17
        /*002a*/ 	.short	(.L_123 - .L_122)
.L_122:
        /*002c*/ 	.word	0x00000000
        /*0030*/ 	.short	0x0006
        /*0032*/ 	.short	0x0030
        /*0034*/ 	.byte	0x00, 0xf5, 0x21, 0x00


	//----- nvinfo : EIATTR_KPARAM_INFO
	.align		4
.L_123:
        /*0038*/ 	.byte	0x04, 0x17
        /*003a*/ 	.short	(.L_125 - .L_124)
.L_124:
        /*003c*/ 	.word	0x00000000
        /*0040*/ 	.short	0x0005
        /*0042*/ 	.short	0x0028
        /*0044*/ 	.byte	0x00, 0xf5, 0x21, 0x00


	//----- nvinfo : EIATTR_KPARAM_INFO
	.align		4
.L_125:
        /*0048*/ 	.byte	0x04, 0x17
        /*004a*/ 	.short	(.L_127 - .L_126)
.L_126:
        /*004c*/ 	.word	0x00000000
        /*0050*/ 	.short	0x0004
        /*0052*/ 	.short	0x0020
        /*0054*/ 	.byte	0x00, 0xf5, 0x21, 0x00


	//----- nvinfo : EIATTR_KPARAM_INFO
	.align		4
.L_127:
        /*0058*/ 	.byte	0x04, 0x17
        /*005a*/ 	.short	(.L_129 - .L_128)
.L_128:
        /*005c*/ 	.word	0x00000000
        /*0060*/ 	.short	0x0003
        /*0062*/ 	.short	0x0018
        /*0064*/ 	.byte	0x00, 0xf0, 0x11, 0x00


	//----- nvinfo : EIATTR_KPARAM_INFO
	.align		4
.L_129:
        /*0068*/ 	.byte	0x04, 0x17
        /*006a*/ 	.short	(.L_131 - .L_130)
.L_130:
        /*006c*/ 	.word	0x00000000
        /*0070*/ 	.short	0x0002
        /*0072*/ 	.short	0x0010
        /*0074*/ 	.byte	0x00, 0xf5, 0x21, 0x00


	//----- nvinfo : EIATTR_KPARAM_INFO
	.align		4
.L_131:
        /*0078*/ 	.byte	0x04, 0x17
        /*007a*/ 	.short	(.L_133 - .L_132)
.L_132:
        /*007c*/ 	.word	0x00000000
        /*0080*/ 	.short	0x0001
        /*0082*/ 	.short	0x0008
        /*0084*/ 	.byte	0x00, 0xf5, 0x21, 0x00


	//----- nvinfo : EIATTR_KPARAM_INFO
	.align		4
.L_133:
        /*0088*/ 	.byte	0x04, 0x17
        /*008a*/ 	.short	(.L_135 - .L_134)
.L_134:
        /*008c*/ 	.word	0x00000000
        /*0090*/ 	.short	0x0000
        /*0092*/ 	.short	0x0000
        /*0094*/ 	.byte	0x00, 0xf5, 0x21, 0x00


	//----- nvinfo : EIATTR_SPARSE_MMA_MASK
	.align		4
.L_135:
        /*0098*/ 	.byte	0x03, 0x50
        /*009a*/ 	.short	0x0000


	//----- nvinfo : EIATTR_MAXREG_COUNT
	.align		4
        /*009c*/ 	.byte	0x03, 0x1b
        /*009e*/ 	.short	0x00ff


	//----- nvinfo : EIATTR_MERCURY_ISA_VERSION
	.align		4
        /*00a0*/ 	.byte	0x03, 0x5f
        /*00a2*/ 	.short	0x0101


	//----- nvinfo : EIATTR_VRC_CTA_INIT_COUNT
	.align		4
        /*00a4*/ 	.byte	0x02, 0x4a
	.zero		1
	.zero		1


	//----- nvinfo : EIATTR_EXIT_INSTR_OFFSETS
	.align		4
        /*00a8*/ 	.byte	0x04, 0x1c
        /*00aa*/ 	.short	(.L_137 - .L_136)


	//   ....[0]....
.L_136:
        /*00ac*/ 	.word	0x00000080


	//   ....[1]....
        /*00b0*/ 	.word	0x00004b00


	//----- nvinfo : EIATTR_INDIRECT_BRANCH_TARGETS
	.align		4
.L_137:
        /*00b4*/ 	.byte	0x04, 0x34
        /*00b6*/ 	.short	(.L_139 - .L_138)


	//   ....[0]....
.L_138:
        /*00b8*/ 	.word	.L_x_279@srel
        /*00bc*/ 	.short	0x0
        /*00be*/ 	.short	0x0
        /*00c0*/ 	.word	0x3
        /*00c4*/ 	.word	.L_x_164@srel
        /*00c8*/ 	.word	.L_x_281@srel
        /*00cc*/ 	.word	.L_x_163@srel


	//   ....[1]....
        /*00d0*/ 	.word	.L_x_283@srel
        /*00d4*/ 	.short	0x0
        /*00d6*/ 	.short	0x0
        /*00d8*/ 	.word	0x3
        /*00dc*/ 	.word	.L_x_284@srel
        /*00e0*/ 	.word	.L_x_285@srel
        /*00e4*/ 	.word	.L_x_163@srel


	//   ....[2]....
        /* <DEDUP_REMOVED lines=8> */


	//   ....[3]....
        /*0104*/ 	.word	.L_x_292@srel
        /*0108*/ 	.short	0x0
        /*010a*/ 	.short	0x0
        /*010c*/ 	.word	0x3
        /*0110*/ 	.word	.L_x_293@srel
        /*0114*/ 	.word	.L_x_294@srel
        /*0118*/ 	.word	.L_x_163@srel


	//   ....[4]....
        /*011c*/ 	.word	.L_x_296@srel
        /*0120*/ 	.short	0x0
        /*0122*/ 	.short	0x0
        /*0124*/ 	.word	0x3
        /*0128*/ 	.word	.L_x_297@srel
        /*012c*/ 	.word	.L_x_298@srel
        /*0130*/ 	.word	.L_x_163@srel


	//   ....[5]....
        /*0134*/ 	.word	.L_x_300@srel
        /*0138*/ 	.short	0x0
        /*013a*/ 	.short	0x0
        /*013c*/ 	.word	0x3
        /*0140*/ 	.word	.L_x_301@srel
        /*0144*/ 	.word	.L_x_302@srel
        /*0148*/ 	.word	.L_x_163@srel


	//   ....[6]....
        /* <DEDUP_REMOVED lines=8> */


	//----- nvinfo : EIATTR_CRS_STACK_SIZE
	.align		4
.L_139:
        /*0168*/ 	.byte	0x04, 0x1e
        /*016a*/ 	.short	(.L_141 - .L_140)
.L_140:
        /*016c*/ 	.word	0x00000000


	//----- nvinfo : EIATTR_CBANK_PARAM_SIZE
	.align		4
.L_141:
        /*0170*/ 	.byte	0x03, 0x19
        /*0172*/ 	.short	0x0040


	//----- nvinfo : EIATTR_PARAM_CBANK
	.align		4
        /*0174*/ 	.byte	0x04, 0x0a
        /*0176*/ 	.short	(.L_143 - .L_142)
	.align		4
.L_142:
        /*0178*/ 	.word	index@(.nv.constant0._Z9mapKernelPfPiS0_iS_S0_S0_ii)
        /*017c*/ 	.short	0x0380
        /*017e*/ 	.short	0x0040


	//----- nvinfo : EIATTR_SW_WAR
	.align		4
.L_143:
        /*0180*/ 	.byte	0x04, 0x36
        /*0182*/ 	.short	(.L_145 - .L_144)
.L_144:
        /*0184*/ 	.word	0x00000008
.L_145:


//--------------------- .nv.info._Z20MatrixMultiplyKernelPfPKiS1_S_S1_S1_S_S1_S1_ --------------------------
	.section	.nv.info._Z20MatrixMultiplyKernelPfPKiS1_S_S1_S1_S_S1_S1_,"",@"SHT_CUDA_INFO"
	.sectionflags	@""
	.align	4


	//----- nvinfo : EIATTR_CUDA_API_VERSION
	.align		4
        /*0000*/ 	.byte	0x04, 0x37
        /*0002*/ 	.short	(.L_147 - .L_146)
.L_146:
        /*0004*/ 	.word	0x00000082


	//----- nvinfo : EIATTR_KPARAM_INFO
	.align		4
.L_147:
        /*0008*/ 	.byte	0x04, 0x17
        /*000a*/ 	.short	(.L_149 - .L_148)
.L_148:
        /*000c*/ 	.word	0x00000000
        /*0010*/ 	.short	0x0008
        /*0012*/ 	.short	0x0040
        /*0014*/ 	.byte	0x00, 0xf5, 0x21, 0x00


	//----- nvinfo : EIATTR_KPARAM_INFO
	.align		4
.L_149:
        /*0018*/ 	.byte	0x04, 0x17
        /*001a*/ 	.short	(.L_151 - .L_150)
.L_150:
        /*001c*/ 	.word	0x00000000
        /*0020*/ 	.short	0x0007
        /*0022*/ 	.short	0x0038
        /*0024*/ 	.byte	0x00, 0xf5, 0x21, 0x00


	//----- nvinfo : EIATTR_KPARAM_INFO
	.align		4
.L_151:
        /*0028*/ 	.byte	0x04, 0x17
        /*002a*/ 	.short	(.L_153 - .L_152)
.L_152:
        /*002c*/ 	.word	0x00000000
        /*0030*/ 	.short	0x0006
        /*0032*/ 	.short	0x0030
        /*0034*/ 	.byte	0x00, 0xf5, 0x21, 0x00


	//----- nvinfo : EIATTR_KPARAM_INFO
	.align		4
.L_153:
        /*0038*/ 	.byte	0x04, 0x17
        /*003a*/ 	.short	(.L_155 - .L_154)
.L_154:
        /*003c*/ 	.word	0x00000000
        /*0040*/ 	.short	0x0005
        /*0042*/ 	.short	0x0028
        /*0044*/ 	.byte	0x00, 0xf5, 0x21, 0x00


	//----- nvinfo : EIATTR_KPARAM_INFO
	.align		4
.L_155:
        /*0048*/ 	.byte	0x04, 0x17
        /*004a*/ 	.short	(.L_157 - .L_156)
.L_156:
        /*004c*/ 	.word	0x00000000
        /*0050*/ 	.short	0x0004
        /*0052*/ 	.short	0x0020
        /*0054*/ 	.byte	0x00, 0xf5, 0x21, 0x00


	//----- nvinfo : EIATTR_KPARAM_INFO
	.align		4
.L_157:
        /*0058*/ 	.byte	0x04, 0x17
        /*005a*/ 	.short	(.L_159 - .L_158)
.L_158:
        /*005c*/ 	.word	0x00000000
        /*0060*/ 	.short	0x0003
        /*0062*/ 	.short	0x0018
        /*0064*/ 	.byte	0x00, 0xf5, 0x21, 0x00


	//----- nvinfo : EIATTR_KPARAM_INFO
	.align		4
.L_159:
        /*0068*/ 	.byte	0x04, 0x17
        /*006a*/ 	.short	(.L_161 - .L_160)
.L_160:
        /*006c*/ 	.word	0x00000000
        /*0070*/ 	.short	0x0002
        /*0072*/ 	.short	0x0010
        /*0074*/ 	.byte	0x00, 0xf5, 0x21, 0x00


	//----- nvinfo : EIATTR_KPARAM_INFO
	.align		4
.L_161:
        /*0078*/ 	.byte	0x04, 0x17
        /*007a*/ 	.short	(.L_163 - .L_162)
.L_162:
        /*007c*/ 	.word	0x00000000
        /*0080*/ 	.short	0x0001
        /*0082*/ 	.short	0x0008
        /*0084*/ 	.byte	0x00, 0xf5, 0x21, 0x00


	//----- nvinfo : EIATTR_KPARAM_INFO
	.align		4
.L_163:
        /*0088*/ 	.byte	0x04, 0x17
        /*008a*/ 	.short	(.L_165 - .L_164)
.L_164:
        /*008c*/ 	.word	0x00000000
        /*0090*/ 	.short	0x0000
        /*0092*/ 	.short	0x0000
        /*0094*/ 	.byte	0x00, 0xf5, 0x21, 0x00


	//----- nvinfo : EIATTR_SPARSE_MMA_MASK
	.align		4
.L_165:
        /*0098*/ 	.byte	0x03, 0x50
        /*009a*/ 	.short	0x0000


	//----- nvinfo : EIATTR_MAXREG_COUNT
	.align		4
        /*009c*/ 	.byte	0x03, 0x1b
        /*009e*/ 	.short	0x00ff


	//----- nvinfo : EIATTR_NUM_BARRIERS
	.align		4
        /*00a0*/ 	.byte	0x02, 0x4c
        /*00a2*/ 	.byte	0x01
	.zero		1


	//----- nvinfo : EIATTR_MERCURY_ISA_VERSION
	.align		4
        /*00a4*/ 	.byte	0x03, 0x5f
        /*00a6*/ 	.short	0x0101


	//----- nvinfo : EIATTR_VRC_CTA_INIT_COUNT
	.align		4
        /*00a8*/ 	.byte	0x02, 0x4a
	.zero		1
	.zero		1


	//----- nvinfo : EIATTR_EXIT_INSTR_OFFSETS
	.align		4
        /*00ac*/ 	.byte	0x04, 0x1c
        /*00ae*/ 	.short	(.L_167 - .L_166)


	//   ....[0]....
.L_166:
        /*00b0*/ 	.word	0x00001580


	//   ....[1]....
        /*00b4*/ 	.word	0x000015b0


	//   ....[2]....
        /*00b8*/ 	.word	0x00001660


	//----- nvinfo : EIATTR_CRS_STACK_SIZE
	.align		4
.L_167:
        /*00bc*/ 	.byte	0x04, 0x1e
        /*00be*/ 	.short	(.L_169 - .L_168)
.L_168:
        /*00c0*/ 	.word	0x00000000


	//----- nvinfo : EIATTR_CBANK_PARAM_SIZE
	.align		4
.L_169:
        /*00c4*/ 	.byte	0x03, 0x19
        /*00c6*/ 	.short	0x0048


	//----- nvinfo : EIATTR_PARAM_CBANK
	.align		4
        /*00c8*/ 	.byte	0x04, 0x0a
        /*00ca*/ 	.short	(.L_171 - .L_170)
	.align		4
.L_170:
        /*00cc*/ 	.word	index@(.nv.constant0._Z20MatrixMultiplyKernelPfPKiS1_S_S1_S1_S_S1_S1_)
        /*00d0*/ 	.short	0x0380
        /*00d2*/ 	.short	0x0048


	//----- nvinfo : EIATTR_SW_WAR
	.align		4
.L_171:
        /*00d4*/ 	.byte	0x04, 0x36
        /*00d6*/ 	.short	(.L_173 - .L_172)
.L_172:
        /*00d8*/ 	.word	0x00000008
.L_173:


//--------------------- .nv.callgraph             --------------------------
	.section	.nv.callgraph,"",@"SHT_CUDA_CALLGRAPH"
	.align	4
	.sectionentsize	8
	.align		4
        /*0000*/ 	.word	0x00000000
	.align		4
        /*0004*/ 	.word	0xffffffff
	.align		4
        /*0008*/ 	.word	0x00000000
	.align		4
        /*000c*/ 	.word	0xfffffffe
	.align		4
        /*0010*/ 	.word	0x00000000
	.align		4
        /*0014*/ 	.word	0xfffffffd
	.align		4
        /*0018*/ 	.word	0x00000000
	.align		4
        /*001c*/ 	.word	0xfffffffc


//--------------------- .nv.constant2._Z9zipKernelPfPiS0_iiS_S0_S0_iS_S0_S0_ii --------------------------
	.section	.nv.constant2._Z9zipKernelPfPiS0_iiS_S0_S0_iS_S0_S0_ii,"a",@progbits
	.sectionflags	@""
	.align	4
.nv.constant2._Z9zipKernelPfPiS0_iiS_S0_S0_iS_S0_S0_ii:
        /*0000*/ 	.byte	0x20, 0x4d, 0x00, 0x00, 0x00, 0x4d, 0x00, 0x00, 0xb0, 0x5f, 0x00, 0x00, 0xd0, 0x4d, 0x00, 0x00
        /*0010*/ 	.byte	0x20, 0x52, 0x00, 0x00, 0xa0, 0x4d, 0x00, 0x00, 0xb0, 0x5f, 0x00, 0x00, 0x30, 0x55, 0x00, 0x00
        /*0020*/ 	.byte	0x60, 0x53, 0x00, 0x00, 0xb0, 0x5f, 0x00, 0x00, 0x10, 0x5c, 0x00, 0x00, 0x20, 0x5b, 0x00, 0x00
        /*0030*/ 	.byte	0xb0, 0x5f, 0x00, 0x00, 0xe0, 0x5d, 0x00, 0x00, 0x40, 0x5d, 0x00, 0x00, 0xb0, 0x5f, 0x00, 0x00


//--------------------- .nv.constant2._Z12reduceKernelPfPiS0_iS_S0_S0_ifii --------------------------
	.section	.nv.constant2._Z12reduceKernelPfPiS0_iS_S0_S0_ifii,"a",@progbits
	.sectionflags	@""
	.align	4
.nv.constant2._Z12reduceKernelPfPiS0_iS_S0_S0_ifii:
        /*0000*/ 	.byte	0x40, 0x2b, 0x00, 0x00, 0x20, 0x2b, 0x00, 0x00, 0xf0, 0x3e, 0x00, 0x00, 0x60, 0x2c, 0x00, 0x00
        /*0010*/ 	.byte	0x40, 0x2c, 0x00, 0x00, 0xf0, 0x3e, 0x00, 0x00, 0x10, 0x2d, 0x00, 0x00, 0x40, 0x31, 0x00, 0x00
        /*0020*/ 	.byte	0xe0, 0x2c, 0x00, 0x00, 0xf0, 0x3e, 0x00, 0x00, 0x50, 0x34, 0x00, 0x00, 0x80, 0x32, 0x00, 0x00
        /*0030*/ 	.byte	0xf0, 0x3e, 0x00, 0x00, 0x30, 0x3b, 0x00, 0x00, 0x50, 0x3a, 0x00, 0x00, 0xf0, 0x3e, 0x00, 0x00
        /*0040*/ 	.byte	0x00, 0x3d, 0x00, 0x00, 0x60, 0x3c, 0x00, 0x00, 0xf0, 0x3e, 0x00, 0x00


//--------------------- .nv.constant2._Z9mapKernelPfPiS0_iS_S0_S0_ii --------------------------
	.section	.nv.constant2._Z9mapKernelPfPiS0_iS_S0_S0_ii,"a",@progbits
	.sectionflags	@""
	.align	4
.nv.constant2._Z9mapKernelPfPiS0_iS_S0_S0_ii:
        /*0000*/ 	.byte	0xc0, 0x4a, 0x00, 0x00, 0x50, 0x37, 0x00, 0x00, 0xb0, 0x4a, 0x00, 0x00, 0x10, 0x38, 0x00, 0x00
        /*0010*/ 	.byte	0xf0, 0x37, 0x00, 0x00, 0xb0, 0x4a, 0x00, 0x00, 0xb0, 0x38, 0x00, 0x00, 0xe0, 0x3c, 0x00, 0x00
        /*0020*/ 	.byte	0x90, 0x38, 0x00, 0x00, 0xb0, 0x4a, 0x00, 0x00, 0x00, 0x3f, 0x00, 0x00, 0x30, 0x3e, 0x00, 0x00
        /*0030*/ 	.byte	0xb0, 0x4a, 0x00, 0x00, 0xe0, 0x45, 0x00, 0x00, 0x00, 0x45, 0x00, 0x00, 0xb0, 0x4a, 0x00, 0x00
        /*0040*/ 	.byte	0xa0, 0x47, 0x00, 0x00, 0x10, 0x47, 0x00, 0x00, 0xb0, 0x4a, 0x00, 0x00, 0x70, 0x4a, 0x00, 0x00
        /*0050*/ 	.byte	0x90, 0x4a, 0x00, 0x00, 0x40, 0x49, 0x00, 0x00, 0xb0, 0x4a, 0x00, 0x00


//--------------------- .text._Z9zipKernelPfPiS0_iiS_S0_S0_iS_S0_S0_ii --------------------------
	.section	.text._Z9zipKernelPfPiS0_iiS_S0_S0_iS_S0_S0_ii,"ax",@progbits
	.align	128
        .global         _Z9zipKernelPfPiS0_iiS_S0_S0_iS_S0_S0_ii
        .type           _Z9zipKernelPfPiS0_iiS_S0_S0_iS_S0_S0_ii,@function
        .size           _Z9zipKernelPfPiS0_iiS_S0_S0_iS_S0_S0_ii,(.L_x_311 - _Z9zipKernelPfPiS0_iiS_S0_S0_iS_S0_S0_ii)
        .other          _Z9zipKernelPfPiS0_iiS_S0_S0_iS_S0_S0_ii,@"STO_CUDA_ENTRY STV_DEFAULT"
_Z9zipKernelPfPiS0_iiS_S0_S0_iS_S0_S0_ii:
.text._Z9zipKernelPfPiS0_iiS_S0_S0_iS_S0_S0_ii:
[----:B------:R-:W0:Y:S01]  /*0000*/  LDC R1, c[0x0][0x37c] ;  /* 0x0000df00ff017b82 */ /* 0x000e220000000800 */
[----:B------:R-:W1:Y:S07]  /*0010*/  S2R R0, SR_TID.X ;  /* 0x0000000000007919 */ /* 0x000e6e0000002100 */
[----:B------:R-:W1:Y:S01]  /*0020*/  S2UR UR4, SR_CTAID.X ;  /* 0x00000000000479c3 */ /* 0x000e620000002500 */
[----:B------:R-:W2:Y:S01]  /*0030*/  LDCU UR5, c[0x0][0x398] ;  /* 0x00007300ff0577ac */ /* 0x000ea20008000800 */
[----:B0-----:R-:W-:-:S06]  /*0040*/  VIADD R1, R1, 0xffffff88 ;  /* 0xffffff8801017836 */ /* 0x001fcc0000000000 */
[----:B------:R-:W1:Y:S02]  /*0050*/  LDC R17, c[0x0][0x360] ;  /* 0x0000d800ff117b82 */ /* 0x000e640000000800 */
[----:B-1----:R-:W-:-:S05]  /*0060*/  IMAD R17, R17, UR4, R0 ;  /* 0x0000000411117c24 */ /* 0x002fca000f8e0200 */
[----:B--2---:R-:W-:-:S13]  /*0070*/  ISETP.GE.AND P0, PT, R17, UR5, PT ;  /* 0x0000000511007c0c */ /* 0x004fda000bf06270 */
[----:B------:R-:W-:Y:S05]  /*0080*/  @P0 EXIT ;  /* 0x000000000000094d */ /* 0x000fea0003800000 */
[----:B------:R-:W0:Y:S01]  /*0090*/  LDCU UR6, c[0x0][0x39c] ;  /* 0x00007380ff0677ac */ /* 0x000e220008000800 */
[----:B------:R-:W-:Y:S01]  /*00a0*/  CS2R R4, SRZ ;  /* 0x0000000000047805 */ /* 0x000fe2000001ff00 */
[----:B------:R-:W1:Y:S01]  /*00b0*/  LDCU.64 UR8, c[0x0][0x358] ;  /* 0x00006b00ff0877ac */ /* 0x000e620008000a00 */
[----:B0-----:R-:W-:-:S09]  /*00c0*/  UISETP.GE.AND UP0, UPT, UR6, 0x1, UPT ;  /* 0x000000010600788c */ /* 0x001fd2000bf06270 */
[----:B-1----:R-:W-:Y:S05]  /*00d0*/  BRA.U !UP0, `(.L_x_0) ;  /* 0x0000002508f47547 */ /* 0x002fea000b800000 */
[----:B------:R-:W0:Y:S01]  /*00e0*/  LDCU UR4, c[0x0][0x39c] ;  /* 0x00007380ff0477ac */ /* 0x000e220008000800 */
[----:B------:R-:W-:Y:S02]  /*00f0*/  UISETP.GE.U32.AND UP0, UPT, UR6, 0x8, UPT ;  /* 0x000000080600788c */ /* 0x000fe4000bf06070 */
[----:B------:R-:W-:Y:S01]  /*0100*/  ULOP3.LUT UR7, UR6, 0x7, URZ, 0xc0, !UPT ;  /* 0x0000000706077892 */ /* 0x000fe2000f8ec0ff */
[----:B0-----:R-:W-:-:S06]  /*0110*/  IMAD.U32 R12, RZ, RZ, UR4 ;  /* 0x00000004ff0c7e24 */ /* 0x001fcc000f8e00ff */
[----:B------:R-:W-:Y:S05]  /*0120*/  BRA.U !UP0, `(.L_x_1) ;  /* 0x0000001108247547 */ /* 0x000fea000b800000 */
[----:B------:R-:W0:Y:S01]  /*0130*/  LDC.64 R12, c[0x0][0x388] ;  /* 0x0000e200ff0c7b82 */ /* 0x000e220000000a00 */
[----:B------:R-:W-:Y:S02]  /*0140*/  UIADD3 UR4, UPT, UPT, UR6, -0x4, URZ ;  /* 0xfffffffc06047890 */ /* 0x000fe4000fffe0ff */
[----:B------:R-:W-:-:S04]  /*0150*/  ULOP3.LUT UR5, UR6, 0x7ffffff8, URZ, 0xc0, !UPT ;  /* 0x7ffffff806057892 */ /* 0x000fc8000f8ec0ff */
[----:B------:R-:W-:Y:S01]  /*0160*/  MOV R0, UR4 ;  /* 0x0000000400007c02 */ /* 0x000fe20008000f00 */
[----:B------:R-:W-:-:S12]  /*0170*/  UIADD3 UR5, UPT, UPT, -UR5, URZ, URZ ;  /* 0x000000ff05057290 */ /* 0x000fd8000fffe1ff */
.L_x_2:
[----:B------:R-:W-:-:S04]  /*0180*/  VIADD R2, R0, 0x3 ;  /* 0x0000000300027836 */ /* 0x000fc80000000000 */
[----:B01----:R-:W-:-:S06]  /*0190*/  IMAD.WIDE.U32 R18, R2, 0x4, R12 ;  /* 0x0000000402127825 */ /* 0x003fcc00078e000c */
[----:B------:R-:W2:Y:S01]  /*01a0*/  LDG.E R18, desc[UR8][R18.64] ;  /* 0x0000000812127981 */ /* 0x000ea2000c1e1900 */
[----:B------:R-:W-:-:S04]  /*01b0*/  VIADD R4, R0, 0x2 ;  /* 0x0000000200047836 */ /* 0x000fc80000000000 */
[----:B------:R-:W-:-:S05]  /*01c0*/  IMAD.WIDE.U32 R10, R4, 0x4, R12 ;  /* 0x00000004040a7825 */ /* 0x000fca00078e000c */
[----:B------:R0:W3:Y:S01]  /*01d0*/  LDG.E R3, desc[UR8][R10.64] ;  /* 0x000000080a037981 */ /* 0x0000e2000c1e1900 */
[----:B------:R-:W-:-:S05]  /*01e0*/  IADD3 R6, PT, PT, R0, 0x1, RZ ;  /* 0x0000000100067810 */ /* 0x000fca0007ffe0ff */
[----:B------:R-:W-:-:S05]  /*01f0*/  IMAD.WIDE.U32 R14, R6, 0x4, R12 ;  /* 0x00000004060e7825 */ /* 0x000fca00078e000c */
[----:B------:R-:W4:Y:S01]  /*0200*/  LDG.E R5, desc[UR8][R14.64] ;  /* 0x000000080e057981 */ /* 0x000f22000c1e1900 */
[----:B------:R-:W-:-:S05]  /*0210*/  IMAD.WIDE.U32 R22, R0, 0x4, R12 ;  /* 0x0000000400167825 */ /* 0x000fca00078e000c */
[----:B------:R-:W5:Y:S01]  /*0220*/  LDG.E R7, desc[UR8][R22.64] ;  /* 0x0000000816077981 */ /* 0x000f62000c1e1900 */
[----:B------:R-:W-:-:S04]  /*0230*/  VIADD R8, R0, 0xffffffff ;  /* 0xffffffff00087836 */ /* 0x000fc80000000000 */
[----:B------:R-:W-:-:S05]  /*0240*/  IMAD.WIDE.U32 R24, R8, 0x4, R12 ;  /* 0x0000000408187825 */ /* 0x000fca00078e000c */
[----:B------:R-:W5:Y:S01]  /*0250*/  LDG.E R9, desc[UR8][R24.64] ;  /* 0x0000000818097981 */ /* 0x000f62000c1e1900 */
[----:B0-----:R-:W-:-:S04]  /*0260*/  VIADD R10, R0, 0xfffffffe ;  /* 0xfffffffe000a7836 */ /* 0x001fc80000000000 */
[----:B------:R-:W-:-:S05]  /*0270*/  IMAD.WIDE.U32 R20, R10, 0x4, R12 ;  /* 0x000000040a147825 */ /* 0x000fca00078e000c */
[----:B------:R0:W5:Y:S02]  /*0280*/  LDG.E R11, desc[UR8][R20.64] ;  /* 0x00000008140b7981 */ /* 0x000164000c1e1900 */
[----:B0-----:R-:W-:Y:S02]  /*0290*/  IABS R21, R17 ;  /* 0x0000001100157213 */ /* 0x001fe40000000000 */
[----:B--2---:R-:W-:-:S04]  /*02a0*/  IABS R16, R18 ;  /* 0x0000001200107213 */ /* 0x004fc80000000000 */
[----:B------:R-:W0:Y:S08]  /*02b0*/  I2F.RP R26, R16 ;  /* 0x00000010001a7306 */ /* 0x000e300000209400 */
[----:B0-----:R-:W0:Y:S02]  /*02c0*/  MUFU.RCP R26, R26 ;  /* 0x0000001a001a7308 */ /* 0x001e240000001000 */
[----:B0-----:R-:W-:-:S06]  /*02d0*/  IADD3 R14, PT, PT, R26, 0xffffffe, RZ ;  /* 0x0ffffffe1a0e7810 */ /* 0x001fcc0007ffe0ff */
[----:B------:R0:W1:Y:S01]  /*02e0*/  F2I.FTZ.U32.TRUNC.NTZ R15, R14 ;  /* 0x0000000e000f7305 */ /* 0x000062000021f000 */
[----:B---3--:R-:W-:-:S07]  /*02f0*/  IABS R19, R3 ;  /* 0x0000000300137213 */ /* 0x008fce0000000000 */
[----:B------:R-:W2:Y:S01]  /*0300*/  I2F.RP R22, R19 ;  /* 0x0000001300167306 */ /* 0x000ea20000209400 */
[----:B0-----:R-:W-:Y:S02]  /*0310*/  IMAD.MOV.U32 R14, RZ, RZ, RZ ;  /* 0x000000ffff0e7224 */ /* 0x001fe400078e00ff */
[----:B-1----:R-:W-:-:S04]  /*0320*/  IMAD.MOV R23, RZ, RZ, -R15 ;  /* 0x000000ffff177224 */ /* 0x002fc800078e0a0f */
[----:B------:R-:W-:Y:S01]  /*0330*/  IMAD R23, R23, R16, RZ ;  /* 0x0000001017177224 */ /* 0x000fe200078e02ff */
[----:B------:R-:W-:-:S03]  /*0340*/  IABS R20, R18 ;  /* 0x0000001200147213 */ /* 0x000fc60000000000 */
[----:B------:R-:W-:Y:S01]  /*0350*/  IMAD.HI.U32 R15, R15, R23, R14 ;  /* 0x000000170f0f7227 */ /* 0x000fe200078e000e */
[----:B------:R-:W-:Y:S01]  /*0360*/  IADD3 R20, PT, PT, RZ, -R20, RZ ;  /* 0x80000014ff147210 */ /* 0x000fe20007ffe0ff */
[----:B--2---:R-:W0:Y:S04]  /*0370*/  MUFU.RCP R22, R22 ;  /* 0x0000001600167308 */ /* 0x004e280000001000 */
[----:B------:R-:W-:-:S04]  /*0380*/  IMAD.HI.U32 R14, R15, R21, RZ ;  /* 0x000000150f0e7227 */ /* 0x000fc800078e00ff */
[----:B------:R-:W-:-:S05]  /*0390*/  IMAD R21, R14, R20, R21 ;  /* 0x000000140e157224 */ /* 0x000fca00078e0215 */
[----:B------:R-:W-:Y:S01]  /*03a0*/  ISETP.GT.U32.AND P1, PT, R16, R21, PT ;  /* 0x000000151000720c */ /* 0x000fe20003f24070 */
[----:B0-----:R-:W-:-:S12]  /*03b0*/  VIADD R15, R22, 0xffffffe ;  /* 0x0ffffffe160f7836 */ /* 0x001fd80000000000 */
[----:B------:R-:W-:Y:S01]  /*03c0*/  @!P1 IMAD.IADD R21, R21, 0x1, -R16 ;  /* 0x0000000115159824 */ /* 0x000fe200078e0a10 */
[----:B------:R-:W0:Y:S04]  /*03d0*/  F2I.FTZ.U32.TRUNC.NTZ R15, R15 ;  /* 0x0000000f000f7305 */ /* 0x000e28000021f000 */
[----:B------:R-:W-:Y:S02]  /*03e0*/  ISETP.GE.U32.AND P0, PT, R21, R16, PT ;  /* 0x000000101500720c */ /* 0x000fe40003f06070 */
[----:B------:R-:W-:Y:S02]  /*03f0*/  @!P1 IADD3 R14, PT, PT, R14, 0x1, RZ ;  /* 0x000000010e0e9810 */ /* 0x000fe40007ffe0ff */
[----:B------:R-:W-:Y:S02]  /*0400*/  LOP3.LUT R16, R17, R18, RZ, 0x3c, !PT ;  /* 0x0000001211107212 */ /* 0x000fe400078e3cff */
[----:B------:R-:W-:-:S02]  /*0410*/  ISETP.NE.AND P1, PT, R18, RZ, PT ;  /* 0x000000ff1200720c */ /* 0x000fc40003f25270 */
[----:B------:R-:W-:Y:S01]  /*0420*/  ISETP.GE.AND P2, PT, R16, RZ, PT ;  /* 0x000000ff1000720c */ /* 0x000fe20003f46270 */
[----:B0-----:R-:W-:-:S04]  /*0430*/  IMAD.MOV R20, RZ, RZ, -R15 ;  /* 0x000000ffff147224 */ /* 0x001fc800078e0a0f */
[----:B------:R-:W-:-:S05]  /*0440*/  @P0 VIADD R14, R14, 0x1 ;  /* 0x000000010e0e0836 */ /* 0x000fca0000000000 */
[----:B------:R-:W-:Y:S01]  /*0450*/  MOV R16, R14 ;  /* 0x0000000e00107202 */ /* 0x000fe20000000f00 */
[----:B------:R-:W-:Y:S01]  /*0460*/  IMAD.MOV.U32 R14, RZ, RZ, R20 ;  /* 0x000000ffff0e7224 */ /* 0x000fe200078e0014 */
[----:B----4-:R-:W-:-:S03]  /*0470*/  IABS R21, R5 ;  /* 0x0000000500157213 */ /* 0x010fc60000000000 */
[----:B------:R-:W-:Y:S02]  /*0480*/  IMAD R23, R14, R19, RZ ;  /* 0x000000130e177224 */ /* 0x000fe400078e02ff */
[----:B------:R-:W-:Y:S01]  /*0490*/  HFMA2 R14, -RZ, RZ, 0, 0 ;  /* 0x00000000ff0e7431 */ /* 0x000fe200000001ff */
[----:B------:R-:W0:Y:S01]  /*04a0*/  I2F.RP R22, R21 ;  /* 0x0000001500167306 */ /* 0x000e220000209400 */
[----:B------:R-:W-:Y:S01]  /*04b0*/  @!P2 IMAD.MOV R16, RZ, RZ, -R16 ;  /* 0x000000ffff10a224 */ /* 0x000fe200078e0a10 */
[----:B------:R-:W-:Y:S02]  /*04c0*/  @!P1 LOP3.LUT R16, RZ, R18, RZ, 0x33, !PT ;  /* 0x00000012ff109212 */ /* 0x000fe400078e33ff */
[----:B------:R-:W-:Y:S01]  /*04d0*/  IABS R20, R3 ;  /* 0x0000000300147213 */ /* 0x000fe20000000000 */
[----:B------:R-:W-:Y:S01]  /*04e0*/  IMAD.HI.U32 R14, R15, R23, R14 ;  /* 0x000000170f0e7227 */ /* 0x000fe200078e000e */
[----:B------:R-:W-:-:S03]  /*04f0*/  IABS R15, R16 ;  /* 0x00000010000f7213 */ /* 0x000fc60000000000 */
[----:B------:R-:W-:Y:S02]  /*0500*/  IMAD.MOV R23, RZ, RZ, -R20 ;  /* 0x000000ffff177224 */ /* 0x000fe400078e0a14 */
[----:B------:R-:W-:Y:S01]  /*0510*/  IMAD.HI.U32 R20, R14, R15, RZ ;  /* 0x0000000f0e147227 */ /* 0x000fe200078e00ff */
[----:B0-----:R-:W0:Y:S03]  /*0520*/  MUFU.RCP R22, R22 ;  /* 0x0000001600167308 */ /* 0x001e260000001000 */
[----:B------:R-:W-:-:S05]  /*0530*/  IMAD R14, R20, R23, R15 ;  /* 0x00000017140e7224 */ /* 0x000fca00078e020f */
[----:B------:R-:W-:Y:S01]  /*0540*/  ISETP.GT.U32.AND P1, PT, R19, R14, PT ;  /* 0x0000000e1300720c */ /* 0x000fe20003f24070 */
[----:B0-----:R-:W-:-:S12]  /*0550*/  VIADD R15, R22, 0xffffffe ;  /* 0x0ffffffe160f7836 */ /* 0x001fd80000000000 */
[-C--:B------:R-:W-:Y:S01]  /*0560*/  @!P1 IADD3 R14, PT, PT, R14, -R19.reuse, RZ ;  /* 0x800000130e0e9210 */ /* 0x080fe20007ffe0ff */
[----:B------:R-:W0:Y:S03]  /*0570*/  F2I.FTZ.U32.TRUNC.NTZ R15, R15 ;  /* 0x0000000f000f7305 */ /* 0x000e26000021f000 */
[----:B------:R-:W-:Y:S02]  /*0580*/  ISETP.GE.U32.AND P0, PT, R14, R19, PT ;  /* 0x000000130e00720c */ /* 0x000fe40003f06070 */
[----:B-----5:R-:W-:Y:S02]  /*0590*/  IABS R19, R7 ;  /* 0x0000000700137213 */ /* 0x020fe40000000000 */
[----:B------:R-:W-:Y:S02]  /*05a0*/  LOP3.LUT R14, R16, R3, RZ, 0x3c, !PT ;  /* 0x00000003100e7212 */ /* 0x000fe400078e3cff */
[----:B------:R-:W1:Y:S01]  /*05b0*/  I2F.RP R22, R19 ;  /* 0x0000001300167306 */ /* 0x000e620000209400 */
[----:B------:R-:W-:Y:S01]  /*05c0*/  @!P1 VIADD R20, R20, 0x1 ;  /* 0x0000000114149836 */ /* 0x000fe20000000000 */
[----:B------:R-:W-:-:S02]  /*05d0*/  ISETP.GE.AND P2, PT, R14, RZ, PT ;  /* 0x000000ff0e00720c */ /* 0x000fc40003f46270 */
[----:B------:R-:W-:Y:S01]  /*05e0*/  ISETP.NE.AND P1, PT, R3, RZ, PT ;  /* 0x000000ff0300720c */ /* 0x000fe20003f25270 */
[----:B0-----:R-:W-:Y:S02]  /*05f0*/  IMAD.MOV R14, RZ, RZ, -R15 ;  /* 0x000000ffff0e7224 */ /* 0x001fe400078e0a0f */
[----:B------:R-:W-:Y:S02]  /*0600*/  @P0 IADD3 R20, PT, PT, R20, 0x1, RZ ;  /* 0x0000000114140810 */ /* 0x000fe40007ffe0ff */
[----:B------:R-:W-:Y:S02]  /*0610*/  IMAD R23, R14, R21, RZ ;  /* 0x000000150e177224 */ /* 0x000fe400078e02ff */
[----:B------:R-:W-:-:S04]  /*0620*/  IMAD.MOV.U32 R14, RZ, RZ, RZ ;  /* 0x000000ffff0e7224 */ /* 0x000fc800078e00ff */
[----:B------:R-:W-:Y:S01]  /*0630*/  @!P2 IMAD.MOV R20, RZ, RZ, -R20 ;  /* 0x000000ffff14a224 */ /* 0x000fe200078e0a14 */
[----:B-1----:R-:W0:Y:S01]  /*0640*/  MUFU.RCP R22, R22 ;  /* 0x0000001600167308 */ /* 0x002e220000001000 */
[----:B------:R-:W-:Y:S01]  /*0650*/  @!P1 LOP3.LUT R20, RZ, R3, RZ, 0x33, !PT ;  /* 0x00000003ff149212 */ /* 0x000fe200078e33ff */
[----:B------:R-:W-:Y:S01]  /*0660*/  IMAD.HI.U32 R14, R15, R23, R14 ;  /* 0x000000170f0e7227 */ /* 0x000fe200078e000e */
[----:B------:R-:W-:Y:S02]  /*0670*/  IABS R23, R5 ;  /* 0x0000000500177213 */ /* 0x000fe40000000000 */
[----:B------:R-:W-:Y:S02]  /*0680*/  IABS R15, R20 ;  /* 0x00000014000f7213 */ /* 0x000fe40000000000 */
[----:B------:R-:W-:-:S03]  /*0690*/  IADD3 R23, PT, PT, RZ, -R23, RZ ;  /* 0x80000017ff177210 */ /* 0x000fc60007ffe0ff */
[----:B------:R-:W-:-:S04]  /*06a0*/  IMAD.HI.U32 R24, R14, R15, RZ ;  /* 0x0000000f0e187227 */ /* 0x000fc800078e00ff */
[----:B------:R-:W-:Y:S02]  /*06b0*/  IMAD R14, R24, R23, R15 ;  /* 0x00000017180e7224 */ /* 0x000fe400078e020f */
[----:B0-----:R-:W-:-:S03]  /*06c0*/  VIADD R15, R22, 0xffffffe ;  /* 0x0ffffffe160f7836 */ /* 0x001fc60000000000 */
[----:B------:R-:W-:-:S03]  /*06d0*/  ISETP.GT.U32.AND P1, PT, R21, R14, PT ;  /* 0x0000000e1500720c */ /* 0x000fc60003f24070 */
[----:B------:R-:W0:Y:S10]  /*06e0*/  F2I.FTZ.U32.TRUNC.NTZ R15, R15 ;  /* 0x0000000f000f7305 */ /* 0x000e34000021f000 */
[----:B------:R-:W-:-:S05]  /*06f0*/  @!P1 IMAD.IADD R14, R14, 0x1, -R21 ;  /* 0x000000010e0e9824 */ /* 0x000fca00078e0a15 */
[----:B------:R-:W-:Y:S02]  /*0700*/  ISETP.GE.U32.AND P0, PT, R14, R21, PT ;  /* 0x000000150e00720c */ /* 0x000fe40003f06070 */
[----:B0-----:R-:W-:Y:S02]  /*0710*/  IADD3 R22, PT, PT, RZ, -R15, RZ ;  /* 0x8000000fff167210 */ /* 0x001fe40007ffe0ff */
[----:B------:R-:W-:-:S03]  /*0720*/  LOP3.LUT R14, R20, R5, RZ, 0x3c, !PT ;  /* 0x00000005140e7212 */ /* 0x000fc600078e3cff */
[----:B------:R-:W-:Y:S01]  /*0730*/  IMAD R21, R22, R19, RZ ;  /* 0x0000001316157224 */ /* 0x000fe200078e02ff */
[----:B------:R-:W-:Y:S01]  /*0740*/  ISETP.GE.AND P2, PT, R14, RZ, PT ;  /* 0x000000ff0e00720c */ /* 0x000fe20003f46270 */
[----:B------:R-:W-:-:S04]  /*0750*/  IMAD.MOV.U32 R14, RZ, RZ, RZ ;  /* 0x000000ffff0e7224 */ /* 0x000fc800078e00ff */
[----:B------:R-:W-:Y:S01]  /*0760*/  IMAD.HI.U32 R14, R15, R21, R14 ;  /* 0x000000150f0e7227 */ /* 0x000fe200078e000e */
[----:B------:R-:W-:-:S03]  /*0770*/  IABS R21, R9 ;  /* 0x0000000900157213 */ /* 0x000fc60000000000 */
[----:B------:R-:W-:Y:S01]  /*0780*/  @!P1 VIADD R24, R24, 0x1 ;  /* 0x0000000118189836 */ /* 0x000fe20000000000 */
[----:B------:R-:W0:Y:S01]  /*0790*/  I2F.RP R23, R21 ;  /* 0x0000001500177306 */ /* 0x000e220000209400 */
[----:B------:R-:W-:-:S03]  /*07a0*/  ISETP.NE.AND P1, PT, R5, RZ, PT ;  /* 0x000000ff0500720c */ /* 0x000fc60003f25270 */
[----:B------:R-:W-:-:S05]  /*07b0*/  @P0 IADD3 R24, PT, PT, R24, 0x1, RZ ;  /* 0x0000000118180810 */ /* 0x000fca0007ffe0ff */
[----:B------:R-:W-:Y:S01]  /*07c0*/  @!P2 IMAD.MOV R24, RZ, RZ, -R24 ;  /* 0x000000ffff18a224 */ /* 0x000fe200078e0a18 */
[----:B------:R-:W-:-:S04]  /*07d0*/  IABS R22, R7 ;  /* 0x0000000700167213 */ /* 0x000fc80000000000 */
[----:B------:R-:W-:Y:S01]  /*07e0*/  @!P1 LOP3.LUT R24, RZ, R5, RZ, 0x33, !PT ;  /* 0x00000005ff189212 */ /* 0x000fe200078e33ff */
[----:B0-----:R-:W0:Y:S03]  /*07f0*/  MUFU.RCP R23, R23 ;  /* 0x0000001700177308 */ /* 0x001e260000001000 */
[----:B------:R-:W-:Y:S01]  /*0800*/  IABS R15, R24 ;  /* 0x00000018000f7213 */ /* 0x000fe20000000000 */
[----:B------:R-:W-:-:S04]  /*0810*/  IMAD.MOV R25, RZ, RZ, -R22 ;  /* 0x000000ffff197224 */ /* 0x000fc800078e0a16 */
[----:B------:R-:W-:-:S04]  /*0820*/  IMAD.HI.U32 R22, R14, R15, RZ ;  /* 0x0000000f0e167227 */ /* 0x000fc800078e00ff */
[----:B------:R-:W-:Y:S01]  /*0830*/  IMAD R14, R22, R25, R15 ;  /* 0x00000019160e7224 */ /* 0x000fe200078e020f */
[----:B0-----:R-:W-:-:S04]  /*0840*/  IADD3 R15, PT, PT, R23, 0xffffffe, RZ ;  /* 0x0ffffffe170f7810 */ /* 0x001fc80007ffe0ff */
[----:B------:R-:W-:Y:S02]  /*0850*/  ISETP.GT.U32.AND P1, PT, R19, R14, PT ;  /* 0x0000000e1300720c */ /* 0x000fe40003f24070 */
[----:B------:R-:W0:Y:S11]  /*0860*/  F2I.FTZ.U32.TRUNC.NTZ R15, R15 ;  /* 0x0000000f000f7305 */ /* 0x000e36000021f000 */
[----:B------:R-:W-:-:S05]  /*0870*/  @!P1 IMAD.IADD R14, R14, 0x1, -R19 ;  /* 0x000000010e0e9824 */ /* 0x000fca00078e0a13 */
[----:B------:R-:W-:Y:S01]  /*0880*/  ISETP.GE.U32.AND P0, PT, R14, R19, PT ;  /* 0x000000130e00720c */ /* 0x000fe20003f06070 */
[----:B0-----:R-:W-:Y:S01]  /*0890*/  IMAD.MOV R19, RZ, RZ, -R15 ;  /* 0x000000ffff137224 */ /* 0x001fe200078e0a0f */
[----:B------:R-:W-:-:S04]  /*08a0*/  LOP3.LUT R14, R24, R7, RZ, 0x3c, !PT ;  /* 0x00000007180e7212 */ /* 0x000fc800078e3cff */
[----:B------:R-:W-:Y:S01]  /*08b0*/  ISETP.GE.AND P2, PT, R14, RZ, PT ;  /* 0x000000ff0e00720c */ /* 0x000fe20003f46270 */
[----:B------:R-:W-:Y:S01]  /*08c0*/  IMAD.MOV.U32 R14, RZ, RZ, R19 ;  /* 0x000000ffff0e7224 */ /* 0x000fe200078e0013 */
[----:B------:R-:W-:-:S03]  /*08d0*/  IABS R23, R11 ;  /* 0x0000000b00177213 */ /* 0x000fc60000000000 */
[----:B------:R-:W-:Y:S01]  /*08e0*/  IMAD R19, R14, R21, RZ ;  /* 0x000000150e137224 */ /* 0x000fe200078e02ff */
[----:B------:R-:W-:Y:S02]  /*08f0*/  MOV R14, RZ ;  /* 0x000000ff000e7202 */ /* 0x000fe40000000f00 */
[----:B------:R-:W-:Y:S02]  /*0900*/  @!P1 IADD3 R22, PT, PT, R22, 0x1, RZ ;  /* 0x0000000116169810 */ /* 0x000fe40007ffe0ff */
[----:B------:R-:W-:Y:S01]  /*0910*/  ISETP.NE.AND P1, PT, R7, RZ, PT ;  /* 0x000000ff0700720c */ /* 0x000fe20003f25270 */
[----:B------:R-:W-:Y:S02]  /*0920*/  IMAD.HI.U32 R14, R15, R19, R14 ;  /* 0x000000130f0e7227 */ /* 0x000fe400078e000e */
[----:B------:R-:W0:Y:S02]  /*0930*/  I2F.RP R19, R23 ;  /* 0x0000001700137306 */ /* 0x000e240000209400 */
[----:B------:R-:W-:-:S04]  /*0940*/  @P0 VIADD R22, R22, 0x1 ;  /* 0x0000000116160836 */ /* 0x000fc80000000000 */
[----:B------:R-:W-:-:S04]  /*0950*/  @!P2 IMAD.MOV R22, RZ, RZ, -R22 ;  /* 0x000000ffff16a224 */ /* 0x000fc800078e0a16 */
[----:B------:R-:W-:Y:S02]  /*0960*/  @!P1 LOP3.LUT R22, RZ, R7, RZ, 0x33, !PT ;  /* 0x00000007ff169212 */ /* 0x000fe400078e33ff */
[----:B------:R-:W-:Y:S02]  /*0970*/  IABS R25, R9 ;  /* 0x0000000900197213 */ /* 0x000fe40000000000 */
[----:B------:R-:W-:Y:S01]  /*0980*/  IABS R15, R22 ;  /* 0x00000016000f7213 */ /* 0x000fe20000000000 */
[----:B0-----:R-:W0:Y:S02]  /*0990*/  MUFU.RCP R19, R19 ;  /* 0x0000001300137308 */ /* 0x001e240000001000 */
[----:B------:R-:W-:Y:S02]  /*09a0*/  IMAD.MOV R25, RZ, RZ, -R25 ;  /* 0x000000ffff197224 */ /* 0x000fe400078e0a19 */
[----:B------:R-:W-:-:S04]  /*09b0*/  IMAD.HI.U32 R26, R14, R15, RZ ;  /* 0x0000000f0e1a7227 */ /* 0x000fc800078e00ff */
[----:B------:R-:W-:-:S05]  /*09c0*/  IMAD R14, R26, R25, R15 ;  /* 0x000000191a0e7224 */ /* 0x000fca00078e020f */
[----:B------:R-:W-:Y:S01]  /*09d0*/  ISETP.GT.U32.AND P1, PT, R21, R14, PT ;  /* 0x0000000e1500720c */ /* 0x000fe20003f24070 */
[----:B0-----:R-:W-:-:S06]  /*09e0*/  VIADD R15, R19, 0xffffffe ;  /* 0x0ffffffe130f7836 */ /* 0x001fcc0000000000 */
[----:B------:R-:W0:Y:S06]  /*09f0*/  F2I.FTZ.U32.TRUNC.NTZ R15, R15 ;  /* 0x0000000f000f7305 */ /* 0x000e2c000021f000 */
[----:B------:R-:W-:-:S04]  /*0a00*/  @!P1 IADD3 R14, PT, PT, R14, -R21, RZ ;  /* 0x800000150e0e9210 */ /* 0x000fc80007ffe0ff */
[----:B------:R-:W-:Y:S02]  /*0a10*/  ISETP.GE.U32.AND P0, PT, R14, R21, PT ;  /* 0x000000150e00720c */ /* 0x000fe40003f06070 */
[----:B------:R-:W-:Y:S01]  /*0a20*/  LOP3.LUT R14, R22, R9, RZ, 0x3c, !PT ;  /* 0x00000009160e7212 */ /* 0x000fe200078e3cff */
[----:B------:R-:W-:-:S03]  /*0a30*/  IMAD.MOV R21, RZ, RZ, -R16 ;  /* 0x000000ffff157224 */ /* 0x000fc600078e0a10 */
[----:B------:R-:W-:Y:S01]  /*0a40*/  ISETP.GE.AND P2, PT, R14, RZ, PT ;  /* 0x000000ff0e00720c */ /* 0x000fe20003f46270 */
[----:B0-----:R-:W-:Y:S02]  /*0a50*/  IMAD.MOV R14, RZ, RZ, -R15 ;  /* 0x000000ffff0e7224 */ /* 0x001fe400078e0a0f */
[----:B------:R-:W-:Y:S02]  /*0a60*/  IMAD R21, R18, R21, R17 ;  /* 0x0000001512157224 */ /* 0x000fe400078e0211 */
[----:B------:R-:W-:Y:S02]  /*0a70*/  IMAD R17, R14, R23, RZ ;  /* 0x000000170e117224 */ /* 0x000fe400078e02ff */
[----:B------:R-:W-:-:S04]  /*0a80*/  IMAD.MOV.U32 R14, RZ, RZ, RZ ;  /* 0x000000ffff0e7224 */ /* 0x000fc800078e00ff */
[----:B------:R-:W-:Y:S01]  /*0a90*/  IMAD.HI.U32 R14, R15, R17, R14 ;  /* 0x000000110f0e7227 */ /* 0x000fe200078e000e */
[----:B------:R-:W-:-:S05]  /*0aa0*/  IABS R17, R11 ;  /* 0x0000000b00117213 */ /* 0x000fca0000000000 */
[----:B------:R-:W-:Y:S01]  /*0ab0*/  IMAD.MOV R28, RZ, RZ, -R17 ;  /* 0x000000ffff1c7224 */ /* 0x000fe200078e0a11 */
[----:B------:R-:W-:-:S05]  /*0ac0*/  IADD3 R17, PT, PT, R0, -0x3, RZ ;  /* 0xfffffffd00117810 */ /* 0x000fca0007ffe0ff */
[----:B------:R-:W-:-:S06]  /*0ad0*/  IMAD.WIDE.U32 R18, R17, 0x4, R12 ;  /* 0x0000000411127825 */ /* 0x000fcc00078e000c */
[----:B------:R0:W2:Y:S01]  /*0ae0*/  LDG.E R18, desc[UR8][R18.64] ;  /* 0x0000000812127981 */ /* 0x0000a2000c1e1900 */
[----:B------:R-:W-:Y:S01]  /*0af0*/  @!P1 VIADD R26, R26, 0x1 ;  /* 0x000000011a1a9836 */ /* 0x000fe20000000000 */
[----:B------:R-:W-:-:S04]  /*0b00*/  ISETP.NE.AND P1, PT, R9, RZ, PT ;  /* 0x000000ff0900720c */ /* 0x000fc80003f25270 */
[----:B------:R-:W-:-:S04]  /*0b10*/  @P0 IADD3 R26, PT, PT, R26, 0x1, RZ ;  /* 0x000000011a1a0810 */ /* 0x000fc80007ffe0ff */
[----:B------:R-:W-:-:S05]  /*0b20*/  @!P2 IADD3 R26, PT, PT, -R26, RZ, RZ ;  /* 0x000000ff1a1aa210 */ /* 0x000fca0007ffe1ff */
[----:B------:R-:W-:-:S04]  /*0b30*/  @!P1 LOP3.LUT R26, RZ, R9, RZ, 0x33, !PT ;  /* 0x00000009ff1a9212 */ /* 0x000fc800078e33ff */
[----:B------:R-:W-:-:S05]  /*0b40*/  IABS R15, R26 ;  /* 0x0000001a000f7213 */ /* 0x000fca0000000000 */
[----:B------:R-:W-:-:S04]  /*0b50*/  IMAD.HI.U32 R14, R14, R15, RZ ;  /* 0x0000000f0e0e7227 */ /* 0x000fc800078e00ff */
[----:B------:R-:W-:-:S05]  /*0b60*/  IMAD R28, R14, R28, R15 ;  /* 0x0000001c0e1c7224 */ /* 0x000fca00078e020f */
[----:B------:R-:W-:-:S13]  /*0b70*/  ISETP.GT.U32.AND P1, PT, R23, R28, PT ;  /* 0x0000001c1700720c */ /* 0x000fda0003f24070 */
[----:B------:R-:W-:-:S05]  /*0b80*/  @!P1 IMAD.IADD R28, R28, 0x1, -R23 ;  /* 0x000000011c1c9824 */ /* 0x000fca00078e0a17 */
[----:B------:R-:W-:Y:S01]  /*0b90*/  ISETP.GE.U32.AND P0, PT, R28, R23, PT ;  /* 0x000000171c00720c */ /* 0x000fe20003f06070 */
[----:B------:R-:W-:Y:S01]  /*0ba0*/  @!P1 VIADD R14, R14, 0x1 ;  /* 0x000000010e0e9836 */ /* 0x000fe20000000000 */
[----:B------:R-:W-:-:S04]  /*0bb0*/  LOP3.LUT R25, R26, R11, RZ, 0x3c, !PT ;  /* 0x0000000b1a197212 */ /* 0x000fc800078e3cff */
[----:B------:R-:W-:Y:S01]  /*0bc0*/  ISETP.GE.AND P2, PT, R25, RZ, PT ;  /* 0x000000ff1900720c */ /* 0x000fe20003f46270 */
[----:B------:R-:W-:-:S06]  /*0bd0*/  IMAD.MOV R25, RZ, RZ, -R20 ;  /* 0x000000ffff197224 */ /* 0x000fcc00078e0a14 */
[----:B------:R-:W-:-:S04]  /*0be0*/  @P0 VIADD R14, R14, 0x1 ;  /* 0x000000010e0e0836 */ /* 0x000fc80000000000 */
[----:B0-----:R-:W-:Y:S01]  /*0bf0*/  IMAD.MOV.U32 R19, RZ, RZ, R14 ;  /* 0x000000ffff137224 */ /* 0x001fe200078e000e */
[----:B------:R-:W-:Y:S01]  /*0c00*/  LEA R2, R2, R1, 0x2 ;  /* 0x0000000102027211 */ /* 0x000fe200078e10ff */
[----:B------:R-:W-:-:S04]  /*0c10*/  IMAD R16, R3, R25, R16 ;  /* 0x0000001903107224 */ /* 0x000fc800078e0210 */
[----:B------:R0:W-:Y:S02]  /*0c20*/  STL [R2], R21 ;  /* 0x0000001502007387 */ /* 0x0001e40000100800 */
[----:B0-----:R-:W-:Y:S01]  /*0c30*/  VIADD R21, R0, 0xfffffffc ;  /* 0xfffffffc00157836 */ /* 0x001fe20000000000 */
[----:B--2---:R-:W-:-:S04]  /*0c40*/  IABS R23, R18 ;  /* 0x0000001200177213 */ /* 0x004fc80000000000 */
[----:B------:R-:W0:Y:S08]  /*0c50*/  I2F.RP R27, R23 ;  /* 0x00000017001b7306 */ /* 0x000e300000209400 */
[----:B0-----:R-:W0:Y:S02]  /*0c60*/  MUFU.RCP R27, R27 ;  /* 0x0000001b001b7308 */ /* 0x001e240000001000 */
[----:B0-----:R-:W-:-:S06]  /*0c70*/  VIADD R15, R27, 0xffffffe ;  /* 0x0ffffffe1b0f7836 */ /* 0x001fcc0000000000 */
[----:B------:R-:W0:Y:S02]  /*0c80*/  F2I.FTZ.U32.TRUNC.NTZ R15, R15 ;  /* 0x0000000f000f7305 */ /* 0x000e24000021f000 */
[----:B0-----:R-:W-:-:S04]  /*0c90*/  IADD3 R28, PT, PT, RZ, -R15, RZ ;  /* 0x8000000fff1c7210 */ /* 0x001fc80007ffe0ff */
[----:B------:R-:W-:-:S05]  /*0ca0*/  MOV R14, R28 ;  /* 0x0000001c000e7202 */ /* 0x000fca0000000f00 */
[----:B------:R-:W-:Y:S02]  /*0cb0*/  IMAD R3, R14, R23, RZ ;  /* 0x000000170e037224 */ /* 0x000fe400078e02ff */
[----:B------:R-:W-:-:S04]  /*0cc0*/  IMAD.MOV.U32 R14, RZ, RZ, RZ ;  /* 0x000000ffff0e7224 */ /* 0x000fc800078e00ff */
[----:B------:R-:W-:Y:S01]  /*0cd0*/  IMAD.HI.U32 R2, R15, R3, R14 ;  /* 0x000000030f027227 */ /* 0x000fe200078e000e */
[----:B------:R-:W-:-:S04]  /*0ce0*/  IABS R14, R18 ;  /* 0x00000012000e7213 */ /* 0x000fc80000000000 */
[----:B------:R-:W-:Y:S01]  /*0cf0*/  IADD3 R28, PT, PT, RZ, -R14, RZ ;  /* 0x8000000eff1c7210 */ /* 0x000fe20007ffe0ff */
[----:B------:R-:W-:-:S06]  /*0d00*/  IMAD.WIDE.U32 R14, R21, 0x4, R12 ;  /* 0x00000004150e7825 */ /* 0x000fcc00078e000c */
[----:B------:R0:W2:Y:S01]  /*0d10*/  LDG.E R14, desc[UR8][R14.64] ;  /* 0x000000080e0e7981 */ /* 0x0000a2000c1e1900 */
[----:B------:R-:W-:Y:S01]  /*0d20*/  ISETP.NE.AND P1, PT, R11, RZ, PT ;  /* 0x000000ff0b00720c */ /* 0x000fe20003f25270 */
[----:B------:R-:W-:-:S12]  /*0d30*/  @!P2 IMAD.MOV R19, RZ, RZ, -R19 ;  /* 0x000000ffff13a224 */ /* 0x000fd800078e0a13 */
        /* <DEDUP_REMOVED lines=9> */
[----:B------:R-:W-:Y:S02]  /*0dd0*/  ISETP.GE.AND P2, PT, R27, RZ, PT ;  /* 0x000000ff1b00720c */ /* 0x000fe40003f46270 */
[----:B------:R-:W-:-:S05]  /*0de0*/  ISETP.NE.AND P1, PT, R18, RZ, PT ;  /* 0x000000ff1200720c */ /* 0x000fca0003f25270 */
[----:B------:R-:W-:-:S04]  /*0df0*/  @P0 IADD3 R2, PT, PT, R2, 0x1, RZ ;  /* 0x0000000102020810 */ /* 0x000fc80007ffe0ff */
[----:B0-----:R-:W-:Y:S01]  /*0e00*/  MOV R15, R2 ;  /* 0x00000002000f7202 */ /* 0x001fe20000000f00 */
[----:B------:R-:W-:Y:S02]  /*0e10*/  IMAD R25, R4, 0x4, R1 ;  /* 0x0000000404197824 */ /* 0x000fe400078e0201 */
[----:B------:R-:W-:Y:S02]  /*0e20*/  IMAD.MOV R4, RZ, RZ, -R24 ;  /* 0x000000ffff047224 */ /* 0x000fe400078e0a18 */
[----:B------:R-:W-:Y:S01]  /*0e30*/  @!P2 IMAD.MOV R15, RZ, RZ, -R15 ;  /* 0x000000ffff0fa224 */ /* 0x000fe200078e0a0f */
[----:B------:R-:W-:Y:S01]  /*0e40*/  @!P1 LOP3.LUT R15, RZ, R18, RZ, 0x33, !PT ;  /* 0x00000012ff0f9212 */ /* 0x000fe200078e33ff */
[----:B------:R-:W-:Y:S01]  /*0e50*/  IMAD R5, R5, R4, R20 ;  /* 0x0000000405057224 */ /* 0x000fe200078e0214 */
[----:B------:R0:W-:Y:S01]  /*0e60*/  STL [R25], R16 ;  /* 0x0000001019007387 */ /* 0x0001e20000100800 */
[--C-:B------:R-:W-:Y:S02]  /*0e70*/  IMAD R6, R6, 0x4, R1.reuse ;  /* 0x0000000406067824 */ /* 0x100fe400078e0201 */
[----:B------:R-:W-:-:S02]  /*0e80*/  IMAD R8, R8, 0x4, R1 ;  /* 0x0000000408087824 */ /* 0x000fc400078e0201 */
[----:B------:R-:W-:Y:S02]  /*0e90*/  IMAD R10, R10, 0x4, R1 ;  /* 0x000000040a0a7824 */ /* 0x000fe400078e0201 */
[----:B0-----:R-:W-:Y:S01]  /*0ea0*/  IMAD.MOV R16, RZ, RZ, -R15 ;  /* 0x000000ffff107224 */ /* 0x001fe200078e0a0f */
[----:B------:R1:W-:Y:S01]  /*0eb0*/  STL [R6], R5 ;  /* 0x0000000506007387 */ /* 0x0003e20000100800 */
[----:B------:R-:W-:Y:S02]  /*0ec0*/  IMAD R21, R21, 0x4, R1 ;  /* 0x0000000415157824 */ /* 0x000fe400078e0201 */
[----:B------:R-:W-:Y:S01]  /*0ed0*/  IMAD R18, R18, R16, R19 ;  /* 0x0000001012127224 */ /* 0x000fe200078e0213 */
[----:B------:R-:W-:-:S04]  /*0ee0*/  UIADD3 UR5, UPT, UPT, UR5, 0x8, URZ ;  /* 0x0000000805057890 */ /* 0x000fc8000fffe0ff */
[----:B------:R-:W-:Y:S01]  /*0ef0*/  UISETP.NE.AND UP0, UPT, UR5, URZ, UPT ;  /* 0x000000ff0500728c */ /* 0x000fe2000bf05270 */
[----:B--2---:R-:W-:-:S04]  /*0f00*/  IABS R23, R14 ;  /* 0x0000000e00177213 */ /* 0x004fc80000000000 */
[----:B------:R-:W0:Y:S08]  /*0f10*/  I2F.RP R28, R23 ;  /* 0x00000017001c7306 */ /* 0x000e300000209400 */
[----:B0-----:R-:W0:Y:S02]  /*0f20*/  MUFU.RCP R28, R28 ;  /* 0x0000001c001c7308 */ /* 0x001e240000001000 */
[----:B0-----:R-:W-:-:S06]  /*0f30*/  IADD3 R3, PT, PT, R28, 0xffffffe, RZ ;  /* 0x0ffffffe1c037810 */ /* 0x001fcc0007ffe0ff */
[----:B------:R-:W0:Y:S02]  /*0f40*/  F2I.FTZ.U32.TRUNC.NTZ R3, R3 ;  /* 0x0000000300037305 */ /* 0x000e24000021f000 */
[----:B0-----:R-:W-:-:S04]  /*0f50*/  IMAD.MOV R27, RZ, RZ, -R3 ;  /* 0x000000ffff1b7224 */ /* 0x001fc800078e0a03 */
[----:B------:R-:W-:-:S04]  /*0f60*/  IMAD.MOV.U32 R2, RZ, RZ, R27 ;  /* 0x000000ffff027224 */ /* 0x000fc800078e001b */
[----:B------:R-:W-:Y:S02]  /*0f70*/  IMAD R27, R2, R23, RZ ;  /* 0x00000017021b7224 */ /* 0x000fe400078e02ff */
[----:B------:R-:W-:Y:S01]  /*0f80*/  HFMA2 R2, -RZ, RZ, 0, 0 ;  /* 0x00000000ff027431 */ /* 0x000fe200000001ff */
[----:B------:R-:W-:-:S04]  /*0f90*/  IABS R4, R14 ;  /* 0x0000000e00047213 */ /* 0x000fc80000000000 */
[----:B------:R-:W-:Y:S01]  /*0fa0*/  IMAD.HI.U32 R2, R3, R27, R2 ;  /* 0x0000001b03027227 */ /* 0x000fe200078e0002 */
[----:B------:R-:W-:-:S03]  /*0fb0*/  IABS R3, R15 ;  /* 0x0000000f00037213 */ /* 0x000fc60000000000 */
[----:B------:R-:W-:Y:S02]  /*0fc0*/  IMAD.MOV R4, RZ, RZ, -R4 ;  /* 0x000000ffff047224 */ /* 0x000fe400078e0a04 */
[----:B------:R-:W-:-:S04]  /*0fd0*/  IMAD.HI.U32 R2, R2, R3, RZ ;  /* 0x0000000302027227 */ /* 0x000fc800078e00ff */
[----:B------:R-:W-:-:S05]  /*0fe0*/  IMAD R4, R2, R4, R3 ;  /* 0x0000000402047224 */ /* 0x000fca00078e0203 */
[----:B------:R-:W-:Y:S02]  /*0ff0*/  ISETP.GT.U32.AND P1, PT, R23, R4, PT ;  /* 0x000000041700720c */ /* 0x000fe40003f24070 */
[----:B------:R-:W-:-:S11]  /*1000*/  LOP3.LUT R3, R15, R14, RZ, 0x3c, !PT ;  /* 0x0000000e0f037212 */ /* 0x000fd600078e3cff */
[----:B------:R-:W-:Y:S01]  /*1010*/  @!P1 IMAD.IADD R4, R4, 0x1, -R23 ;  /* 0x0000000104049824 */ /* 0x000fe200078e0a17 */
[----:B------:R-:W-:-:S04]  /*1020*/  ISETP.GE.AND P2, PT, R3, RZ, PT ;  /* 0x000000ff0300720c */ /* 0x000fc80003f46270 */
[----:B------:R-:W-:Y:S02]  /*1030*/  ISETP.GE.U32.AND P0, PT, R4, R23, PT ;  /* 0x000000170400720c */ /* 0x000fe40003f06070 */
[----:B------:R-:W-:Y:S02]  /*1040*/  @!P1 IADD3 R2, PT, PT, R2, 0x1, RZ ;  /* 0x0000000102029810 */ /* 0x000fe40007ffe0ff */
[----:B------:R-:W-:Y:S02]  /*1050*/  ISETP.NE.AND P1, PT, R14, RZ, PT ;  /* 0x000000ff0e00720c */ /* 0x000fe40003f25270 */
[----:B------:R-:W-:Y:S02]  /*1060*/  IADD3 R3, PT, PT, -R22, RZ, RZ ;  /* 0x000000ff16037210 */ /* 0x000fe40007ffe1ff */
[----:B------:R-:W-:-:S05]  /*1070*/  IADD3 R4, PT, PT, -R19, RZ, RZ ;  /* 0x000000ff13047210 */ /* 0x000fca0007ffe1ff */
[----:B------:R-:W-:Y:S02]  /*1080*/  @P0 VIADD R2, R2, 0x1 ;  /* 0x0000000102020836 */ /* 0x000fe40000000000 */
[----:B------:R-:W-:Y:S02]  /*1090*/  IMAD R7, R7, R3, R24 ;  /* 0x0000000307077224 */ /* 0x000fe400078e0218 */
[----:B------:R-:W-:Y:S01]  /*10a0*/  @!P2 IMAD.MOV R2, RZ, RZ, -R2 ;  /* 0x000000ffff02a224 */ /* 0x000fe200078e0a02 */
[----:B------:R-:W-:Y:S01]  /*10b0*/  @!P1 LOP3.LUT R2, RZ, R14, RZ, 0x33, !PT ;  /* 0x0000000eff029212 */ /* 0x000fe200078e33ff */
[--C-:B------:R-:W-:Y:S02]  /*10c0*/  IMAD.MOV R3, RZ, RZ, -R26.reuse ;  /* 0x000000ffff037224 */ /* 0x100fe400078e0a1a */
[----:B------:R-:W-:Y:S01]  /*10d0*/  IMAD R11, R11, R4, R26 ;  /* 0x000000040b0b7224 */ /* 0x000fe200078e021a */
[----:B------:R-:W-:Y:S01]  /*10e0*/  LEA R4, R0, R1, 0x2 ;  /* 0x0000000100047211 */ /* 0x000fe200078e10ff */
[----:B------:R-:W-:-:S02]  /*10f0*/  IMAD.MOV R20, RZ, RZ, -R2 ;  /* 0x000000ffff147224 */ /* 0x000fc400078e0a02 */
[----:B------:R-:W-:Y:S01]  /*1100*/  IMAD R9, R9, R3, R22 ;  /* 0x0000000309097224 */ /* 0x000fe200078e0216 */
[----:B------:R-:W-:Y:S01]  /*1110*/  LEA R3, R17, R1, 0x2 ;  /* 0x0000000111037211 */ /* 0x000fe200078e10ff */
[----:B------:R-:W-:Y:S01]  /*1120*/  IMAD R14, R14, R20, R15 ;  /* 0x000000140e0e7224 */ /* 0x000fe200078e020f */
[----:B------:R1:W-:Y:S04]  /*1130*/  STL [R4], R7 ;  /* 0x0000000704007387 */ /* 0x0003e80000100800 */
[----:B------:R1:W-:Y:S04]  /*1140*/  STL [R8], R9 ;  /* 0x0000000908007387 */ /* 0x0003e80000100800 */
[----:B------:R1:W-:Y:S04]  /*1150*/  STL [R10], R11 ;  /* 0x0000000b0a007387 */ /* 0x0003e80000100800 */
[----:B------:R1:W-:Y:S04]  /*1160*/  STL [R3], R18 ;  /* 0x0000001203007387 */ /* 0x0003e80000100800 */
[----:B------:R1:W-:Y:S01]  /*1170*/  STL [R21], R14 ;  /* 0x0000000e15007387 */ /* 0x0003e20000100800 */
[----:B------:R-:W-:Y:S01]  /*1180*/  VIADD R0, R0, 0xfffffff8 ;  /* 0xfffffff800007836 */ /* 0x000fe20000000000 */
[----:B------:R-:W-:Y:S01]  /*1190*/  MOV R17, R2 ;  /* 0x0000000200117202 */ /* 0x000fe20000000f00 */
[----:B------:R-:W-:Y:S06]  /*11a0*/  BRA.U UP0, `(.L_x_2) ;  /* 0xffffffed00f47547 */ /* 0x000fec000b83ffff */
[----:B------:R-:W-:-:S07]  /*11b0*/  VIADD R12, R0, 0x4 ;  /* 0x00000004000c7836 */ /* 0x000fce0000000000 */
.L_x_1:
[----:B------:R-:W-:-:S09]  /*11c0*/  UISETP.NE.AND UP0, UPT, UR7, URZ, UPT ;  /* 0x000000ff0700728c */ /* 0x000fd2000bf05270 */
[----:B------:R-:W-:Y:S05]  /*11d0*/  BRA.U !UP0, `(.L_x_3) ;  /* 0x0000000d08b87547 */ /* 0x000fea000b800000 */
[----:B------:R-:W0:Y:S01]  /*11e0*/  LDCU UR4, c[0x0][0x39c] ;  /* 0x00007380ff0477ac */ /* 0x000e220008000800 */
[----:B------:R-:W-:Y:S02]  /*11f0*/  UISETP.GE.U32.AND UP1, UPT, UR7, 0x4, UPT ;  /* 0x000000040700788c */ /* 0x000fe4000bf26070 */
[----:B0-----:R-:W-:-:S04]  /*1200*/  ULOP3.LUT UR5, UR4, 0x3, URZ, 0xc0, !UPT ;  /* 0x0000000304057892 */ /* 0x001fc8000f8ec0ff */
[----:B------:R-:W-:-:S03]  /*1210*/  UISETP.NE.AND UP2, UPT, UR5, URZ, UPT ;  /* 0x000000ff0500728c */ /* 0x000fc6000bf45270 */
[----:B------:R-:W-:Y:S08]  /*1220*/  BRA.U !UP1, `(.L_x_4) ;  /* 0x00000009090c7547 */ /* 0x000ff0000b800000 */
[----:B-1----:R-:W0:Y:S01]  /*1230*/  LDC.64 R20, c[0x0][0x388] ;  /* 0x0000e200ff147b82 */ /* 0x002e220000000a00 */
[----:B------:R-:W-:-:S04]  /*1240*/  VIADD R0, R12, 0xffffffff ;  /* 0xffffffff0c007836 */ /* 0x000fc80000000000 */
[----:B0-----:R-:W-:-:S05]  /*1250*/  IMAD.WIDE.U32 R2, R0, 0x4, R20 ;  /* 0x0000000400027825 */ /* 0x001fca00078e0014 */
[----:B------:R-:W2:Y:S01]  /*1260*/  LDG.E R6, desc[UR8][R2.64] ;  /* 0x0000000802067981 */ /* 0x000ea2000c1e1900 */
[----:B------:R-:W-:-:S05]  /*1270*/  IADD3 R4, PT, PT, R12, -0x2, RZ ;  /* 0xfffffffe0c047810 */ /* 0x000fca0007ffe0ff */
[----:B------:R-:W-:-:S05]  /*1280*/  IMAD.WIDE.U32 R14, R4, 0x4, R20 ;  /* 0x00000004040e7825 */ /* 0x000fca00078e0014 */
[----:B------:R0:W3:Y:S01]  /*1290*/  LDG.E R5, desc[UR8][R14.64] ;  /* 0x000000080e057981 */ /* 0x0000e2000c1e1900 */
[----:B------:R-:W-:-:S04]  /*12a0*/  VIADD R8, R12, 0xfffffffd ;  /* 0xfffffffd0c087836 */ /* 0x000fc80000000000 */
[----:B------:R-:W-:-:S05]  /*12b0*/  IMAD.WIDE.U32 R18, R8, 0x4, R20 ;  /* 0x0000000408127825 */ /* 0x000fca00078e0014 */
[----:B------:R-:W4:Y:S01]  /*12c0*/  LDG.E R7, desc[UR8][R18.64] ;  /* 0x0000000812077981 */ /* 0x000f22000c1e1900 */
[----:B------:R-:W-:-:S04]  /*12d0*/  VIADD R10, R12, 0xfffffffc ;  /* 0xfffffffc0c0a7836 */ /* 0x000fc80000000000 */
[----:B------:R-:W-:-:S05]  /*12e0*/  IMAD.WIDE.U32 R20, R10, 0x4, R20 ;  /* 0x000000040a147825 */ /* 0x000fca00078e0014 */
[----:B------:R-:W5:Y:S01]  /*12f0*/  LDG.E R9, desc[UR8][R20.64] ;  /* 0x0000000814097981 */ /* 0x000f62000c1e1900 */
[----:B0-----:R-:W-:Y:S01]  /*1300*/  IABS R14, R17 ;  /* 0x00000011000e7213 */ /* 0x001fe20000000000 */
[----:B------:R-:W-:Y:S01]  /*1310*/  IMAD R4, R4, 0x4, R1 ;  /* 0x0000000404047824 */ /* 0x000fe200078e0201 */
[----:B------:R-:W-:Y:S02]  /*1320*/  LEA R8, R8, R1, 0x2 ;  /* 0x0000000108087211 */ /* 0x000fe400078e10ff */
[-C--:B--2---:R-:W-:Y:S02]  /*1330*/  IABS R12, R6.reuse ;  /* 0x00000006000c7213 */ /* 0x084fe40000000000 */
[----:B------:R-:W-:Y:S02]  /*1340*/  IABS R16, R6 ;  /* 0x0000000600107213 */ /* 0x000fe40000000000 */
[----:B------:R-:W0:Y:S01]  /*1350*/  I2F.RP R13, R12 ;  /* 0x0000000c000d7306 */ /* 0x000e220000209400 */
[----:B---3--:R-:W-:-:S07]  /*1360*/  IABS R11, R5 ;  /* 0x00000005000b7213 */ /* 0x008fce0000000000 */
[----:B0-----:R-:W0:Y:S01]  /*1370*/  MUFU.RCP R13, R13 ;  /* 0x0000000d000d7308 */ /* 0x001e220000001000 */
[----:B----4-:R-:W-:-:S04]  /*1380*/  IABS R18, R7 ;  /* 0x0000000700127213 */ /* 0x010fc80000000000 */
[----:B------:R-:W-:Y:S02]  /*1390*/  IADD3 R18, PT, PT, RZ, -R18, RZ ;  /* 0x80000012ff127210 */ /* 0x000fe40007ffe0ff */
[----:B0-----:R-:W-:Y:S02]  /*13a0*/  IADD3 R2, PT, PT, R13, 0xffffffe, RZ ;  /* 0x0ffffffe0d027810 */ /* 0x001fe40007ffe0ff */
[----:B------:R-:W0:Y:S08]  /*13b0*/  I2F.RP R13, R11 ;  /* 0x0000000b000d7306 */ /* 0x000e300000209400 */
[----:B------:R1:W2:Y:S08]  /*13c0*/  F2I.FTZ.U32.TRUNC.NTZ R3, R2 ;  /* 0x0000000200037305 */ /* 0x0002b0000021f000 */
[----:B0-----:R-:W0:Y:S01]  /*13d0*/  MUFU.RCP R13, R13 ;  /* 0x0000000d000d7308 */ /* 0x001e220000001000 */
[----:B-1----:R-:W-:-:S02]  /*13e0*/  IMAD.MOV.U32 R2, RZ, RZ, RZ ;  /* 0x000000ffff027224 */ /* 0x002fc400078e00ff */
[----:B--2---:R-:W-:-:S04]  /*13f0*/  IMAD.MOV R15, RZ, RZ, -R3 ;  /* 0x000000ffff0f7224 */ /* 0x004fc800078e0a03 */
[----:B------:R-:W-:-:S04]  /*1400*/  IMAD R15, R15, R12, RZ ;  /* 0x0000000c0f0f7224 */ /* 0x000fc800078e02ff */
[----:B------:R-:W-:Y:S01]  /*1410*/  IMAD.HI.U32 R3, R3, R15, R2 ;  /* 0x0000000f03037227 */ /* 0x000fe200078e0002 */
[----:B------:R-:W-:Y:S02]  /*1420*/  IADD3 R15, PT, PT, RZ, -R16, RZ ;  /* 0x80000010ff0f7210 */ /* 0x000fe40007ffe0ff */
[----:B------:R-:W-:-:S03]  /*1430*/  IABS R16, R5 ;  /* 0x0000000500107213 */ /* 0x000fc60000000000 */
[----:B------:R-:W-:Y:S01]  /*1440*/  IMAD.HI.U32 R2, R3, R14, RZ ;  /* 0x0000000e03027227 */ /* 0x000fe200078e00ff */
[----:B------:R-:W-:-:S03]  /*1450*/  IADD3 R16, PT, PT, RZ, -R16, RZ ;  /* 0x80000010ff107210 */ /* 0x000fc60007ffe0ff */
[----:B------:R-:W-:Y:S02]  /*1460*/  IMAD R3, R2, R15, R14 ;  /* 0x0000000f02037224 */ /* 0x000fe400078e020e */
[----:B0-----:R-:W-:Y:S01]  /*1470*/  VIADD R14, R13, 0xffffffe ;  /* 0x0ffffffe0d0e7836 */ /* 0x001fe20000000000 */
[----:B------:R-:W-:Y:S02]  /*1480*/  IABS R13, R7 ;  /* 0x00000007000d7213 */ /* 0x000fe40000000000 */
[----:B------:R-:W-:Y:S02]  /*1490*/  ISETP.GT.U32.AND P1, PT, R12, R3, PT ;  /* 0x000000030c00720c */ /* 0x000fe40003f24070 */
[----:B------:R-:W0:Y:S11]  /*14a0*/  I2F.RP R15, R13 ;  /* 0x0000000d000f7306 */ /* 0x000e360000209400 */
[----:B------:R-:W-:Y:S01]  /*14b0*/  @!P1 IMAD.IADD R3, R3, 0x1, -R12 ;  /* 0x0000000103039824 */ /* 0x000fe200078e0a0c */
[----:B------:R-:W-:-:S02]  /*14c0*/  @!P1 IADD3 R2, PT, PT, R2, 0x1, RZ ;  /* 0x0000000102029810 */ /* 0x000fc40007ffe0ff */
[----:B------:R-:W-:Y:S01]  /*14d0*/  ISETP.NE.AND P1, PT, R6, RZ, PT ;  /* 0x000000ff0600720c */ /* 0x000fe20003f25270 */
[----:B0-----:R-:W-:Y:S01]  /*14e0*/  MUFU.RCP R15, R15 ;  /* 0x0000000f000f7308 */ /* 0x001fe20000001000 */
[----:B------:R-:W-:Y:S02]  /*14f0*/  ISETP.GE.U32.AND P0, PT, R3, R12, PT ;  /* 0x0000000c0300720c */ /* 0x000fe40003f06070 */
[----:B------:R-:W-:-:S04]  /*1500*/  LOP3.LUT R12, R17, R6, RZ, 0x3c, !PT ;  /* 0x00000006110c7212 */ /* 0x000fc800078e3cff */
[----:B------:R-:W-:Y:S01]  /*1510*/  ISETP.GE.AND P2, PT, R12, RZ, PT ;  /* 0x000000ff0c00720c */ /* 0x000fe20003f46270 */
[----:B------:R-:W0:Y:S06]  /*1520*/  F2I.FTZ.U32.TRUNC.NTZ R3, R14 ;  /* 0x0000000e00037305 */ /* 0x000e2c000021f000 */
[----:B------:R-:W-:-:S04]  /*1530*/  @P0 VIADD R2, R2, 0x1 ;  /* 0x0000000102020836 */ /* 0x000fc80000000000 */
[----:B------:R-:W-:-:S04]  /*1540*/  IMAD.MOV.U32 R12, RZ, RZ, R2 ;  /* 0x000000ffff0c7224 */ /* 0x000fc800078e0002 */
[----:B------:R-:W-:Y:S01]  /*1550*/  @!P2 IMAD.MOV R12, RZ, RZ, -R12 ;  /* 0x000000ffff0ca224 */ /* 0x000fe200078e0a0c */
[----:B0-----:R-:W-:Y:S02]  /*1560*/  IADD3 R2, PT, PT, RZ, -R3, RZ ;  /* 0x80000003ff027210 */ /* 0x001fe40007ffe0ff */
[----:B------:R-:W-:-:S03]  /*1570*/  @!P1 LOP3.LUT R12, RZ, R6, RZ, 0x33, !PT ;  /* 0x00000006ff0c9212 */ /* 0x000fc600078e33ff */
[----:B------:R-:W-:Y:S01]  /*1580*/  IMAD R19, R2, R11, RZ ;  /* 0x0000000b02137224 */ /* 0x000fe200078e02ff */
[----:B------:R-:W-:Y:S01]  /*1590*/  IABS R14, R12 ;  /* 0x0000000c000e7213 */ /* 0x000fe20000000000 */
[----:B------:R-:W-:-:S04]  /*15a0*/  IMAD.MOV.U32 R2, RZ, RZ, RZ ;  /* 0x000000ffff027224 */ /* 0x000fc800078e00ff */
[----:B------:R-:W-:-:S04]  /*15b0*/  IMAD.HI.U32 R2, R3, R19, R2 ;  /* 0x0000001303027227 */ /* 0x000fc800078e0002 */
[----:B------:R-:W-:-:S04]  /*15c0*/  IMAD.MOV.U32 R3, RZ, RZ, R14 ;  /* 0x000000ffff037224 */ /* 0x000fc800078e000e */
[----:B------:R-:W-:-:S04]  /*15d0*/  IMAD.HI.U32 R14, R2, R3, RZ ;  /* 0x00000003020e7227 */ /* 0x000fc800078e00ff */
[----:B------:R-:W-:Y:S01]  /*15e0*/  IMAD R2, R14, R16, R3 ;  /* 0x000000100e027224 */ /* 0x000fe200078e0203 */
[----:B------:R-:W-:-:S04]  /*15f0*/  IADD3 R3, PT, PT, R15, 0xffffffe, RZ ;  /* 0x0ffffffe0f037810 */ /* 0x000fc80007ffe0ff */
[----:B------:R-:W-:Y:S02]  /*1600*/  ISETP.GT.U32.AND P1, PT, R11, R2, PT ;  /* 0x000000020b00720c */ /* 0x000fe40003f24070 */
[----:B------:R-:W0:Y:S11]  /*1610*/  F2I.FTZ.U32.TRUNC.NTZ R3, R3 ;  /* 0x0000000300037305 */ /* 0x000e36000021f000 */
[----:B------:R-:W-:-:S02]  /*1620*/  @!P1 IMAD.IADD R2, R2, 0x1, -R11 ;  /* 0x0000000102029824 */ /* 0x000fc400078e0a0b */
[----:B------:R-:W-:Y:S01]  /*1630*/  @!P1 VIADD R14, R14, 0x1 ;  /* 0x000000010e0e9836 */ /* 0x000fe20000000000 */
[----:B------:R-:W-:Y:S02]  /*1640*/  ISETP.NE.AND P1, PT, R5, RZ, PT ;  /* 0x000000ff0500720c */ /* 0x000fe40003f25270 */
[----:B------:R-:W-:Y:S02]  /*1650*/  ISETP.GE.U32.AND P0, PT, R2, R11, PT ;  /* 0x0000000b0200720c */ /* 0x000fe40003f06070 */
[----:B------:R-:W-:Y:S02]  /*1660*/  LOP3.LUT R2, R12, R5, RZ, 0x3c, !PT ;  /* 0x000000050c027212 */ /* 0x000fe400078e3cff */
[----:B-----5:R-:W-:Y:S02]  /*1670*/  IABS R11, R9 ;  /* 0x00000009000b7213 */ /* 0x020fe40000000000 */
[----:B------:R-:W-:Y:S02]  /*1680*/  ISETP.GE.AND P2, PT, R2, RZ, PT ;  /* 0x000000ff0200720c */ /* 0x000fe40003f46270 */
[----:B0-----:R-:W-:-:S05]  /*1690*/  IADD3 R2, PT, PT, RZ, -R3, RZ ;  /* 0x80000003ff027210 */ /* 0x001fca0007ffe0ff */
[----:B------:R-:W-:Y:S02]  /*16a0*/  IMAD R15, R2, R13, RZ ;  /* 0x0000000d020f7224 */ /* 0x000fe400078e02ff */
[----:B------:R-:W-:Y:S02]  /*16b0*/  IMAD.MOV.U32 R2, RZ, RZ, RZ ;  /* 0x000000ffff027224 */ /* 0x000fe400078e00ff */
[----:B------:R-:W-:Y:S02]  /*16c0*/  @P0 VIADD R14, R14, 0x1 ;  /* 0x000000010e0e0836 */ /* 0x000fe40000000000 */
[----:B------:R-:W-:Y:S02]  /*16d0*/  IMAD.HI.U32 R2, R3, R15, R2 ;  /* 0x0000000f03027227 */ /* 0x000fe400078e0002 */
[----:B------:R-:W0:Y:S02]  /*16e0*/  I2F.RP R15, R11 ;  /* 0x0000000b000f7306 */ /* 0x000e240000209400 */
[----:B------:R-:W-:Y:S01]  /*16f0*/  @!P2 IMAD.MOV R14, RZ, RZ, -R14 ;  /* 0x000000ffff0ea224 */ /* 0x000fe200078e0a0e */
[----:B------:R-:W-:-:S04]  /*1700*/  @!P1 LOP3.LUT R14, RZ, R5, RZ, 0x33, !PT ;  /* 0x00000005ff0e9212 */ /* 0x000fc800078e33ff */
[----:B------:R-:W-:-:S05]  /*1710*/  IABS R16, R14 ;  /* 0x0000000e00107213 */ /* 0x000fca0000000000 */
[----:B------:R-:W-:Y:S01]  /*1720*/  IMAD.MOV.U32 R3, RZ, RZ, R16 ;  /* 0x000000ffff037224 */ /* 0x000fe200078e0010 */
[----:B0-----:R-:W0:Y:S03]  /*1730*/  MUFU.RCP R15, R15 ;  /* 0x0000000f000f7308 */ /* 0x001e260000001000 */
[----:B------:R-:W-:-:S04]  /*1740*/  IMAD.HI.U32 R16, R2, R3, RZ ;  /* 0x0000000302107227 */ /* 0x000fc800078e00ff */
[----:B------:R-:W-:Y:S01]  /*1750*/  IMAD R2, R16, R18, R3 ;  /* 0x0000001210027224 */ /* 0x000fe200078e0203 */
[----:B------:R-:W-:-:S04]  /*1760*/  IABS R18, R9 ;  /* 0x0000000900127213 */ /* 0x000fc80000000000 */
[----:B------:R-:W-:Y:S01]  /*1770*/  ISETP.GT.U32.AND P1, PT, R13, R2, PT ;  /* 0x000000020d00720c */ /* 0x000fe20003f24070 */
[----:B------:R-:W-:Y:S01]  /*1780*/  IMAD.MOV R18, RZ, RZ, -R18 ;  /* 0x000000ffff127224 */ /* 0x000fe200078e0a12 */
[----:B0-----:R-:W-:-:S11]  /*1790*/  IADD3 R3, PT, PT, R15, 0xffffffe, RZ ;  /* 0x0ffffffe0f037810 */ /* 0x001fd60007ffe0ff */
[----:B------:R-:W-:Y:S01]  /*17a0*/  @!P1 IMAD.IADD R2, R2, 0x1, -R13 ;  /* 0x0000000102029824 */ /* 0x000fe200078e0a0d */
[----:B------:R-:W0:Y:S01]  /*17b0*/  F2I.FTZ.U32.TRUNC.NTZ R3, R3 ;  /* 0x0000000300037305 */ /* 0x000e22000021f000 */
[----:B------:R-:W-:Y:S01]  /*17c0*/  @!P1 VIADD R16, R16, 0x1 ;  /* 0x0000000110109836 */ /* 0x000fe20000000000 */
[----:B------:R-:W-:Y:S02]  /*17d0*/  ISETP.NE.AND P1, PT, R7, RZ, PT ;  /* 0x000000ff0700720c */ /* 0x000fe40003f25270 */
[----:B------:R-:W-:Y:S02]  /*17e0*/  ISETP.GE.U32.AND P0, PT, R2, R13, PT ;  /* 0x0000000d0200720c */ /* 0x000fe40003f06070 */
[----:B------:R-:W-:-:S04]  /*17f0*/  LOP3.LUT R2, R14, R7, RZ, 0x3c, !PT ;  /* 0x000000070e027212 */ /* 0x000fc800078e3cff */
[----:B------:R-:W-:Y:S02]  /*1800*/  ISETP.GE.AND P2, PT, R2, RZ, PT ;  /* 0x000000ff0200720c */ /* 0x000fe40003f46270 */
[----:B0-----:R-:W-:-:S05]  /*1810*/  IADD3 R2, PT, PT, RZ, -R3, RZ ;  /* 0x80000003ff027210 */ /* 0x001fca0007ffe0ff */
[----:B------:R-:W-:Y:S02]  /*1820*/  @P0 VIADD R16, R16, 0x1 ;  /* 0x0000000110100836 */ /* 0x000fe40000000000 */
[----:B------:R-:W-:Y:S02]  /*1830*/  IMAD R13, R2, R11, RZ ;  /* 0x0000000b020d7224 */ /* 0x000fe400078e02ff */
[----:B------:R-:W-:Y:S02]  /*1840*/  HFMA2 R2, -RZ, RZ, 0, 0 ;  /* 0x00000000ff027431 */ /* 0x000fe400000001ff */
[----:B------:R-:W-:Y:S01]  /*1850*/  @!P2 IMAD.MOV R16, RZ, RZ, -R16 ;  /* 0x000000ffff10a224 */ /* 0x000fe200078e0a10 */
[----:B------:R-:W-:-:S04]  /*1860*/  @!P1 LOP3.LUT R16, RZ, R7, RZ, 0x33, !PT ;  /* 0x00000007ff109212 */ /* 0x000fc800078e33ff */
[----:B------:R-:W-:Y:S01]  /*1870*/  IABS R15, R16 ;  /* 0x00000010000f7213 */ /* 0x000fe20000000000 */
[----:B------:R-:W-:-:S04]  /*1880*/  IMAD.HI.U32 R2, R3, R13, R2 ;  /* 0x0000000d03027227 */ /* 0x000fc800078e0002 */
[----:B------:R-:W-:Y:S02]  /*1890*/  IMAD.MOV.U32 R3, RZ, RZ, R15 ;  /* 0x000000ffff037224 */ /* 0x000fe400078e000f */
[----:B------:R-:W-:Y:S02]  /*18a0*/  IMAD.MOV R13, RZ, RZ, -R16 ;  /* 0x000000ffff0d7224 */ /* 0x000fe400078e0a10 */
[----:B------:R-:W-:-:S04]  /*18b0*/  IMAD.HI.U32 R2, R2, R3, RZ ;  /* 0x0000000302027227 */ /* 0x000fc800078e00ff */
[----:B------:R-:W-:Y:S01]  /*18c0*/  IMAD R18, R2, R18, R3 ;  /* 0x0000001202127224 */ /* 0x000fe200078e0203 */
[----:B------:R-:W-:Y:S01]  /*18d0*/  LOP3.LUT R3, R16, R9, RZ, 0x3c, !PT ;  /* 0x0000000910037212 */ /* 0x000fe200078e3cff */
[----:B------:R-:W-:-:S03]  /*18e0*/  IMAD R7, R7, R13, R14 ;  /* 0x0000000d07077224 */ /* 0x000fc600078e020e */
[----:B------:R-:W-:Y:S02]  /*18f0*/  ISETP.GT.U32.AND P1, PT, R11, R18, PT ;  /* 0x000000120b00720c */ /* 0x000fe40003f24070 */
[----:B------:R-:W-:Y:S02]  /*1900*/  ISETP.GE.AND P2, PT, R3, RZ, PT ;  /* 0x000000ff0300720c */ /* 0x000fe40003f46270 */
[----:B------:R-:W-:-:S05]  /*1910*/  IADD3 R3, PT, PT, -R12, RZ, RZ ;  /* 0x000000ff0c037210 */ /* 0x000fca0007ffe1ff */
[----:B------:R-:W-:Y:S02]  /*1920*/  IMAD R6, R6, R3, R17 ;  /* 0x0000000306067224 */ /* 0x000fe400078e0211 */
[----:B------:R-:W-:Y:S02]  /*1930*/  IMAD R3, R0, 0x4, R1 ;  /* 0x0000000400037824 */ /* 0x000fe400078e0201 */
[----:B------:R-:W-:Y:S01]  /*1940*/  @!P1 IMAD.IADD R18, R18, 0x1, -R11 ;  /* 0x0000000112129824 */ /* 0x000fe200078e0a0b */
[----:B------:R-:W-:Y:S01]  /*1950*/  @!P1 IADD3 R2, PT, PT, R2, 0x1, RZ ;  /* 0x0000000102029810 */ /* 0x000fe20007ffe0ff */
[----:B------:R-:W-:Y:S01]  /*1960*/  IMAD R0, R10, 0x4, R1 ;  /* 0x000000040a007824 */ /* 0x000fe200078e0201 */
[----:B------:R-:W-:Y:S01]  /*1970*/  ISETP.NE.AND P1, PT, R9, RZ, PT ;  /* 0x000000ff0900720c */ /* 0x000fe20003f25270 */
[----:B------:R0:W-:Y:S01]  /*1980*/  STL [R3], R6 ;  /* 0x0000000603007387 */ /* 0x0001e20000100800 */
[----:B------:R-:W-:Y:S01]  /*1990*/  ISETP.GE.U32.AND P0, PT, R18, R11, PT ;  /* 0x0000000b1200720c */ /* 0x000fe20003f06070 */
[----:B------:R-:W-:-:S04]  /*19a0*/  IMAD.MOV R11, RZ, RZ, -R14 ;  /* 0x000000ffff0b7224 */ /* 0x000fc800078e0a0e */
[----:B------:R-:W-:Y:S02]  /*19b0*/  IMAD R5, R5, R11, R12 ;  /* 0x0000000b05057224 */ /* 0x000fe400078e020c */
[----:B------:R-:W-:-:S03]  /*19c0*/  IMAD.MOV.U32 R12, RZ, RZ, R10 ;  /* 0x000000ffff0c7224 */ /* 0x000fc600078e000a */
[----:B------:R0:W-:Y:S03]  /*19d0*/  STL [R4], R5 ;  /* 0x0000000504007387 */ /* 0x0001e60000100800 */
[----:B------:R-:W-:Y:S01]  /*19e0*/  @P0 VIADD R2, R2, 0x1 ;  /* 0x0000000102020836 */ /* 0x000fe20000000000 */
[----:B------:R0:W-:Y:S03]  /*19f0*/  STL [R8], R7 ;  /* 0x0000000708007387 */ /* 0x0001e60000100800 */
[----:B------:R-:W-:Y:S01]  /*1a00*/  @!P2 IMAD.MOV R2, RZ, RZ, -R2 ;  /* 0x000000ffff02a224 */ /* 0x000fe200078e0a02 */
[----:B------:R-:W-:-:S04]  /*1a10*/  @!P1 LOP3.LUT R2, RZ, R9, RZ, 0x33, !PT ;  /* 0x00000009ff029212 */ /* 0x000fc800078e33ff */
[----:B------:R-:W-:Y:S02]  /*1a20*/  IADD3 R15, PT, PT, -R2, RZ, RZ ;  /* 0x000000ff020f7210 */ /* 0x000fe40007ffe1ff */
[----:B------:R-:W-:-:S03]  /*1a30*/  MOV R17, R2 ;  /* 0x0000000200117202 */ /* 0x000fc60000000f00 */
[----:B------:R-:W-:-:S05]  /*1a40*/  IMAD R9, R9, R15, R16 ;  /* 0x0000000f09097224 */ /* 0x000fca00078e0210 */
[----:B------:R0:W-:Y:S02]  /*1a50*/  STL [R0], R9 ;  /* 0x0000000900007387 */ /* 0x0001e40000100800 */
.L_x_4:
[----:B------:R-:W-:Y:S05]  /*1a60*/  BRA.U !UP2, `(.L_x_3) ;  /* 0x000000050a947547 */ /* 0x000fea000b800000 */
[----:B------:R-:W-:Y:S02]  /*1a70*/  UISETP.NE.AND UP1, UPT, UR5, 0x1, UPT ;  /* 0x000000010500788c */ /* 0x000fe4000bf25270 */
[----:B------:R-:W-:-:S04]  /*1a80*/  ULOP3.LUT UR4, UR4, 0x1, URZ, 0xc0, !UPT ;  /* 0x0000000104047892 */ /* 0x000fc8000f8ec0ff */
[----:B------:R-:W-:-:S03]  /*1a90*/  UISETP.NE.U32.AND UP2, UPT, UR4, 0x1, UPT ;  /* 0x000000010400788c */ /* 0x000fc6000bf45070 */
[----:B------:R-:W-:Y:S08]  /*1aa0*/  BRA.U !UP1, `(.L_x_5) ;  /* 0x0000000509107547 */ /* 0x000ff0000b800000 */
[----:B-1----:R-:W1:Y:S01]  /*1ab0*/  LDC.64 R10, c[0x0][0x388] ;  /* 0x0000e200ff0a7b82 */ /* 0x002e620000000a00 */
[----:B0-----:R-:W-:-:S04]  /*1ac0*/  VIADD R0, R12, 0xffffffff ;  /* 0xffffffff0c007836 */ /* 0x001fc80000000000 */
[----:B-1----:R-:W-:-:S05]  /*1ad0*/  IMAD.WIDE.U32 R8, R0, 0x4, R10 ;  /* 0x0000000400087825 */ /* 0x002fca00078e000a */
[----:B------:R0:W2:Y:S01]  /*1ae0*/  LDG.E R2, desc[UR8][R8.64] ;  /* 0x0000000808027981 */ /* 0x0000a2000c1e1900 */
[----:B------:R-:W-:-:S04]  /*1af0*/  VIADD R4, R12, 0xfffffffe ;  /* 0xfffffffe0c047836 */ /* 0x000fc80000000000 */
[----:B------:R-:W-:-:S05]  /*1b00*/  IMAD.WIDE.U32 R10, R4, 0x4, R10 ;  /* 0x00000004040a7825 */ /* 0x000fca00078e000a */
[----:B------:R1:W3:Y:S01]  /*1b10*/  LDG.E R3, desc[UR8][R10.64] ;  /* 0x000000080a037981 */ /* 0x0002e2000c1e1900 */
[----:B0-----:R-:W-:Y:S02]  /*1b20*/  IABS R8, R17 ;  /* 0x0000001100087213 */ /* 0x001fe40000000000 */
[-C--:B--2---:R-:W-:Y:S02]  /*1b30*/  IABS R14, R2.reuse ;  /* 0x00000002000e7213 */ /* 0x084fe40000000000 */
[----:B-1----:R-:W-:Y:S02]  /*1b40*/  IABS R10, R2 ;  /* 0x00000002000a7213 */ /* 0x002fe40000000000 */
[----:B------:R-:W0:Y:S02]  /*1b50*/  I2F.RP R12, R14 ;  /* 0x0000000e000c7306 */ /* 0x000e240000209400 */
[----:B------:R-:W-:Y:S02]  /*1b60*/  IADD3 R11, PT, PT, RZ, -R10, RZ ;  /* 0x8000000aff0b7210 */ /* 0x000fe40007ffe0ff */
[----:B---3--:R-:W-:-:S04]  /*1b70*/  IABS R5, R3 ;  /* 0x0000000300057213 */ /* 0x008fc80000000000 */
[----:B0-----:R-:W0:Y:S02]  /*1b80*/  MUFU.RCP R12, R12 ;  /* 0x0000000c000c7308 */ /* 0x001e240000001000 */
[----:B0-----:R-:W-:-:S06]  /*1b90*/  IADD3 R6, PT, PT, R12, 0xffffffe, RZ ;  /* 0x0ffffffe0c067810 */ /* 0x001fcc0007ffe0ff */
[----:B------:R0:W1:Y:S02]  /*1ba0*/  F2I.FTZ.U32.TRUNC.NTZ R7, R6 ;  /* 0x0000000600077305 */ /* 0x000064000021f000 */
[----:B0-----:R-:W-:Y:S02]  /*1bb0*/  IMAD.MOV.U32 R6, RZ, RZ, RZ ;  /* 0x000000ffff067224 */ /* 0x001fe400078e00ff */
[----:B-1----:R-:W-:-:S04]  /*1bc0*/  IMAD.MOV R9, RZ, RZ, -R7 ;  /* 0x000000ffff097224 */ /* 0x002fc800078e0a07 */
[----:B------:R-:W-:-:S04]  /*1bd0*/  IMAD R9, R9, R14, RZ ;  /* 0x0000000e09097224 */ /* 0x000fc800078e02ff */
[----:B------:R-:W-:Y:S02]  /*1be0*/  IMAD.HI.U32 R7, R7, R9, R6 ;  /* 0x0000000907077227 */ /* 0x000fe400078e0006 */
[----:B------:R-:W0:Y:S04]  /*1bf0*/  I2F.RP R9, R5 ;  /* 0x0000000500097306 */ /* 0x000e280000209400 */
[----:B------:R-:W-:-:S04]  /*1c00*/  IMAD.HI.U32 R6, R7, R8, RZ ;  /* 0x0000000807067227 */ /* 0x000fc800078e00ff */
[----:B------:R-:W-:Y:S01]  /*1c10*/  IMAD R7, R6, R11, R8 ;  /* 0x0000000b06077224 */ /* 0x000fe200078e0208 */
[----:B------:R-:W-:Y:S02]  /*1c20*/  LOP3.LUT R8, R17, R2, RZ, 0x3c, !PT ;  /* 0x0000000211087212 */ /* 0x000fe400078e3cff */
[----:B------:R-:W-:Y:S02]  /*1c30*/  IABS R11, R3 ;  /* 0x00000003000b7213 */ /* 0x000fe40000000000 */
[----:B------:R-:W-:Y:S01]  /*1c40*/  ISETP.GT.U32.AND P1, PT, R14, R7, PT ;  /* 0x000000070e00720c */ /* 0x000fe20003f24070 */
[----:B0-----:R-:W0:Y:S01]  /*1c50*/  MUFU.RCP R9, R9 ;  /* 0x0000000900097308 */ /* 0x001e220000001000 */
[----:B------:R-:W-:Y:S01]  /*1c60*/  ISETP.GE.AND P2, PT, R8, RZ, PT ;  /* 0x000000ff0800720c */ /* 0x000fe20003f46270 */
[----:B------:R-:W-:-:S10]  /*1c70*/  IMAD.MOV R11, RZ, RZ, -R11 ;  /* 0x000000ffff0b7224 */ /* 0x000fd400078e0a0b */
[----:B------:R-:W-:Y:S01]  /*1c80*/  @!P1 IMAD.IADD R7, R7, 0x1, -R14 ;  /* 0x0000000107079824 */ /* 0x000fe200078e0a0e */
[----:B------:R-:W-:Y:S02]  /*1c90*/  @!P1 IADD3 R6, PT, PT, R6, 0x1, RZ ;  /* 0x0000000106069810 */ /* 0x000fe40007ffe0ff */
[----:B------:R-:W-:Y:S02]  /*1ca0*/  ISETP.NE.AND P1, PT, R2, RZ, PT ;  /* 0x000000ff0200720c */ /* 0x000fe40003f25270 */
[----:B------:R-:W-:Y:S01]  /*1cb0*/  ISETP.GE.U32.AND P0, PT, R7, R14, PT ;  /* 0x0000000e0700720c */ /* 0x000fe20003f06070 */
[----:B0-----:R-:W-:-:S04]  /*1cc0*/  VIADD R10, R9, 0xffffffe ;  /* 0x0ffffffe090a7836 */ /* 0x001fc80000000000 */
[----:B------:R-:W0:Y:S08]  /*1cd0*/  F2I.FTZ.U32.TRUNC.NTZ R7, R10 ;  /* 0x0000000a00077305 */ /* 0x000e30000021f000 */
[----:B------:R-:W-:-:S04]  /*1ce0*/  @P0 VIADD R6, R6, 0x1 ;  /* 0x0000000106060836 */ /* 0x000fc80000000000 */
[----:B------:R-:W-:Y:S01]  /*1cf0*/  IMAD.MOV.U32 R12, RZ, RZ, R6 ;  /* 0x000000ffff0c7224 */ /* 0x000fe200078e0006 */
[----:B0-----:R-:W-:-:S03]  /*1d00*/  IADD3 R6, PT, PT, RZ, -R7, RZ ;  /* 0x80000007ff067210 */ /* 0x001fc60007ffe0ff */
[----:B------:R-:W-:Y:S01]  /*1d10*/  @!P2 IMAD.MOV R12, RZ, RZ, -R12 ;  /* 0x000000ffff0ca224 */ /* 0x000fe200078e0a0c */
[----:B------:R-:W-:Y:S01]  /*1d20*/  @!P1 LOP3.LUT R12, RZ, R2, RZ, 0x33, !PT ;  /* 0x00000002ff0c9212 */ /* 0x000fe200078e33ff */
[----:B------:R-:W-:Y:S02]  /*1d30*/  IMAD R9, R6, R5, RZ ;  /* 0x0000000506097224 */ /* 0x000fe400078e02ff */
[----:B------:R-:W-:Y:S01]  /*1d40*/  HFMA2 R6, -RZ, RZ, 0, 0 ;  /* 0x00000000ff067431 */ /* 0x000fe200000001ff */
[----:B------:R-:W-:-:S04]  /*1d50*/  IABS R8, R12 ;  /* 0x0000000c00087213 */ /* 0x000fc80000000000 */
[----:B------:R-:W-:-:S04]  /*1d60*/  IMAD.HI.U32 R6, R7, R9, R6 ;  /* 0x0000000907067227 */ /* 0x000fc800078e0006 */
[----:B------:R-:W-:Y:S02]  /*1d70*/  IMAD.MOV.U32 R7, RZ, RZ, R8 ;  /* 0x000000ffff077224 */ /* 0x000fe400078e0008 */
[----:B------:R-:W-:Y:S02]  /*1d80*/  IMAD.MOV.U32 R8, RZ, RZ, R11 ;  /* 0x000000ffff087224 */ /* 0x000fe400078e000b */
[----:B------:R-:W-:-:S04]  /*1d90*/  IMAD.HI.U32 R6, R6, R7, RZ ;  /* 0x0000000706067227 */ /* 0x000fc800078e00ff */
[----:B------:R-:W-:Y:S02]  /*1da0*/  IMAD R8, R6, R8, R7 ;  /* 0x0000000806087224 */ /* 0x000fe400078e0207 */
[----:B------:R-:W-:-:S03]  /*1db0*/  IMAD.MOV R7, RZ, RZ, -R12 ;  /* 0x000000ffff077224 */ /* 0x000fc600078e0a0c */
[----:B------:R-:W-:Y:S01]  /*1dc0*/  ISETP.GT.U32.AND P1, PT, R5, R8, PT ;  /* 0x000000080500720c */ /* 0x000fe20003f24070 */
[----:B------:R-:W-:-:S12]  /*1dd0*/  IMAD R2, R2, R7, R17 ;  /* 0x0000000702027224 */ /* 0x000fd800078e0211 */
[-C--:B------:R-:W-:Y:S01]  /*1de0*/  @!P1 IADD3 R8, PT, PT, R8, -R5.reuse, RZ ;  /* 0x8000000508089210 */ /* 0x080fe20007ffe0ff */
[----:B------:R-:W-:Y:S01]  /*1df0*/  @!P1 VIADD R6, R6, 0x1 ;  /* 0x0000000106069836 */ /* 0x000fe20000000000 */
[----:B------:R-:W-:Y:S02]  /*1e00*/  ISETP.NE.AND P1, PT, R3, RZ, PT ;  /* 0x000000ff0300720c */ /* 0x000fe40003f25270 */
[----:B------:R-:W-:Y:S02]  /*1e10*/  ISETP.GE.U32.AND P0, PT, R8, R5, PT ;  /* 0x000000050800720c */ /* 0x000fe40003f06070 */
[----:B------:R-:W-:-:S04]  /*1e20*/  LOP3.LUT R5, R12, R3, RZ, 0x3c, !PT ;  /* 0x000000030c057212 */ /* 0x000fc800078e3cff */
[----:B------:R-:W-:Y:S02]  /*1e30*/  ISETP.GE.AND P2, PT, R5, RZ, PT ;  /* 0x000000ff0500720c */ /* 0x000fe40003f46270 */
[----:B------:R-:W-:Y:S01]  /*1e40*/  LEA R5, R0, R1, 0x2 ;  /* 0x0000000100057211 */ /* 0x000fe200078e10ff */
[----:B------:R-:W-:-:S04]  /*1e50*/  IMAD R0, R4, 0x4, R1 ;  /* 0x0000000404007824 */ /* 0x000fc800078e0201 */
[----:B------:R-:W-:Y:S01]  /*1e60*/  @P0 VIADD R6, R6, 0x1 ;  /* 0x0000000106060836 */ /* 0x000fe20000000000 */
[----:B------:R2:W-:Y:S05]  /*1e70*/  STL [R5], R2 ;  /* 0x0000000205007387 */ /* 0x0005ea0000100800 */
[----:B------:R-:W-:Y:S02]  /*1e80*/  @!P2 IADD3 R6, PT, PT, -R6, RZ, RZ ;  /* 0x000000ff0606a210 */ /* 0x000fe40007ffe1ff */
[----:B------:R-:W-:-:S04]  /*1e90*/  @!P1 LOP3.LUT R6, RZ, R3, RZ, 0x33, !PT ;  /* 0x00000003ff069212 */ /* 0x000fc800078e33ff */
[----:B------:R-:W-:Y:S01]  /*1ea0*/  MOV R17, R6 ;  /* 0x0000000600117202 */ /* 0x000fe20000000f00 */
[----:B------:R-:W-:-:S04]  /*1eb0*/  IMAD.MOV R8, RZ, RZ, -R6 ;  /* 0x000000ffff087224 */ /* 0x000fc800078e0a06 */
[----:B------:R-:W-:Y:S02]  /*1ec0*/  IMAD R3, R3, R8, R12 ;  /* 0x0000000803037224 */ /* 0x000fe400078e020c */
[----:B------:R-:W-:-:S03]  /*1ed0*/  IMAD.MOV.U32 R12, RZ, RZ, R4 ;  /* 0x000000ffff0c7224 */ /* 0x000fc600078e0004 */
[----:B------:R2:W-:Y:S04]  /*1ee0*/  STL [R0], R3 ;  /* 0x0000000300007387 */ /* 0x0005e80000100800 */
.L_x_5:
[----:B------:R-:W-:Y:S05]  /*1ef0*/  BRA.U UP2, `(.L_x_3) ;  /* 0x0000000102707547 */ /* 0x000fea000b800000 */
[----:B012---:R-:W0:Y:S01]  /*1f00*/  LDC.64 R2, c[0x0][0x388] ;  /* 0x0000e200ff027b82 */ /* 0x007e220000000a00 */
[----:B------:R-:W-:-:S04]  /*1f10*/  VIADD R12, R12, 0xffffffff ;  /* 0xffffffff0c0c7836 */ /* 0x000fc80000000000 */
[----:B0-----:R-:W-:-:S06]  /*1f20*/  IMAD.WIDE.U32 R2, R12, 0x4, R2 ;  /* 0x000000040c027825 */ /* 0x001fcc00078e0002 */
[----:B------:R0:W2:Y:S01]  /*1f30*/  LDG.E R3, desc[UR8][R2.64] ;  /* 0x0000000802037981 */ /* 0x0000a2000c1e1900 */
[----:B------:R-:W-:Y:S02]  /*1f40*/  ISETP.GE.AND P2, PT, R17, RZ, PT ;  /* 0x000000ff1100720c */ /* 0x000fe40003f46270 */
[----:B0-----:R-:W-:Y:S02]  /*1f50*/  IABS R2, R17 ;  /* 0x0000001100027213 */ /* 0x001fe40000000000 */
[-C--:B--2---:R-:W-:Y:S02]  /*1f60*/  IABS R6, R3.reuse ;  /* 0x0000000300067213 */ /* 0x084fe40000000000 */
[----:B------:R-:W-:Y:S02]  /*1f70*/  IABS R8, R3 ;  /* 0x0000000300087213 */ /* 0x000fe40000000000 */
[----:B------:R-:W0:Y:S08]  /*1f80*/  I2F.RP R0, R6 ;  /* 0x0000000600007306 */ /* 0x000e300000209400 */
[----:B0-----:R-:W0:Y:S02]  /*1f90*/  MUFU.RCP R0, R0 ;  /* 0x0000000000007308 */ /* 0x001e240000001000 */
[----:B0-----:R-:W-:-:S02]  /*1fa0*/  VIADD R4, R0, 0xffffffe ;  /* 0x0ffffffe00047836 */ /* 0x001fc40000000000 */
[----:B------:R-:W-:-:S04]  /*1fb0*/  IMAD.MOV R0, RZ, RZ, -R8 ;  /* 0x000000ffff007224 */ /* 0x000fc800078e0a08 */
[----:B------:R0:W1:Y:S02]  /*1fc0*/  F2I.FTZ.U32.TRUNC.NTZ R5, R4 ;  /* 0x0000000400057305 */ /* 0x000064000021f000 */
[----:B0-----:R-:W-:Y:S01]  /*1fd0*/  IMAD.MOV.U32 R4, RZ, RZ, RZ ;  /* 0x000000ffff047224 */ /* 0x001fe200078e00ff */
[----:B-1----:R-:W-:-:S05]  /*1fe0*/  IADD3 R7, PT, PT, RZ, -R5, RZ ;  /* 0x80000005ff077210 */ /* 0x002fca0007ffe0ff */
[----:B------:R-:W-:-:S04]  /*1ff0*/  IMAD R7, R7, R6, RZ ;  /* 0x0000000607077224 */ /* 0x000fc800078e02ff */
[----:B------:R-:W-:-:S06]  /*2000*/  IMAD.HI.U32 R5, R5, R7, R4 ;  /* 0x0000000705057227 */ /* 0x000fcc00078e0004 */
[----:B------:R-:W-:-:S04]  /*2010*/  IMAD.HI.U32 R5, R5, R2, RZ ;  /* 0x0000000205057227 */ /* 0x000fc800078e00ff */
[----:B------:R-:W-:Y:S01]  /*2020*/  IMAD R5, R5, R0, R2 ;  /* 0x0000000005057224 */ /* 0x000fe200078e0202 */
[----:B------:R-:W-:-:S04]  /*2030*/  LEA R0, R12, R1, 0x2 ;  /* 0x000000010c007211 */ /* 0x000fc800078e10ff */
[----:B------:R-:W-:-:S13]  /*2040*/  ISETP.GT.U32.AND P0, PT, R6, R5, PT ;  /* 0x000000050600720c */ /* 0x000fda0003f04070 */
[----:B------:R-:W-:Y:S02]  /*2050*/  @!P0 IADD3 R5, PT, PT, R5, -R6, RZ ;  /* 0x8000000605058210 */ /* 0x000fe40007ffe0ff */
[----:B------:R-:W-:Y:S02]  /*2060*/  ISETP.NE.AND P0, PT, R3, RZ, PT ;  /* 0x000000ff0300720c */ /* 0x000fe40003f05270 */
[----:B------:R-:W-:-:S13]  /*2070*/  ISETP.GT.U32.AND P1, PT, R6, R5, PT ;  /* 0x000000050600720c */ /* 0x000fda0003f24070 */
[----:B------:R-:W-:-:S04]  /*2080*/  @!P1 IMAD.IADD R5, R5, 0x1, -R6 ;  /* 0x0000000105059824 */ /* 0x000fc800078e0a06 */
[----:B------:R-:W-:Y:S01]  /*2090*/  @!P2 IMAD.MOV R5, RZ, RZ, -R5 ;  /* 0x000000ffff05a224 */ /* 0x000fe200078e0a05 */
[----:B------:R-:W-:-:S05]  /*20a0*/  @!P0 LOP3.LUT R5, RZ, R3, RZ, 0x33, !PT ;  /* 0x00000003ff058212 */ /* 0x000fca00078e33ff */
[----:B------:R3:W-:Y:S02]  /*20b0*/  STL [R0], R5 ;  /* 0x0000000500007387 */ /* 0x0007e40000100800 */
.L_x_3:
[----:B------:R-:W4:Y:S01]  /*20c0*/  LDCU UR6, c[0x0][0x39c] ;  /* 0x00007380ff0677ac */ /* 0x000f220008000800 */
[----:B0-23--:R-:W-:Y:S02]  /*20d0*/  IMAD.MOV.U32 R0, RZ, RZ, RZ ;  /* 0x000000ffff007224 */ /* 0x00dfe400078e00ff */
[----:B-1----:R-:W-:Y:S01]  /*20e0*/  IMAD.MOV.U32 R21, RZ, RZ, RZ ;  /* 0x000000ffff157224 */ /* 0x002fe200078e00ff */
[----:B----4-:R-:W-:Y:S02]  /*20f0*/  UISETP.GE.U32.AND UP2, UPT, UR6, 0x10, UPT ;  /* 0x000000100600788c */ /* 0x010fe4000bf46070 */
[----:B------:R-:W-:-:S04]  /*2100*/  ULOP3.LUT UR10, UR6, 0xf, URZ, 0xc0, !UPT ;  /* 0x0000000f060a7892 */ /* 0x000fc8000f8ec0ff */
[----:B------:R-:W-:-:S03]  /*2110*/  UISETP.NE.AND UP1, UPT, UR10, URZ, UPT ;  /* 0x000000ff0a00728c */ /* 0x000fc6000bf25270 */
[----:B------:R-:W-:Y:S08]  /*2120*/  BRA.U !UP2, `(.L_x_6) ;  /* 0x000000010ae07547 */ /* 0x000ff0000b800000 */
[----:B------:R-:W0:Y:S01]  /*2130*/  LDCU.64 UR4, c[0x0][0x390] ;  /* 0x00007200ff0477ac */ /* 0x000e220008000a00 */
[----:B------:R-:W-:Y:S01]  /*2140*/  IADD3 R14, PT, PT, R1, 0x20, RZ ;  /* 0x00000020010e7810 */ /* 0x000fe20007ffe0ff */
[----:B------:R-:W-:Y:S01]  /*2150*/  IMAD.MOV.U32 R21, RZ, RZ, RZ ;  /* 0x000000ffff157224 */ /* 0x000fe200078e00ff */
[----:B------:R-:W-:-:S04]  /*2160*/  ULOP3.LUT UR11, UR6, 0x7ffffff0, URZ, 0xc0, !UPT ;  /* 0x7ffffff0060b7892 */ /* 0x000fc8000f8ec0ff */
[----:B------:R-:W-:Y:S02]  /*2170*/  UIADD3 UR12, UPT, UPT, -UR11, URZ, URZ ;  /* 0x000000ff0b0c7290 */ /* 0x000fe4000fffe1ff */
[----:B------:R-:W-:Y:S01]  /*2180*/  IMAD.U32 R0, RZ, RZ, UR11 ;  /* 0x0000000bff007e24 */ /* 0x000fe2000f8e00ff */
[----:B0-----:R-:W-:-:S04]  /*2190*/  UIADD3 UR4, UP2, UPT, UR4, 0x20, URZ ;  /* 0x0000002004047890 */ /* 0x001fc8000ff5e0ff */
[----:B------:R-:W-:Y:S02]  /*21a0*/  UIADD3.X UR5, UPT, UPT, URZ, UR5, URZ, UP2, !UPT ;  /* 0x00000005ff057290 */ /* 0x000fe400097fe4ff */
[----:B------:R-:W-:-:S04]  /*21b0*/  MOV R2, UR4 ;  /* 0x0000000400027c02 */ /* 0x000fc80008000f00 */
[----:B------:R-:W-:-:S07]  /*21c0*/  IMAD.U32 R3, RZ, RZ, UR5 ;  /* 0x00000005ff037e24 */ /* 0x000fce000f8e00ff */
.L_x_7:
[----:B------:R-:W2:Y:S04]  /*21d0*/  LDL.64 R10, [R14+-0x20] ;  /* 0xffffe0000e0a7983 */ /* 0x000ea80000100a00 */
[----:B------:R-:W2:Y:S04]  /*21e0*/  LDG.E R20, desc[UR8][R2.64+-0x20] ;  /* 0xffffe00802147981 */ /* 0x000ea8000c1e1900 */
[----:B------:R-:W3:Y:S04]  /*21f0*/  LDG.E R22, desc[UR8][R2.64+-0x1c] ;  /* 0xffffe40802167981 */ /* 0x000ee8000c1e1900 */
[----:B------:R-:W4:Y:S04]  /*2200*/  LDL.64 R12, [R14+-0x18] ;  /* 0xffffe8000e0c7983 */ /* 0x000f280000100a00 */
[----:B------:R-:W4:Y:S04]  /*2210*/  LDG.E R23, desc[UR8][R2.64+-0x18] ;  /* 0xffffe80802177981 */ /* 0x000f28000c1e1900 */
[----:B------:R-:W5:Y:S04]  /*2220*/  LDG.E R24, desc[UR8][R2.64+-0x14] ;  /* 0xffffec0802187981 */ /* 0x000f68000c1e1900 */
[----:B------:R-:W5:Y:S04]  /*2230*/  LDL.64 R8, [R14+-0x10] ;  /* 0xfffff0000e087983 */ /* 0x000f680000100a00 */
[----:B------:R-:W5:Y:S04]  /*2240*/  LDG.E R19, desc[UR8][R2.64+-0x10] ;  /* 0xfffff00802137981 */ /* 0x000f68000c1e1900 */
[----:B------:R-:W5:Y:S04]  /*2250*/  LDG.E R18, desc[UR8][R2.64+-0xc] ;  /* 0xfffff40802127981 */ /* 0x000f68000c1e1900 */
[----:B------:R-:W5:Y:S04]  /*2260*/  LDL.64 R4, [R14+-0x8] ;  /* 0xfffff8000e047983 */ /* 0x000f680000100a00 */
[----:B------:R-:W5:Y:S04]  /*2270*/  LDG.E R15, desc[UR8][R2.64+-0x8] ;  /* 0xfffff808020f7981 */ /* 0x000f68000c1e1900 */
[----:B------:R-:W5:Y:S04]  /*2280*/  LDG.E R16, desc[UR8][R2.64+-0x4] ;  /* 0xfffffc0802107981 */ /* 0x000f68000c1e1900 */
[----:B------:R-:W5:Y:S04]  /*2290*/  LDL.64 R6, [R14] ;  /* 0x000000000e067983 */ /* 0x000f680000100a00 */
[----:B------:R-:W5:Y:S01]  /*22a0*/  LDG.E R17, desc[UR8][R2.64] ;  /* 0x0000000802117981 */ /* 0x000f62000c1e1900 */
[----:B--2---:R-:W-:-:S03]  /*22b0*/  IMAD R10, R10, R20, R21 ;  /* 0x000000140a0a7224 */ /* 0x004fc600078e0215 */
[----:B------:R-:W2:Y:S01]  /*22c0*/  LDG.E R20, desc[UR8][R2.64+0x4] ;  /* 0x0000040802147981 */ /* 0x000ea2000c1e1900 */
[----:B---3--:R-:W-:-:S03]  /*22d0*/  IMAD R22, R11, R22, R10 ;  /* 0x000000160b167224 */ /* 0x008fc600078e020a */
[----:B------:R-:W3:Y:S04]  /*22e0*/  LDL.64 R10, [R14+0x8] ;  /* 0x000008000e0a7983 */ /* 0x000ee80000100a00 */
[----:B------:R-:W3:Y:S01]  /*22f0*/  LDG.E R21, desc[UR8][R2.64+0x8] ;  /* 0x0000080802157981 */ /* 0x000ee2000c1e1900 */
[----:B----4-:R-:W-:-:S03]  /*2300*/  IMAD R12, R12, R23, R22 ;  /* 0x000000170c0c7224 */ /* 0x010fc600078e0216 */
[----:B------:R-:W4:Y:S01]  /*2310*/  LDG.E R22, desc[UR8][R2.64+0xc] ;  /* 0x00000c0802167981 */ /* 0x000f22000c1e1900 */
[----:B-----5:R-:W-:-:S03]  /*2320*/  IMAD R24, R13, R24, R12 ;  /* 0x000000180d187224 */ /* 0x020fc600078e020c */
[----:B------:R-:W5:Y:S04]  /*2330*/  LDL.64 R12, [R14+0x10] ;  /* 0x000010000e0c7983 */ /* 0x000f680000100a00 */
[----:B------:R-:W5:Y:S01]  /*2340*/  LDG.E R23, desc[UR8][R2.64+0x10] ;  /* 0x0000100802177981 */ /* 0x000f62000c1e1900 */
[----:B------:R-:W-:-:S03]  /*2350*/  IMAD R8, R8, R19, R24 ;  /* 0x0000001308087224 */ /* 0x000fc600078e0218 */
[----:B------:R-:W5:Y:S01]  /*2360*/  LDG.E R24, desc[UR8][R2.64+0x14] ;  /* 0x0000140802187981 */ /* 0x000f62000c1e1900 */
[----:B------:R-:W-:-:S03]  /*2370*/  IMAD R25, R9, R18, R8 ;  /* 0x0000001209197224 */ /* 0x000fc600078e0208 */
[----:B------:R0:W5:Y:S04]  /*2380*/  LDL.64 R8, [R14+0x18] ;  /* 0x000018000e087983 */ /* 0x0001680000100a00 */
[----:B------:R-:W5:Y:S04]  /*2390*/  LDG.E R19, desc[UR8][R2.64+0x18] ;  /* 0x0000180802137981 */ /* 0x000f68000c1e1900 */
[----:B------:R1:W5:Y:S01]  /*23a0*/  LDG.E R18, desc[UR8][R2.64+0x1c] ;  /* 0x00001c0802127981 */ /* 0x000362000c1e1900 */
[----:B------:R-:W-:Y:S01]  /*23b0*/  IMAD R4, R4, R15, R25 ;  /* 0x0000000f04047224 */ /* 0x000fe200078e0219 */
[----:B------:R-:W-:Y:S01]  /*23c0*/  UIADD3 UR12, UPT, UPT, UR12, 0x10, URZ ;  /* 0x000000100c0c7890 */ /* 0x000fe2000fffe0ff */
[----:B0-----:R-:W-:-:S02]  /*23d0*/  IADD3 R14, PT, PT, R14, 0x40, RZ ;  /* 0x000000400e0e7810 */ /* 0x001fc40007ffe0ff */
[----:B------:R-:W-:Y:S01]  /*23e0*/  IMAD R4, R5, R16, R4 ;  /* 0x0000001005047224 */ /* 0x000fe200078e0204 */
[----:B------:R-:W-:-:S03]  /*23f0*/  UISETP.NE.AND UP2, UPT, UR12, URZ, UPT ;  /* 0x000000ff0c00728c */ /* 0x000fc6000bf45270 */
[----:B------:R-:W-:Y:S01]  /*2400*/  IMAD R4, R6, R17, R4 ;  /* 0x0000001106047224 */ /* 0x000fe200078e0204 */
[----:B-1----:R-:W-:-:S05]  /*2410*/  IADD3 R2, P0, PT, R2, 0x40, RZ ;  /* 0x0000004002027810 */ /* 0x002fca0007f1e0ff */
[----:B------:R-:W-:Y:S02]  /*2420*/  IMAD.X R3, RZ, RZ, R3, P0 ;  /* 0x000000ffff037224 */ /* 0x000fe400000e0603 */
[----:B--2---:R-:W-:-:S04]  /*2430*/  IMAD R4, R7, R20, R4 ;  /* 0x0000001407047224 */ /* 0x004fc800078e0204 */
[----:B---3--:R-:W-:-:S04]  /*2440*/  IMAD R4, R10, R21, R4 ;  /* 0x000000150a047224 */ /* 0x008fc800078e0204 */
[----:B----4-:R-:W-:-:S04]  /*2450*/  IMAD R4, R11, R22, R4 ;  /* 0x000000160b047224 */ /* 0x010fc800078e0204 */
[----:B-----5:R-:W-:-:S04]  /*2460*/  IMAD R4, R12, R23, R4 ;  /* 0x000000170c047224 */ /* 0x020fc800078e0204 */
[----:B------:R-:W-:-:S04]  /*2470*/  IMAD R4, R13, R24, R4 ;  /* 0x000000180d047224 */ /* 0x000fc800078e0204 */
[----:B------:R-:W-:-:S04]  /*2480*/  IMAD R4, R8, R19, R4 ;  /* 0x0000001308047224 */ /* 0x000fc800078e0204 */
[----:B------:R-:W-:Y:S01]  /*2490*/  IMAD R21, R9, R18, R4 ;  /* 0x0000001209157224 */ /* 0x000fe200078e0204 */
[----:B------:R-:W-:Y:S06]  /*24a0*/  BRA.U UP2, `(.L_x_7) ;  /* 0xfffffffd02487547 */ /* 0x000fec000b83ffff */
.L_x_6:
[----:B------:R-:W-:Y:S05]  /*24b0*/  BRA.U !UP1, `(.L_x_8) ;  /* 0x0000000109f47547 */ /* 0x000fea000b800000 */
[----:B------:R-:W-:-:S09]  /*24c0*/  UISETP.GE.U32.AND UP1, UPT, UR10, 0x8, UPT ;  /* 0x000000080a00788c */ /* 0x000fd2000bf26070 */
[----:B------:R-:W-:Y:S05]  /*24d0*/  BRA.U !UP1, `(.L_x_9) ;  /* 0x0000000109607547 */ /* 0x000fea000b800000 */
[----:B------:R-:W0:Y:S01]  /*24e0*/  LDC.64 R10, c[0x0][0x390] ;  /* 0x0000e400ff0a7b82 */ /* 0x000e220000000a00 */
[----:B------:R-:W-:-:S05]  /*24f0*/  IMAD R12, R0, 0x4, R1 ;  /* 0x00000004000c7824 */ /* 0x000fca00078e0201 */
[----:B------:R-:W2:Y:S04]  /*2500*/  LDL.64 R8, [R12] ;  /* 0x000000000c087983 */ /* 0x000ea80000100a00 */
[----:B------:R-:W3:Y:S04]  /*2510*/  LDL.64 R4, [R12+0x8] ;  /* 0x000008000c047983 */ /* 0x000ee80000100a00 */
[----:B------:R-:W4:Y:S04]  /*2520*/  LDL.64 R2, [R12+0x10] ;  /* 0x000010000c027983 */ /* 0x000f280000100a00 */
[----:B------:R-:W5:Y:S01]  /*2530*/  LDL.64 R6, [R12+0x18] ;  /* 0x000018000c067983 */ /* 0x000f620000100a00 */
[----:B0-----:R-:W-:-:S05]  /*2540*/  IMAD.WIDE.U32 R10, R0, 0x4, R10 ;  /* 0x00000004000a7825 */ /* 0x001fca00078e000a */
[----:B------:R-:W2:Y:S04]  /*2550*/  LDG.E R13, desc[UR8][R10.64] ;  /* 0x000000080a0d7981 */ /* 0x000ea8000c1e1900 */
[----:B------:R-:W3:Y:S04]  /*2560*/  LDG.E R14, desc[UR8][R10.64+0x4] ;  /* 0x000004080a0e7981 */ /* 0x000ee8000c1e1900 */
[----:B------:R-:W4:Y:S04]  /*2570*/  LDG.E R15, desc[UR8][R10.64+0x8] ;  /* 0x000008080a0f7981 */ /* 0x000f28000c1e1900 */
[----:B------:R-:W5:Y:S04]  /*2580*/  LDG.E R16, desc[UR8][R10.64+0xc] ;  /* 0x00000c080a107981 */ /* 0x000f68000c1e1900 */
[----:B------:R-:W5:Y:S04]  /*2590*/  LDG.E R17, desc[UR8][R10.64+0x10] ;  /* 0x000010080a117981 */ /* 0x000f68000c1e1900 */
[----:B------:R-:W5:Y:S04]  /*25a0*/  LDG.E R18, desc[UR8][R10.64+0x14] ;  /* 0x000014080a127981 */ /* 0x000f68000c1e1900 */
[----:B------:R-:W5:Y:S04]  /*25b0*/  LDG.E R19, desc[UR8][R10.64+0x18] ;  /* 0x000018080a137981 */ /* 0x000f68000c1e1900 */
[----:B------:R-:W5:Y:S01]  /*25c0*/  LDG.E R20, desc[UR8][R10.64+0x1c] ;  /* 0x00001c080a147981 */ /* 0x000f62000c1e1900 */
[----:B------:R-:W-:-:S02]  /*25d0*/  VIADD R0, R0, 0x8 ;  /* 0x0000000800007836 */ /* 0x000fc40000000000 */
[----:B--2---:R-:W-:-:S04]  /*25e0*/  IMAD R8, R8, R13, R21 ;  /* 0x0000000d08087224 */ /* 0x004fc800078e0215 */
[----:B---3--:R-:W-:-:S04]  /*25f0*/  IMAD R9, R14, R9, R8 ;  /* 0x000000090e097224 */ /* 0x008fc800078e0208 */
[----:B----4-:R-:W-:-:S04]  /*2600*/  IMAD R4, R4, R15, R9 ;  /* 0x0000000f04047224 */ /* 0x010fc800078e0209 */
[----:B-----5:R-:W-:-:S04]  /*2610*/  IMAD R5, R16, R5, R4 ;  /* 0x0000000510057224 */ /* 0x020fc800078e0204 */
[----:B------:R-:W-:-:S04]  /*2620*/  IMAD R2, R2, R17, R5 ;  /* 0x0000001102027224 */ /* 0x000fc800078e0205 */
[----:B------:R-:W-:-:S04]  /*2630*/  IMAD R3, R18, R3, R2 ;  /* 0x0000000312037224 */ /* 0x000fc800078e0202 */
[----:B------:R-:W-:-:S04]  /*2640*/  IMAD R6, R6, R19, R3 ;  /* 0x0000001306067224 */ /* 0x000fc800078e0203 */
[----:B------:R-:W-:-:S07]  /*2650*/  IMAD R21, R20, R7, R6 ;  /* 0x0000000714157224 */ /* 0x000fce00078e0206 */
.L_x_9:
[----:B------:R-:W-:Y:S05]  /*2660*/  BRA.U !UP0, `(.L_x_8) ;  /* 0x0000000108887547 */ /* 0x000fea000b800000 */
[----:B------:R-:W-:Y:S02]  /*2670*/  UISETP.GE.U32.AND UP0, UPT, UR7, 0x4, UPT ;  /* 0x000000040700788c */ /* 0x000fe4000bf06070 */
[----:B------:R-:W-:-:S04]  /*2680*/  ULOP3.LUT UR4, UR6, 0x3, URZ, 0xc0, !UPT ;  /* 0x0000000306047892 */ /* 0x000fc8000f8ec0ff */
[----:B------:R-:W-:-:S03]  /*2690*/  UISETP.NE.AND UP1, UPT, UR4, URZ, UPT ;  /* 0x000000ff0400728c */ /* 0x000fc6000bf25270 */
[----:B------:R-:W-:Y:S08]  /*26a0*/  BRA.U !UP0, `(.L_x_10) ;  /* 0x0000000108387547 */ /* 0x000ff0000b800000 */
[----:B------:R-:W0:Y:S01]  /*26b0*/  LDC.64 R2, c[0x0][0x390] ;  /* 0x0000e400ff027b82 */ /* 0x000e220000000a00 */
[----:B------:R-:W-:-:S05]  /*26c0*/  LEA R4, R0, R1, 0x2 ;  /* 0x0000000100047211 */ /* 0x000fca00078e10ff */
[----:B------:R-:W2:Y:S04]  /*26d0*/  LDL.64 R6, [R4] ;  /* 0x0000000004067983 */ /* 0x000ea80000100a00 */
[----:B------:R-:W3:Y:S01]  /*26e0*/  LDL.64 R10, [R4+0x8] ;  /* 0x00000800040a7983 */ /* 0x000ee20000100a00 */
[----:B0-----:R-:W-:-:S05]  /*26f0*/  IMAD.WIDE.U32 R2, R0, 0x4, R2 ;  /* 0x0000000400027825 */ /* 0x001fca00078e0002 */
[----:B------:R-:W2:Y:S04]  /*2700*/  LDG.E R5, desc[UR8][R2.64] ;  /* 0x0000000802057981 */ /* 0x000ea8000c1e1900 */
[----:B------:R-:W4:Y:S04]  /*2710*/  LDG.E R8, desc[UR8][R2.64+0x4] ;  /* 0x0000040802087981 */ /* 0x000f28000c1e1900 */
[----:B------:R-:W3:Y:S04]  /*2720*/  LDG.E R9, desc[UR8][R2.64+0x8] ;  /* 0x0000080802097981 */ /* 0x000ee8000c1e1900 */
[----:B------:R-:W5:Y:S01]  /*2730*/  LDG.E R12, desc[UR8][R2.64+0xc] ;  /* 0x00000c08020c7981 */ /* 0x000f62000c1e1900 */
[----:B------:R-:W-:-:S02]  /*2740*/  VIADD R0, R0, 0x4 ;  /* 0x0000000400007836 */ /* 0x000fc40000000000 */
[----:B--2---:R-:W-:-:S04]  /*2750*/  IMAD R6, R6, R5, R21 ;  /* 0x0000000506067224 */ /* 0x004fc800078e0215 */
[----:B----4-:R-:W-:-:S04]  /*2760*/  IMAD R7, R8, R7, R6 ;  /* 0x0000000708077224 */ /* 0x010fc800078e0206 */
[----:B---3--:R-:W-:-:S04]  /*2770*/  IMAD R10, R10, R9, R7 ;  /* 0x000000090a0a7224 */ /* 0x008fc800078e0207 */
[----:B-----5:R-:W-:-:S07]  /*2780*/  IMAD R21, R12, R11, R10 ;  /* 0x0000000b0c157224 */ /* 0x020fce00078e020a */
.L_x_10:
[----:B------:R-:W-:Y:S05]  /*2790*/  BRA.U !UP1, `(.L_x_8) ;  /* 0x00000001093c7547 */ /* 0x000fea000b800000 */
[----:B------:R-:W0:Y:S01]  /*27a0*/  LDC.64 R2, c[0x0][0x390] ;  /* 0x0000e400ff027b82 */ /* 0x000e220000000a00 */
[C---:B------:R-:W-:Y:S01]  /*27b0*/  IMAD R4, R0.reuse, 0x4, R1 ;  /* 0x0000000400047824 */ /* 0x040fe200078e0201 */
[----:B------:R-:W-:Y:S01]  /*27c0*/  UIADD3 UR4, UPT, UPT, -UR4, URZ, URZ ;  /* 0x000000ff04047290 */ /* 0x000fe2000fffe1ff */
[----:B0-----:R-:W-:-:S04]  /*27d0*/  IMAD.WIDE.U32 R2, R0, 0x4, R2 ;  /* 0x0000000400027825 */ /* 0x001fc800078e0002 */
[----:B------:R-:W-:-:S07]  /*27e0*/  IMAD.MOV.U32 R5, RZ, RZ, R2 ;  /* 0x000000ffff057224 */ /* 0x000fce00078e0002 */
.L_x_11:
[----:B------:R-:W-:Y:S01]  /*27f0*/  MOV R2, R5 ;  /* 0x0000000500027202 */ /* 0x000fe20000000f00 */
[----:B------:R0:W2:Y:S05]  /*2800*/  LDL R0, [R4] ;  /* 0x0000000004007983 */ /* 0x0000aa0000100800 */
[----:B------:R1:W2:Y:S01]  /*2810*/  LDG.E R2, desc[UR8][R2.64] ;  /* 0x0000000802027981 */ /* 0x0002a2000c1e1900 */
[----:B------:R-:W-:Y:S01]  /*2820*/  UIADD3 UR4, UPT, UPT, UR4, 0x1, URZ ;  /* 0x0000000104047890 */ /* 0x000fe2000fffe0ff */
[----:B------:R-:W-:Y:S01]  /*2830*/  IADD3 R5, P0, PT, R5, 0x4, RZ ;  /* 0x0000000405057810 */ /* 0x000fe20007f1e0ff */
[----:B0-----:R-:W-:Y:S02]  /*2840*/  VIADD R4, R4, 0x4 ;  /* 0x0000000404047836 */ /* 0x001fe40000000000 */
[----:B------:R-:W-:-:S02]  /*2850*/  UISETP.NE.AND UP0, UPT, UR4, URZ, UPT ;  /* 0x000000ff0400728c */ /* 0x000fc4000bf05270 */
[----:B-1----:R-:W-:Y:S02]  /*2860*/  IMAD.X R3, RZ, RZ, R3, P0 ;  /* 0x000000ffff037224 */ /* 0x002fe400000e0603 */
[----:B--2---:R-:W-:-:S05]  /*2870*/  IMAD R21, R0, R2, R21 ;  /* 0x0000000200157224 */ /* 0x004fca00078e0215 */
[----:B------:R-:W-:Y:S05]  /*2880*/  BRA.U UP0, `(.L_x_11) ;  /* 0xfffffffd00d87547 */ /* 0x000fea000b83ffff */
.L_x_8:
[----:B------:R-:W-:Y:S02]  /*2890*/  SHF.R.S32.HI R5, RZ, 0x1f, R21 ;  /* 0x0000001fff057819 */ /* 0x000fe40000011415 */
[----:B------:R-:W-:-:S07]  /*28a0*/  MOV R4, R21 ;  /* 0x0000001500047202 */ /* 0x000fce0000000f00 */
.L_x_0:
[----:B------:R-:W0:Y:S01]  /*28b0*/  LDC R0, c[0x0][0x3b8] ;  /* 0x0000ee00ff007b82 */ /* 0x000e220000000800 */
[----:B------:R-:W-:Y:S02]  /*28c0*/  CS2R R2, SRZ ;  /* 0x0000000000027805 */ /* 0x000fe4000001ff00 */
[----:B0-----:R-:W-:-:S13]  /*28d0*/  ISETP.GE.AND P0, PT, R0, 0x1, PT ;  /* 0x000000010000780c */ /* 0x001fda0003f06270 */
[----:B------:R-:W-:Y:S05]  /*28e0*/  @!P0 BRA `(.L_x_12) ;  /* 0x0000001000288947 */ /* 0x000fea0003800000 */
[C---:B------:R-:W-:Y:S01]  /*28f0*/  ISETP.GE.U32.AND P1, PT, R0.reuse, 0x8, PT ;  /* 0x000000080000780c */ /* 0x040fe20003f26070 */
[----:B------:R-:W-:Y:S01]  /*2900*/  IMAD.MOV.U32 R3, RZ, RZ, RZ ;  /* 0x000000ffff037224 */ /* 0x000fe200078e00ff */
[C---:B------:R-:W-:Y:S02]  /*2910*/  LOP3.LUT R16, R0.reuse, 0x7, RZ, 0xc0, !PT ;  /* 0x0000000700107812 */ /* 0x040fe400078ec0ff */
[----:B------:R-:W-:Y:S02]  /*2920*/  IADD3 R2, PT, PT, -R0, UR6, RZ ;  /* 0x0000000600027c10 */ /* 0x000fe4000fffe1ff */
[----:B------:R-:W-:-:S07]  /*2930*/  ISETP.NE.AND P0, PT, R16, RZ, PT ;  /* 0x000000ff1000720c */ /* 0x000fce0003f05270 */
[----:B------:R-:W-:Y:S06]  /*2940*/  @!P1 BRA `(.L_x_13) ;  /* 0x0000000000f09947 */ /* 0x000fec0003800000 */
[----:B------:R-:W0:Y:S01]  /*2950*/  LDCU.64 UR4, c[0x0][0x3a8] ;  /* 0x00007500ff0477ac */ /* 0x000e220008000a00 */
[----:B------:R-:W-:Y:S01]  /*2960*/  LOP3.LUT R3, R0, 0x7ffffff8, RZ, 0xc0, !PT ;  /* 0x7ffffff800037812 */ /* 0x000fe200078ec0ff */
[----:B------:R-:W-:Y:S01]  /*2970*/  IMAD R10, R2, 0x4, R1 ;  /* 0x00000004020a7824 */ /* 0x000fe200078e0201 */
[----:B------:R-:W-:Y:S01]  /*2980*/  MOV R0, R2 ;  /* 0x0000000200007202 */ /* 0x000fe20000000f00 */
[----:B------:R-:W-:Y:S02]  /*2990*/  VIADD R8, R1, 0x38 ;  /* 0x0000003801087836 */ /* 0x000fe40000000000 */
[----:B------:R-:W-:Y:S02]  /*29a0*/  VIADD R10, R10, 0x10 ;  /* 0x000000100a0a7836 */ /* 0x000fe40000000000 */
[----:B------:R-:W-:Y:S01]  /*29b0*/  IMAD.MOV R9, RZ, RZ, -R3 ;  /* 0x000000ffff097224 */ /* 0x000fe200078e0a03 */
[----:B0-----:R-:W-:-:S04]  /*29c0*/  UIADD3 UR4, UP0, UPT, UR4, 0x10, URZ ;  /* 0x0000001004047890 */ /* 0x001fc8000ff1e0ff */
[----:B------:R-:W-:Y:S02]  /*29d0*/  UIADD3.X UR5, UPT, UPT, URZ, UR5, URZ, UP0, !UPT ;  /* 0x00000005ff057290 */ /* 0x000fe400087fe4ff */
[----:B------:R-:W-:-:S04]  /*29e0*/  MOV R6, UR4 ;  /* 0x0000000400067c02 */ /* 0x000fc80008000f00 */
[----:B------:R-:W-:-:S07]  /*29f0*/  IMAD.U32 R7, RZ, RZ, UR5 ;  /* 0x00000005ff077e24 */ /* 0x000fce000f8e00ff */
.L_x_14:
[----:B------:R-:W2:Y:S04]  /*2a00*/  LDG.E R11, desc[UR8][R6.64+-0x10] ;  /* 0xfffff008060b7981 */ /* 0x000ea8000c1e1900 */
[----:B------:R-:W3:Y:S01]  /*2a10*/  LDG.E R12, desc[UR8][R6.64+-0xc] ;  /* 0xfffff408060c7981 */ /* 0x000ee2000c1e1900 */
[----:B--2---:R-:W-:-:S13]  /*2a20*/  ISETP.GE.AND P1, PT, R11, 0x2, PT ;  /* 0x000000020b00780c */ /* 0x004fda0003f26270 */
[----:B------:R-:W-:-:S06]  /*2a30*/  @P1 IMAD R11, R0, 0x4, R1 ;  /* 0x00000004000b1824 */ /* 0x000fcc00078e0201 */
[----:B------:R-:W2:Y:S01]  /*2a40*/  @P1 LDL R11, [R11] ;  /* 0x000000000b0b1983 */ /* 0x000ea20000100800 */
[----:B---3--:R-:W-:-:S03]  /*2a50*/  ISETP.GT.AND P2, PT, R12, 0x1, PT ;  /* 0x000000010c00780c */ /* 0x008fc60003f44270 */
[----:B------:R-:W3:Y:S10]  /*2a60*/  LDG.E R12, desc[UR8][R6.64+-0x8] ;  /* 0xfffff808060c7981 */ /* 0x000ef4000c1e1900 */
[----:B------:R-:W-:Y:S04]  /*2a70*/  @!P2 STL [R8+-0xc], RZ ;  /* 0xfffff4ff0800a387 */ /* 0x000fe80000100800 */
[----:B--2---:R0:W-:Y:S04]  /*2a80*/  @P1 STL [R8+-0x10], R11 ;  /* 0xfffff00b08001387 */ /* 0x0041e80000100800 */
[----:B------:R-:W-:Y:S04]  /*2a90*/  @!P1 STL [R8+-0x10], RZ ;  /* 0xfffff0ff08009387 */ /* 0x000fe80000100800 */
[----:B------:R-:W2:Y:S01]  /*2aa0*/  @P2 LDL R13, [R10+-0xc] ;  /* 0xfffff4000a0d2983 */ /* 0x000ea20000100800 */
[----:B---3--:R-:W-:-:S03]  /*2ab0*/  ISETP.GT.AND P1, PT, R12, 0x1, PT ;  /* 0x000000010c00780c */ /* 0x008fc60003f24270 */
[----:B------:R-:W3:Y:S10]  /*2ac0*/  LDG.E R12, desc[UR8][R6.64+-0x4] ;  /* 0xfffffc08060c7981 */ /* 0x000ef4000c1e1900 */
[----:B------:R-:W-:Y:S04]  /*2ad0*/  @!P1 STL [R8+-0x8], RZ ;  /* 0xfffff8ff08009387 */ /* 0x000fe80000100800 */
[----:B--2---:R1:W-:Y:S04]  /*2ae0*/  @P2 STL [R8+-0xc], R13 ;  /* 0xfffff40d08002387 */ /* 0x0043e80000100800 */
[----:B------:R-:W2:Y:S01]  /*2af0*/  @P1 LDL R15, [R10+-0x8] ;  /* 0xfffff8000a0f1983 */ /* 0x000ea20000100800 */
[----:B---3--:R-:W-:-:S03]  /*2b00*/  ISETP.GT.AND P2, PT, R12, 0x1, PT ;  /* 0x000000010c00780c */ /* 0x008fc60003f44270 */
[----:B------:R-:W3:Y:S10]  /*2b10*/  LDG.E R12, desc[UR8][R6.64] ;  /* 0x00000008060c7981 */ /* 0x000ef4000c1e1900 */
[----:B------:R-:W-:Y:S04]  /*2b20*/  @!P2 STL [R8+-0x4], RZ ;  /* 0xfffffcff0800a387 */ /* 0x000fe80000100800 */
[----:B--2---:R2:W-:Y:S04]  /*2b30*/  @P1 STL [R8+-0x8], R15 ;  /* 0xfffff80f08001387 */ /* 0x0045e80000100800 */
[----:B0-----:R-:W4:Y:S01]  /*2b40*/  @P2 LDL R11, [R10+-0x4] ;  /* 0xfffffc000a0b2983 */ /* 0x001f220000100800 */
[----:B---3--:R-:W-:-:S03]  /*2b50*/  ISETP.GT.AND P1, PT, R12, 0x1, PT ;  /* 0x000000010c00780c */ /* 0x008fc60003f24270 */
[----:B------:R-:W3:Y:S10]  /*2b60*/  LDG.E R12, desc[UR8][R6.64+0x4] ;  /* 0x00000408060c7981 */ /* 0x000ef4000c1e1900 */
[----:B------:R-:W-:Y:S04]  /*2b70*/  @!P1 STL [R8], RZ ;  /* 0x000000ff08009387 */ /* 0x000fe80000100800 */
[----:B----4-:R0:W-:Y:S04]  /*2b80*/  @P2 STL [R8+-0x4], R11 ;  /* 0xfffffc0b08002387 */ /* 0x0101e80000100800 */
[----:B-1----:R-:W4:Y:S01]  /*2b90*/  @P1 LDL R13, [R10] ;  /* 0x000000000a0d1983 */ /* 0x002f220000100800 */
[----:B---3--:R-:W-:-:S03]  /*2ba0*/  ISETP.GT.AND P2, PT, R12, 0x1, PT ;  /* 0x000000010c00780c */ /* 0x008fc60003f44270 */
[----:B------:R-:W3:Y:S10]  /*2bb0*/  LDG.E R12, desc[UR8][R6.64+0x8] ;  /* 0x00000808060c7981 */ /* 0x000ef4000c1e1900 */
[----:B------:R-:W-:Y:S04]  /*2bc0*/  @!P2 STL [R8+0x4], RZ ;  /* 0x000004ff0800a387 */ /* 0x000fe80000100800 */
[----:B----4-:R1:W-:Y:S04]  /*2bd0*/  @P1 STL [R8], R13 ;  /* 0x0000000d08001387 */ /* 0x0103e80000100800 */
[----:B--2---:R-:W2:Y:S01]  /*2be0*/  @P2 LDL R15, [R10+0x4] ;  /* 0x000004000a0f2983 */ /* 0x004ea20000100800 */
[----:B---3--:R-:W-:-:S03]  /*2bf0*/  ISETP.GT.AND P1, PT, R12, 0x1, PT ;  /* 0x000000010c00780c */ /* 0x008fc60003f24270 */
[----:B------:R-:W3:Y:S10]  /*2c00*/  LDG.E R12, desc[UR8][R6.64+0xc] ;  /* 0x00000c08060c7981 */ /* 0x000ef4000c1e1900 */
[----:B------:R-:W-:Y:S04]  /*2c10*/  @!P1 STL [R8+0x8], RZ ;  /* 0x000008ff08009387 */ /* 0x000fe80000100800 */
[----:B--2---:R-:W-:Y:S04]  /*2c20*/  @P2 STL [R8+0x4], R15 ;  /* 0x0000040f08002387 */ /* 0x004fe80000100800 */
[----:B0-----:R-:W2:Y:S01]  /*2c30*/  @P1 LDL R11, [R10+0x8] ;  /* 0x000008000a0b1983 */ /* 0x001ea20000100800 */
[----:B---3--:R-:W-:-:S13]  /*2c40*/  ISETP.GT.AND P2, PT, R12, 0x1, PT ;  /* 0x000000010c00780c */ /* 0x008fda0003f44270 */
[----:B------:R-:W-:Y:S04]  /*2c50*/  @!P2 STL [R8+0xc], RZ ;  /* 0x00000cff0800a387 */ /* 0x000fe80000100800 */
[----:B--2---:R-:W-:Y:S04]  /*2c60*/  @P1 STL [R8+0x8], R11 ;  /* 0x0000080b08001387 */ /* 0x004fe80000100800 */
[----:B-1----:R0:W2:Y:S01]  /*2c70*/  @P2 LDL R13, [R10+0xc] ;  /* 0x00000c000a0d2983 */ /* 0x0020a20000100800 */
[----:B------:R-:W-:Y:S02]  /*2c80*/  IADD3 R9, PT, PT, R9, 0x8, RZ ;  /* 0x0000000809097810 */ /* 0x000fe40007ffe0ff */
[----:B------:R-:W-:Y:S01]  /*2c90*/  IADD3 R6, P1, PT, R6, 0x20, RZ ;  /* 0x0000002006067810 */ /* 0x000fe20007f3e0ff */
[----:B------:R-:W-:-:S04]  /*2ca0*/  VIADD R0, R0, 0x8 ;  /* 0x0000000800007836 */ /* 0x000fc80000000000 */
[----:B------:R-:W-:Y:S01]  /*2cb0*/  IMAD.X R7, RZ, RZ, R7, P1 ;  /* 0x000000ffff077224 */ /* 0x000fe200008e0607 */
[----:B0-----:R-:W-:Y:S01]  /*2cc0*/  IADD3 R10, PT, PT, R10, 0x20, RZ ;  /* 0x000000200a0a7810 */ /* 0x001fe20007ffe0ff */
[----:B--2---:R0:W-:Y:S01]  /*2cd0*/  @P2 STL [R8+0xc], R13 ;  /* 0x00000c0d08002387 */ /* 0x0041e20000100800 */
[----:B------:R-:W-:Y:S01]  /*2ce0*/  ISETP.NE.AND P2, PT, R9, RZ, PT ;  /* 0x000000ff0900720c */ /* 0x000fe20003f45270 */
[----:B0-----:R-:W-:-:S12]  /*2cf0*/  VIADD R8, R8, 0x20 ;  /* 0x0000002008087836 */ /* 0x001fd80000000000 */
[----:B------:R-:W-:Y:S05]  /*2d00*/  @P2 BRA `(.L_x_14) ;  /* 0xfffffffc003c2947 */ /* 0x000fea000383ffff */
.L_x_13:
[----:B------:R-:W-:Y:S01]  /*2d10*/  VIADD R8, R1, 0x28 ;  /* 0x0000002801087836 */ /* 0x000fe20000000000 */
[----:B------:R-:W-:Y:S06]  /*2d20*/  @!P0 BRA `(.L_x_15) ;  /* 0x0000000400188947 */ /* 0x000fec0003800000 */
[----:B------:R-:W0:Y:S01]  /*2d30*/  LDCU UR4, c[0x0][0x3b8] ;  /* 0x00007700ff0477ac */ /* 0x000e220008000800 */
[----:B------:R-:W-:Y:S01]  /*2d40*/  ISETP.GE.U32.AND P1, PT, R16, 0x4, PT ;  /* 0x000000041000780c */ /* 0x000fe20003f26070 */
[----:B0-----:R-:W-:-:S12]  /*2d50*/  ULOP3.LUT UR5, UR4, 0x3, URZ, 0xc0, !UPT ;  /* 0x0000000304057892 */ /* 0x001fd8000f8ec0ff */
[----:B------:R-:W-:Y:S05]  /*2d60*/  @!P1 BRA `(.L_x_16) ;  /* 0x0000000000709947 */ /* 0x000fea0003800000 */
[----:B------:R-:W0:Y:S02]  /*2d70*/  LDC.64 R6, c[0x0][0x3a8] ;  /* 0x0000ea00ff067b82 */ /* 0x000e240000000a00 */
[----:B0-----:R-:W-:-:S05]  /*2d80*/  IMAD.WIDE.U32 R6, R3, 0x4, R6 ;  /* 0x0000000403067825 */ /* 0x001fca00078e0006 */
[----:B------:R-:W2:Y:S04]  /*2d90*/  LDG.E R0, desc[UR8][R6.64] ;  /* 0x0000000806007981 */ /* 0x000ea8000c1e1900 */
[----:B------:R-:W3:Y:S01]  /*2da0*/  LDG.E R10, desc[UR8][R6.64+0x4] ;  /* 0x00000408060a7981 */ /* 0x000ee2000c1e1900 */
[----:B------:R-:W-:-:S03]  /*2db0*/  IMAD R13, R3, 0x4, R1 ;  /* 0x00000004030d7824 */ /* 0x000fc600078e0201 */
[----:B------:R-:W4:Y:S01]  /*2dc0*/  LDG.E R11, desc[UR8][R6.64+0xc] ;  /* 0x00000c08060b7981 */ /* 0x000f22000c1e1900 */
[----:B--2---:R-:W-:Y:S02]  /*2dd0*/  ISETP.GT.AND P1, PT, R0, 0x1, PT ;  /* 0x000000010000780c */ /* 0x004fe40003f24270 */
[----:B------:R-:W-:-:S11]  /*2de0*/  IADD3 R0, PT, PT, R2, R3, RZ ;  /* 0x0000000302007210 */ /* 0x000fd60007ffe0ff */
[----:B------:R-:W-:Y:S01]  /*2df0*/  @P1 IMAD R9, R0, 0x4, R1 ;  /* 0x0000000400091824 */ /* 0x000fe200078e0201 */
[----:B------:R0:W-:Y:S05]  /*2e00*/  @!P1 STL [R13+0x28], RZ ;  /* 0x000028ff0d009387 */ /* 0x0001ea0000100800 */
[----:B------:R-:W2:Y:S01]  /*2e10*/  @P1 LDL R9, [R9] ;  /* 0x0000000009091983 */ /* 0x000ea20000100800 */
[----:B---3--:R-:W-:-:S03]  /*2e20*/  ISETP.GT.AND P2, PT, R10, 0x1, PT ;  /* 0x000000010a00780c */ /* 0x008fc60003f44270 */
[----:B------:R-:W3:Y:S01]  /*2e30*/  LDG.E R10, desc[UR8][R6.64+0x8] ;  /* 0x00000808060a7981 */ /* 0x000ee2000c1e1900 */
[----:B------:R-:W-:-:S09]  /*2e40*/  LEA R12, R0, R1, 0x2 ;  /* 0x00000001000c7211 */ /* 0x000fd200078e10ff */
[----:B------:R0:W-:Y:S04]  /*2e50*/  @!P2 STL [R13+0x2c], RZ ;  /* 0x00002cff0d00a387 */ /* 0x0001e80000100800 */
[----:B--2---:R0:W-:Y:S04]  /*2e60*/  @P1 STL [R13+0x28], R9 ;  /* 0x000028090d001387 */ /* 0x0041e80000100800 */
[----:B------:R-:W2:Y:S01]  /*2e70*/  @P2 LDL R0, [R12+0x4] ;  /* 0x000004000c002983 */ /* 0x000ea20000100800 */
[----:B---3--:R-:W-:-:S13]  /*2e80*/  ISETP.GT.AND P1, PT, R10, 0x1, PT ;  /* 0x000000010a00780c */ /* 0x008fda0003f24270 */
[----:B------:R0:W-:Y:S04]  /*2e90*/  @!P1 STL [R13+0x30], RZ ;  /* 0x000030ff0d009387 */ /* 0x0001e80000100800 */
[----:B--2---:R0:W-:Y:S04]  /*2ea0*/  @P2 STL [R13+0x2c], R0 ;  /* 0x00002c000d002387 */ /* 0x0041e80000100800 */
[----:B------:R-:W2:Y:S01]  /*2eb0*/  @P1 LDL R10, [R12+0x8] ;  /* 0x000008000c0a1983 */ /* 0x000ea20000100800 */
[----:B----4-:R-:W-:-:S13]  /*2ec0*/  ISETP.GT.AND P2, PT, R11, 0x1, PT ;  /* 0x000000010b00780c */ /* 0x010fda0003f44270 */
[----:B------:R0:W-:Y:S04]  /*2ed0*/  @!P2 STL [R13+0x34], RZ ;  /* 0x000034ff0d00a387 */ /* 0x0001e80000100800 */
[----:B--2---:R0:W-:Y:S01]  /*2ee0*/  @P1 STL [R13+0x30], R10 ;  /* 0x0000300a0d001387 */ /* 0x0041e20000100800 */
[----:B------:R-:W-:Y:S05]  /*2ef0*/  @!P2 BRA `(.L_x_17) ;  /* 0x000000000008a947 */ /* 0x000fea0003800000 */
[----:B0-----:R-:W2:Y:S04]  /*2f00*/  LDL R0, [R12+0xc] ;  /* 0x00000c000c007983 */ /* 0x001ea80000100800 */
[----:B--2---:R1:W-:Y:S02]  /*2f10*/  STL [R13+0x34], R0 ;  /* 0x000034000d007387 */ /* 0x0043e40000100800 */
.L_x_17:
[----:B------:R-:W-:-:S07]  /*2f20*/  VIADD R3, R3, 0x4 ;  /* 0x0000000403037836 */ /* 0x000fce0000000000 */
.L_x_16:
[----:B------:R-:W-:-:S09]  /*2f30*/  UISETP.NE.AND UP0, UPT, UR5, URZ, UPT ;  /* 0x000000ff0500728c */ /* 0x000fd2000bf05270 */
[----:B------:R-:W-:Y:S05]  /*2f40*/  BRA.U !UP0, `(.L_x_15) ;  /* 0x0000000108907547 */ /* 0x000fea000b800000 */
[----:B------:R-:W-:-:S09]  /*2f50*/  UISETP.NE.AND UP0, UPT, UR5, 0x1, UPT ;  /* 0x000000010500788c */ /* 0x000fd2000bf05270 */
[----:B------:R-:W-:Y:S05]  /*2f60*/  BRA.U !UP0, `(.L_x_18) ;  /* 0x00000001084c7547 */ /* 0x000fea000b800000 */
[----:B------:R-:W2:Y:S02]  /*2f70*/  LDC.64 R6, c[0x0][0x3a8] ;  /* 0x0000ea00ff067b82 */ /* 0x000ea40000000a00 */
[----:B--2---:R-:W-:-:S05]  /*2f80*/  IMAD.WIDE.U32 R6, R3, 0x4, R6 ;  /* 0x0000000403067825 */ /* 0x004fca00078e0006 */
[----:B01----:R-:W2:Y:S04]  /*2f90*/  LDG.E R0, desc[UR8][R6.64] ;  /* 0x0000000806007981 */ /* 0x003ea8000c1e1900 */
[----:B------:R-:W3:Y:S01]  /*2fa0*/  LDG.E R9, desc[UR8][R6.64+0x4] ;  /* 0x0000040806097981 */ /* 0x000ee2000c1e1900 */
[----:B------:R-:W-:Y:S02]  /*2fb0*/  LEA R11, R3, R1, 0x2 ;  /* 0x00000001030b7211 */ /* 0x000fe400078e10ff */
[----:B--2---:R-:W-:-:S13]  /*2fc0*/  ISETP.GT.AND P1, PT, R0, 0x1, PT ;  /* 0x000000010000780c */ /* 0x004fda0003f24270 */
[----:B------:R-:W-:-:S04]  /*2fd0*/  @P1 IMAD.IADD R0, R2, 0x1, R3 ;  /* 0x0000000102001824 */ /* 0x000fc800078e0203 */
[----:B------:R-:W-:Y:S01]  /*2fe0*/  @P1 IMAD R0, R0, 0x4, R1 ;  /* 0x0000000400001824 */ /* 0x000fe200078e0201 */
[----:B------:R0:W-:Y:S05]  /*2ff0*/  @!P1 STL [R11+0x28], RZ ;  /* 0x000028ff0b009387 */ /* 0x0001ea0000100800 */
[----:B------:R-:W2:Y:S01]  /*3000*/  @P1 LDL R0, [R0] ;  /* 0x0000000000001983 */ /* 0x000ea20000100800 */
[----:B---3--:R-:W-:-:S13]  /*3010*/  ISETP.GT.AND P2, PT, R9, 0x1, PT ;  /* 0x000000010900780c */ /* 0x008fda0003f44270 */
[----:B------:R0:W-:Y:S04]  /*3020*/  @!P2 STL [R11+0x2c], RZ ;  /* 0x00002cff0b00a387 */ /* 0x0001e80000100800 */
[----:B--2---:R0:W-:Y:S01]  /*3030*/  @P1 STL [R11+0x28], R0 ;  /* 0x000028000b001387 */ /* 0x0041e20000100800 */
[----:B------:R-:W-:Y:S05]  /*3040*/  @!P2 BRA `(.L_x_19) ;  /* 0x000000000010a947 */ /* 0x000fea0003800000 */
[----:B0-----:R-:W-:-:S05]  /*3050*/  IMAD.IADD R0, R2, 0x1, R3 ;  /* 0x0000000102007824 */ /* 0x001fca00078e0203 */
[----:B------:R-:W-:-:S06]  /*3060*/  LEA R0, R0, R1, 0x2 ;  /* 0x0000000100007211 */ /* 0x000fcc00078e10ff */
[----:B------:R-:W2:Y:S04]  /*3070*/  LDL R0, [R0+0x4] ;  /* 0x0000040000007983 */ /* 0x000ea80000100800 */
[----:B--2---:R1:W-:Y:S02]  /*3080*/  STL [R11+0x2c], R0 ;  /* 0x00002c000b007387 */ /* 0x0043e40000100800 */
.L_x_19:
[----:B------:R-:W-:-:S07]  /*3090*/  VIADD R3, R3, 0x2 ;  /* 0x0000000203037836 */ /* 0x000fce0000000000 */
.L_x_18:
[----:B------:R-:W-:-:S04]  /*30a0*/  ULOP3.LUT UR4, UR4, 0x1, URZ, 0xc0, !UPT ;  /* 0x0000000104047892 */ /* 0x000fc8000f8ec0ff */
[----:B------:R-:W-:-:S09]  /*30b0*/  UISETP.NE.U32.AND UP0, UPT, UR4, 0x1, UPT ;  /* 0x000000010400788c */ /* 0x000fd2000bf05070 */
[----:B------:R-:W-:Y:S05]  /*30c0*/  BRA.U UP0, `(.L_x_15) ;  /* 0x0000000100307547 */ /* 0x000fea000b800000 */
[----:B------:R-:W2:Y:S02]  /*30d0*/  LDC.64 R6, c[0x0][0x3a8] ;  /* 0x0000ea00ff067b82 */ /* 0x000ea40000000a00 */
[----:B--2---:R-:W-:-:S06]  /*30e0*/  IMAD.WIDE.U32 R6, R3, 0x4, R6 ;  /* 0x0000000403067825 */ /* 0x004fcc00078e0006 */
[----:B------:R-:W2:Y:S02]  /*30f0*/  LDG.E R6, desc[UR8][R6.64] ;  /* 0x0000000806067981 */ /* 0x000ea4000c1e1900 */
[----:B--2---:R-:W-:-:S13]  /*3100*/  ISETP.GT.AND P1, PT, R6, 0x1, PT ;  /* 0x000000010600780c */ /* 0x004fda0003f24270 */
[----:B01----:R-:W-:-:S05]  /*3110*/  @!P1 IMAD R0, R3, 0x4, R1 ;  /* 0x0000000403009824 */ /* 0x003fca00078e0201 */
[----:B------:R2:W-:Y:S01]  /*3120*/  @!P1 STL [R0+0x28], RZ ;  /* 0x000028ff00009387 */ /* 0x0005e20000100800 */
[----:B------:R-:W-:Y:S05]  /*3130*/  @!P1 BRA `(.L_x_15) ;  /* 0x0000000000149947 */ /* 0x000fea0003800000 */
[----:B------:R-:W-:-:S05]  /*3140*/  IADD3 R2, PT, PT, R2, R3, RZ ;  /* 0x0000000302027210 */ /* 0x000fca0007ffe0ff */
[----:B------:R-:W-:-:S06]  /*3150*/  IMAD R2, R2, 0x4, R1 ;  /* 0x0000000402027824 */ /* 0x000fcc00078e0201 */
[----:B------:R-:W3:Y:S01]  /*3160*/  LDL R2, [R2] ;  /* 0x0000000002027983 */ /* 0x000ee20000100800 */
[----:B------:R-:W-:-:S05]  /*3170*/  IMAD R3, R3, 0x4, R1 ;  /* 0x0000000403037824 */ /* 0x000fca00078e0201 */
[----:B---3--:R3:W-:Y:S02]  /*3180*/  STL [R3+0x28], R2 ;  /* 0x0000280203007387 */ /* 0x0087e40000100800 */
.L_x_15:
[----:B012---:R-:W0:Y:S01]  /*3190*/  LDC R0, c[0x0][0x3b8] ;  /* 0x0000ee00ff007b82 */ /* 0x007e220000000800 */
[----:B------:R-:W-:Y:S02]  /*31a0*/  HFMA2 R14, -RZ, RZ, 0, 0 ;  /* 0x00000000ff0e7431 */ /* 0x000fe400000001ff */
[----:B------:R-:W-:Y:S01]  /*31b0*/  IMAD.MOV.U32 R17, RZ, RZ, RZ ;  /* 0x000000ffff117224 */ /* 0x000fe200078e00ff */
[C---:B0-----:R-:W-:Y:S02]  /*31c0*/  ISETP.GE.U32.AND P2, PT, R0.reuse, 0x10, PT ;  /* 0x000000100000780c */ /* 0x041fe40003f46070 */
[----:B------:R-:W-:-:S04]  /*31d0*/  LOP3.LUT R18, R0, 0xf, RZ, 0xc0, !PT ;  /* 0x0000000f00127812 */ /* 0x000fc800078ec0ff */
[----:B------:R-:W-:-:S07]  /*31e0*/  ISETP.NE.AND P1, PT, R18, RZ, PT ;  /* 0x000000ff1200720c */ /* 0x000fce0003f25270 */
[----:B------:R-:W-:Y:S06]  /*31f0*/  @!P2 BRA `(.L_x_20) ;  /* 0x0000000000e4a947 */ /* 0x000fec0003800000 */
[----:B------:R-:W0:Y:S01]  /*3200*/  LDCU.64 UR4, c[0x0][0x3b0] ;  /* 0x00007600ff0477ac */ /* 0x000e220008000a00 */
[----:B------:R-:W-:Y:S01]  /*3210*/  LOP3.LUT R14, R0, 0x7ffffff0, RZ, 0xc0, !PT ;  /* 0x7ffffff0000e7812 */ /* 0x000fe200078ec0ff */
[----:B------:R-:W-:Y:S01]  /*3220*/  IMAD.MOV.U32 R17, RZ, RZ, RZ ;  /* 0x000000ffff117224 */ /* 0x000fe200078e00ff */
[----:B------:R-:W-:Y:S02]  /*3230*/  IADD3 R9, PT, PT, R1, 0x48, RZ ;  /* 0x0000004801097810 */ /* 0x000fe40007ffe0ff */
[----:B------:R-:W-:Y:S01]  /*3240*/  IADD3 R15, PT, PT, -R14, RZ, RZ ;  /* 0x000000ff0e0f7210 */ /* 0x000fe20007ffe1ff */
[----:B0-----:R-:W-:-:S04]  /*3250*/  UIADD3 UR4, UP0, UPT, UR4, 0x20, URZ ;  /* 0x0000002004047890 */ /* 0x001fc8000ff1e0ff */
[----:B------:R-:W-:Y:S02]  /*3260*/  UIADD3.X UR5, UPT, UPT, URZ, UR5, URZ, UP0, !UPT ;  /* 0x00000005ff057290 */ /* 0x000fe400087fe4ff */
[----:B------:R-:W-:-:S04]  /*3270*/  IMAD.U32 R7, RZ, RZ, UR4 ;  /* 0x00000004ff077e24 */ /* 0x000fc8000f8e00ff */
[----:B------:R-:W-:-:S07]  /*3280*/  MOV R6, UR5 ;  /* 0x0000000500067c02 */ /* 0x000fce0008000f00 */
.L_x_21:
[----:B---3--:R-:W-:Y:S01]  /*3290*/  IMAD.MOV.U32 R2, RZ, RZ, R7 ;  /* 0x000000ffff027224 */ /* 0x008fe200078e0007 */
[----:B------:R-:W-:Y:S01]  /*32a0*/  MOV R3, R6 ;  /* 0x0000000600037202 */ /* 0x000fe20000000f00 */
        /* <DEDUP_REMOVED lines=8> */
[----:B------:R-:W5:Y:S01]  /*3330*/  LDG.E R24, desc[UR8][R2.64+-0xc] ;  /* 0xfffff40802187981 */ /* 0x000f62000c1e1900 */
[----:B--2---:R-:W-:-:S03]  /*3340*/  IMAD R12, R12, R21, R17 ;  /* 0x000000150c0c7224 */ /* 0x004fc600078e0211 */
[----:B------:R-:W2:Y:S01]  /*3350*/  LDG.E R21, desc[UR8][R2.64+-0x8] ;  /* 0xfffff80802157981 */ /* 0x000ea2000c1e1900 */
[----:B---3--:R-:W-:-:S03]  /*3360*/  IMAD R22, R13, R22, R12 ;  /* 0x000000160d167224 */ /* 0x008fc600078e020c */
[----:B------:R-:W2:Y:S04]  /*3370*/  LDL.64 R12, [R9+-0x8] ;  /* 0xfffff800090c7983 */ /* 0x000ea80000100a00 */
[----:B------:R-:W3:Y:S01]  /*3380*/  LDG.E R17, desc[UR8][R2.64] ;  /* 0x0000000802117981 */ /* 0x000ee2000c1e1900 */
[----:B----4-:R-:W-:-:S03]  /*3390*/  IMAD R10, R10, R23, R22 ;  /* 0x000000170a0a7224 */ /* 0x010fc600078e0216 */
[----:B------:R-:W4:Y:S01]  /*33a0*/  LDG.E R22, desc[UR8][R2.64+-0x4] ;  /* 0xfffffc0802167981 */ /* 0x000f22000c1e1900 */
[----:B-----5:R-:W-:-:S03]  /*33b0*/  IMAD R23, R11, R20, R10 ;  /* 0x000000140b177224 */ /* 0x020fc600078e020a */
[----:B------:R-:W3:Y:S04]  /*33c0*/  LDL.64 R10, [R9] ;  /* 0x00000000090a7983 */ /* 0x000ee80000100a00 */
[----:B------:R-:W5:Y:S01]  /*33d0*/  LDG.E R20, desc[UR8][R2.64+0x4] ;  /* 0x0000040802147981 */ /* 0x000f62000c1e1900 */
[----:B------:R-:W-:-:S03]  /*33e0*/  IMAD R6, R6, R19, R23 ;  /* 0x0000001306067224 */ /* 0x000fc600078e0217 */
[----:B------:R-:W5:Y:S01]  /*33f0*/  LDG.E R19, desc[UR8][R2.64+0x8] ;  /* 0x0000080802137981 */ /* 0x000f62000c1e1900 */
[----:B------:R-:W-:-:S03]  /*3400*/  IMAD R24, R7, R24, R6 ;  /* 0x0000001807187224 */ /* 0x000fc600078e0206 */
[----:B------:R-:W5:Y:S01]  /*3410*/  LDL.64 R6, [R9+0x8] ;  /* 0x0000080009067983 */ /* 0x000f620000100a00 */
[----:B--2---:R-:W-:-:S03]  /*3420*/  IMAD R12, R12, R21, R24 ;  /* 0x000000150c0c7224 */ /* 0x004fc600078e0218 */
[----:B------:R-:W2:Y:S04]  /*3430*/  LDG.E R24, desc[UR8][R2.64+0xc] ;  /* 0x00000c0802187981 */ /* 0x000ea8000c1e1900 */
[----:B------:R-:W2:Y:S01]  /*3440*/  LDG.E R21, desc[UR8][R2.64+0x10] ;  /* 0x0000100802157981 */ /* 0x000ea2000c1e1900 */
[----:B----4-:R-:W-:-:S03]  /*3450*/  IMAD R22, R13, R22, R12 ;  /* 0x000000160d167224 */ /* 0x010fc600078e020c */
[----:B------:R-:W4:Y:S01]  /*3460*/  LDL.64 R12, [R9+0x10] ;  /* 0x00001000090c7983 */ /* 0x000f220000100a00 */
[----:B---3--:R-:W-:-:S03]  /*3470*/  IMAD R10, R10, R17, R22 ;  /* 0x000000110a0a7224 */ /* 0x008fc600078e0216 */
[----:B------:R-:W3:Y:S01]  /*3480*/  LDG.E R22, desc[UR8][R2.64+0x14] ;  /* 0x0000140802167981 */ /* 0x000ee2000c1e1900 */
[----:B-----5:R-:W-:-:S03]  /*3490*/  IMAD R23, R11, R20, R10 ;  /* 0x000000140b177224 */ /* 0x020fc600078e020a */
[----:B------:R0:W5:Y:S04]  /*34a0*/  LDL.64 R10, [R9+0x18] ;  /* 0x00001800090a7983 */ /* 0x0001680000100a00 */
[----:B------:R-:W5:Y:S04]  /*34b0*/  LDG.E R17, desc[UR8][R2.64+0x18] ;  /* 0x0000180802117981 */ /* 0x000f68000c1e1900 */
[----:B------:R-:W5:Y:S01]  /*34c0*/  LDG.E R20, desc[UR8][R2.64+0x1c] ;  /* 0x00001c0802147981 */ /* 0x000f62000c1e1900 */
[----:B------:R-:W-:Y:S02]  /*34d0*/  IMAD R6, R6, R19, R23 ;  /* 0x0000001306067224 */ /* 0x000fe400078e0217 */
[----:B------:R-:W-:-:S05]  /*34e0*/  VIADD R15, R15, 0x10 ;  /* 0x000000100f0f7836 */ /* 0x000fca0000000000 */
[----:B------:R-:W-:Y:S01]  /*34f0*/  ISETP.NE.AND P2, PT, R15, RZ, PT ;  /* 0x000000ff0f00720c */ /* 0x000fe20003f45270 */
[----:B0-----:R-:W-:Y:S02]  /*3500*/  VIADD R9, R9, 0x40 ;  /* 0x0000004009097836 */ /* 0x001fe40000000000 */
[----:B--2---:R-:W-:-:S04]  /*3510*/  IMAD R6, R7, R24, R6 ;  /* 0x0000001807067224 */ /* 0x004fc800078e0206 */
[----:B----4-:R-:W-:-:S04]  /*3520*/  IMAD R6, R12, R21, R6 ;  /* 0x000000150c067224 */ /* 0x010fc800078e0206 */
[----:B---3--:R-:W-:Y:S01]  /*3530*/  IMAD R6, R13, R22, R6 ;  /* 0x000000160d067224 */ /* 0x008fe200078e0206 */
[----:B------:R-:W-:-:S03]  /*3540*/  IADD3 R7, P3, PT, R2, 0x40, RZ ;  /* 0x0000004002077810 */ /* 0x000fc60007f7e0ff */
[----:B-----5:R-:W-:Y:S01]  /*3550*/  IMAD R17, R10, R17, R6 ;  /* 0x000000110a117224 */ /* 0x020fe200078e0206 */
[----:B------:R-:W-:-:S03]  /*3560*/  IADD3.X R6, PT, PT, RZ, R3, RZ, P3, !PT ;  /* 0x00000003ff067210 */ /* 0x000fc60001ffe4ff */
[----:B------:R-:W-:Y:S01]  /*3570*/  IMAD R17, R11, R20, R17 ;  /* 0x000000140b117224 */ /* 0x000fe200078e0211 */
[----:B------:R-:W-:Y:S06]  /*3580*/  @P2 BRA `(.L_x_21) ;  /* 0xfffffffc00402947 */ /* 0x000fec000383ffff */
.L_x_20:
[----:B------:R-:W-:Y:S05]  /*3590*/  @!P1 BRA `(.L_x_22) ;  /* 0x0000000000f49947 */ /* 0x000fea0003800000 */
[----:B------:R-:W-:-:S13]  /*35a0*/  ISETP.GE.U32.AND P1, PT, R18, 0x8, PT ;  /* 0x000000081200780c */ /* 0x000fda0003f26070 */
[----:B------:R-:W-:Y:S05]  /*35b0*/  @!P1 BRA `(.L_x_23) ;  /* 0x0000000000609947 */ /* 0x000fea0003800000 */
[----:B---3--:R-:W0:Y:S01]  /*35c0*/  LDC.64 R2, c[0x0][0x3b0] ;  /* 0x0000ec00ff027b82 */ /* 0x008e220000000a00 */
[----:B------:R-:W-:-:S05]  /*35d0*/  LEA R26, R14, R1, 0x2 ;  /* 0x000000010e1a7211 */ /* 0x000fca00078e10ff */
[----:B------:R-:W2:Y:S04]  /*35e0*/  LDL.64 R12, [R26+0x28] ;  /* 0x000028001a0c7983 */ /* 0x000ea80000100a00 */
        /* <DEDUP_REMOVED lines=21> */
.L_x_23:
[----:B------:R-:W-:Y:S05]  /*3740*/  @!P0 BRA `(.L_x_22) ;  /* 0x0000000000888947 */ /* 0x000fea0003800000 */
[----:B------:R-:W-:Y:S02]  /*3750*/  ISETP.GE.U32.AND P0, PT, R16, 0x4, PT ;  /* 0x000000041000780c */ /* 0x000fe40003f06070 */
[----:B------:R-:W-:-:S04]  /*3760*/  LOP3.LUT R0, R0, 0x3, RZ, 0xc0, !PT ;  /* 0x0000000300007812 */ /* 0x000fc800078ec0ff */
[----:B------:R-:W-:-:S07]  /*3770*/  ISETP.NE.AND P1, PT, R0, RZ, PT ;  /* 0x000000ff0000720c */ /* 0x000fce0003f25270 */
[----:B------:R-:W-:Y:S06]  /*3780*/  @!P0 BRA `(.L_x_24) ;  /* 0x0000000000388947 */ /* 0x000fec0003800000 */
[----:B---3--:R-:W0:Y:S01]  /*3790*/  LDC.64 R2, c[0x0][0x3b0] ;  /* 0x0000ec00ff027b82 */ /* 0x008e220000000a00 */
[----:B------:R-:W-:-:S05]  /*37a0*/  LEA R9, R14, R1, 0x2 ;  /* 0x000000010e097211 */ /* 0x000fca00078e10ff */
[----:B------:R-:W2:Y:S01]  /*37b0*/  LDL.64 R10, [R9+0x28] ;  /* 0x00002800090a7983 */ /* 0x000ea20000100a00 */
[----:B0-----:R-:W-:-:S03]  /*37c0*/  IMAD.WIDE.U32 R6, R14, 0x4, R2 ;  /* 0x000000040e067825 */ /* 0x001fc600078e0002 */
[----:B------:R-:W3:Y:S04]  /*37d0*/  LDL.64 R2, [R9+0x30] ;  /* 0x0000300009027983 */ /* 0x000ee80000100a00 */
        /* <DEDUP_REMOVED lines=9> */
.L_x_24:
[----:B------:R-:W-:Y:S05]  /*3870*/  @!P1 BRA `(.L_x_22) ;  /* 0x00000000003c9947 */ /* 0x000fea0003800000 */
[----:B---3--:R-:W0:Y:S01]  /*3880*/  LDC.64 R2, c[0x0][0x3b0] ;  /* 0x0000ec00ff027b82 */ /* 0x008e220000000a00 */
[C---:B------:R-:W-:Y:S02]  /*3890*/  IMAD R8, R14.reuse, 0x4, R8 ;  /* 0x000000040e087824 */ /* 0x040fe400078e0208 */
[----:B------:R-:W-:Y:S02]  /*38a0*/  IMAD.MOV R0, RZ, RZ, -R0 ;  /* 0x000000ffff007224 */ /* 0x000fe400078e0a00 */
[----:B0-----:R-:W-:-:S03]  /*38b0*/  IMAD.WIDE.U32 R2, R14, 0x4, R2 ;  /* 0x000000040e027825 */ /* 0x001fc600078e0002 */
[----:B------:R-:W-:-:S07]  /*38c0*/  MOV R7, R2 ;  /* 0x0000000200077202 */ /* 0x000fce0000000f00 */
.L_x_25:
[----:B------:R-:W-:Y:S01]  /*38d0*/  MOV R2, R7 ;  /* 0x0000000700027202 */ /* 0x000fe20000000f00 */
[----:B------:R0:W2:Y:S05]  /*38e0*/  LDL R6, [R8] ;  /* 0x0000000008067983 */ /* 0x0000aa0000100800 */
[----:B------:R1:W2:Y:S01]  /*38f0*/  LDG.E R2, desc[UR8][R2.64] ;  /* 0x0000000802027981 */ /* 0x0002a2000c1e1900 */
[----:B------:R-:W-:Y:S01]  /*3900*/  VIADD R0, R0, 0x1 ;  /* 0x0000000100007836 */ /* 0x000fe20000000000 */
[----:B------:R-:W-:Y:S02]  /*3910*/  IADD3 R7, P1, PT, R7, 0x4, RZ ;  /* 0x0000000407077810 */ /* 0x000fe40007f3e0ff */
[----:B0-----:R-:W-:-:S02]  /*3920*/  IADD3 R8, PT, PT, R8, 0x4, RZ ;  /* 0x0000000408087810 */ /* 0x001fc40007ffe0ff */
[----:B------:R-:W-:Y:S01]  /*3930*/  ISETP.NE.AND P0, PT, R0, RZ, PT ;  /* 0x000000ff0000720c */ /* 0x000fe20003f05270 */
[----:B-1----:R-:W-:Y:S02]  /*3940*/  IMAD.X R3, RZ, RZ, R3, P1 ;  /* 0x000000ffff037224 */ /* 0x002fe400008e0603 */
[----:B--2---:R-:W-:-:S10]  /*3950*/  IMAD R17, R6, R2, R17 ;  /* 0x0000000206117224 */ /* 0x004fd400078e0211 */
[----:B------:R-:W-:Y:S05]  /*3960*/  @P0 BRA `(.L_x_25) ;  /* 0xfffffffc00d80947 */ /* 0x000fea000383ffff */
.L_x_22:
[----:B---3--:R-:W-:Y:S02]  /*3970*/  SHF.R.S32.HI R3, RZ, 0x1f, R17 ;  /* 0x0000001fff037819 */ /* 0x008fe40000011411 */
[----:B------:R-:W-:-:S07]  /*3980*/  MOV R2, R17 ;  /* 0x0000001100027202 */ /* 0x000fce0000000f00 */
.L_x_12:
[----:B------:R-:W0:Y:S01]  /*3990*/  LDCU UR4, c[0x0][0x3d8] ;  /* 0x00007b00ff0477ac */ /* 0x000e220008000800 */
[----:B------:R-:W-:Y:S01]  /*39a0*/  CS2R R6, SRZ ;  /* 0x0000000000067805 */ /* 0x000fe2000001ff00 */
[----:B0-----:R-:W-:-:S09]  /*39b0*/  UISETP.GE.AND UP0, UPT, UR4, 0x1, UPT ;  /* 0x000000010400788c */ /* 0x001fd2000bf06270 */
[----:B------:R-:W-:Y:S05]  /*39c0*/  BRA.U !UP0, `(.L_x_26) ;  /* 0x0000001108307547 */ /* 0x000fea000b800000 */
[----:B------:R-:W0:Y:S01]  /*39d0*/  LDC R6, c[0x0][0x39c] ;  /* 0x0000e700ff067b82 */ /* 0x000e220000000800 */
[----:B------:R-:W-:Y:S01]  /*39e0*/  UISETP.GE.U32.AND UP1, UPT, UR4, 0x8, UPT ;  /* 0x000000080400788c */ /* 0x000fe2000bf26070 */
[----:B------:R-:W-:Y:S01]  /*39f0*/  IMAD.MOV.U32 R7, RZ, RZ, RZ ;  /* 0x000000ffff077224 */ /* 0x000fe200078e00ff */
[----:B------:R-:W-:-:S04]  /*3a00*/  ULOP3.LUT UR10, UR4, 0x7, URZ, 0xc0, !UPT ;  /* 0x00000007040a7892 */ /* 0x000fc8000f8ec0ff */
[----:B------:R-:W-:Y:S01]  /*3a10*/  UISETP.NE.AND UP0, UPT, UR10, URZ, UPT ;  /* 0x000000ff0a00728c */ /* 0x000fe2000bf05270 */
[----:B0-----:R-:W-:Y:S02]  /*3a20*/  IADD3 R6, PT, PT, R6, -UR4, RZ ;  /* 0x8000000406067c10 */ /* 0x001fe4000fffe0ff */
[----:B------:R-:W-:Y:S08]  /*3a30*/  BRA.U !UP1, `(.L_x_27) ;  /* 0x0000000109f47547 */ /* 0x000ff0000b800000 */
[----:B------:R-:W0:Y:S01]  /*3a40*/  LDCU.64 UR6, c[0x0][0x3c8] ;  /* 0x00007900ff0677ac */ /* 0x000e220008000a00 */
[----:B------:R-:W-:Y:S01]  /*3a50*/  IMAD R11, R6, 0x4, R1 ;  /* 0x00000004060b7824 */ /* 0x000fe200078e0201 */
[----:B------:R-:W-:Y:S01]  /*3a60*/  MOV R0, R6 ;  /* 0x0000000600007202 */ /* 0x000fe20000000f00 */
[----:B------:R-:W-:Y:S01]  /*3a70*/  VIADD R10, R1, 0x60 ;  /* 0x00000060010a7836 */ /* 0x000fe20000000000 */
[----:B------:R-:W-:Y:S01]  /*3a80*/  ULOP3.LUT UR4, UR4, 0x7ffffff8, URZ, 0xc0, !UPT ;  /* 0x7ffffff804047892 */ /* 0x000fe2000f8ec0ff */
[----:B------:R-:W-:-:S05]  /*3a90*/  VIADD R11, R11, 0x10 ;  /* 0x000000100b0b7836 */ /* 0x000fca0000000000 */
[----:B------:R-:W-:Y:S01]  /*3aa0*/  MOV R7, UR4 ;  /* 0x0000000400077c02 */ /* 0x000fe20008000f00 */
[----:B0-----:R-:W-:-:S04]  /*3ab0*/  UIADD3 UR5, UP1, UPT, UR6, 0x10, URZ ;  /* 0x0000001006057890 */ /* 0x001fc8000ff3e0ff */
[----:B------:R-:W-:Y:S02]  /*3ac0*/  UIADD3.X UR6, UPT, UPT, URZ, UR7, URZ, UP1, !UPT ;  /* 0x00000007ff067290 */ /* 0x000fe40008ffe4ff */
[----:B------:R-:W-:Y:S01]  /*3ad0*/  IMAD.U32 R8, RZ, RZ, UR5 ;  /* 0x00000005ff087e24 */ /* 0x000fe2000f8e00ff */
[----:B------:R-:W-:-:S03]  /*3ae0*/  UIADD3 UR7, UPT, UPT, -UR4, URZ, URZ ;  /* 0x000000ff04077290 */ /* 0x000fc6000fffe1ff */
[----:B------:R-:W-:-:S09]  /*3af0*/  MOV R9, UR6 ;  /* 0x0000000600097c02 */ /* 0x000fd20008000f00 */
.L_x_28:
[----:B------:R-:W2:Y:S04]  /*3b00*/  LDG.E R12, desc[UR8][R8.64+-0x10] ;  /* 0xfffff008080c7981 */ /* 0x000ea8000c1e1900 */
[----:B------:R-:W3:Y:S01]  /*3b10*/  LDG.E R14, desc[UR8][R8.64+-0xc] ;  /* 0xfffff408080e7981 */ /* 0x000ee2000c1e1900 */
[----:B--2---:R-:W-:-:S13]  /*3b20*/  ISETP.GE.AND P0, PT, R12, 0x2, PT ;  /* 0x000000020c00780c */ /* 0x004fda0003f06270 */
[----:B------:R-:W-:-:S05]  /*3b30*/  @P0 IMAD R12, R0, 0x4, R1 ;  /* 0x00000004000c0824 */ /* 0x000fca00078e0201 */
[----:B------:R-:W2:Y:S01]  /*3b40*/  @P0 LDL R13, [R12] ;  /* 0x000000000c0d0983 */ /* 0x000ea20000100800 */
[----:B---3--:R-:W-:-:S03]  /*3b50*/  ISETP.GT.AND P1, PT, R14, 0x1, PT ;  /* 0x000000010e00780c */ /* 0x008fc60003f24270 */
[----:B------:R-:W3:Y:S04]  /*3b60*/  LDG.E R14, desc[UR8][R8.64+-0x8] ;  /* 0xfffff808080e7981 */ /* 0x000ee8000c1e1900 */
[----:B------:R-:W4:Y:S06]  /*3b70*/  LDG.E R12, desc[UR8][R8.64] ;  /* 0x00000008080c7981 */ /* 0x000f2c000c1e1900 */
        /* <DEDUP_REMOVED lines=9> */
[----:B---3--:R-:W-:-:S13]  /*3c10*/  ISETP.GT.AND P1, PT, R14, 0x1, PT ;  /* 0x000000010e00780c */ /* 0x008fda0003f24270 */
[----:B------:R-:W-:Y:S04]  /*3c20*/  @!P1 STL [R10+-0x4], RZ ;  /* 0xfffffcff0a009387 */ /* 0x000fe80000100800 */
[----:B--2---:R2:W-:Y:S04]  /*3c30*/  @P0 STL [R10+-0x8], R17 ;  /* 0xfffff8110a000387 */ /* 0x0045e80000100800 */
[----:B0-----:R-:W3:Y:S01]  /*3c40*/  @P1 LDL R13, [R11+-0x4] ;  /* 0xfffffc000b0d1983 */ /* 0x001ee20000100800 */
[----:B----4-:R-:W-:-:S03]  /*3c50*/  ISETP.GT.AND P0, PT, R12, 0x1, PT ;  /* 0x000000010c00780c */ /* 0x010fc60003f04270 */
[----:B------:R-:W4:Y:S10]  /*3c60*/  LDG.E R12, desc[UR8][R8.64+0x4] ;  /* 0x00000408080c7981 */ /* 0x000f34000c1e1900 */
[----:B------:R-:W-:Y:S04]  /*3c70*/  @!P0 STL [R10], RZ ;  /* 0x000000ff0a008387 */ /* 0x000fe80000100800 */
[----:B---3--:R0:W-:Y:S04]  /*3c80*/  @P1 STL [R10+-0x4], R13 ;  /* 0xfffffc0d0a001387 */ /* 0x0081e80000100800 */
[----:B-1----:R-:W3:Y:S01]  /*3c90*/  @P0 LDL R15, [R11] ;  /* 0x000000000b0f0983 */ /* 0x002ee20000100800 */
[----:B----4-:R-:W-:-:S03]  /*3ca0*/  ISETP.GT.AND P1, PT, R12, 0x1, PT ;  /* 0x000000010c00780c */ /* 0x010fc60003f24270 */
[----:B------:R-:W4:Y:S10]  /*3cb0*/  LDG.E R12, desc[UR8][R8.64+0x8] ;  /* 0x00000808080c7981 */ /* 0x000f34000c1e1900 */
[----:B------:R-:W-:Y:S04]  /*3cc0*/  @!P1 STL [R10+0x4], RZ ;  /* 0x000004ff0a009387 */ /* 0x000fe80000100800 */
[----:B---3--:R1:W-:Y:S04]  /*3cd0*/  @P0 STL [R10], R15 ;  /* 0x0000000f0a000387 */ /* 0x0083e80000100800 */
[----:B--2---:R-:W2:Y:S01]  /*3ce0*/  @P1 LDL R17, [R11+0x4] ;  /* 0x000004000b111983 */ /* 0x004ea20000100800 */
[----:B----4-:R-:W-:-:S03]  /*3cf0*/  ISETP.GT.AND P0, PT, R12, 0x1, PT ;  /* 0x000000010c00780c */ /* 0x010fc60003f04270 */
        /* <DEDUP_REMOVED lines=8> */
[----:B------:R-:W-:-:S04]  /*3d80*/  UIADD3 UR7, UPT, UPT, UR7, 0x8, URZ ;  /* 0x0000000807077890 */ /* 0x000fc8000fffe0ff */
[----:B------:R-:W-:Y:S01]  /*3d90*/  UISETP.NE.AND UP1, UPT, UR7, URZ, UPT ;  /* 0x000000ff0700728c */ /* 0x000fe2000bf25270 */
[----:B------:R-:W-:Y:S01]  /*3da0*/  IADD3 R8, P0, PT, R8, 0x20, RZ ;  /* 0x0000002008087810 */ /* 0x000fe20007f1e0ff */
[----:B------:R-:W-:Y:S01]  /*3db0*/  VIADD R0, R0, 0x8 ;  /* 0x0000000800007836 */ /* 0x000fe20000000000 */
[----:B0-----:R-:W-:Y:S02]  /*3dc0*/  IADD3 R11, PT, PT, R11, 0x20, RZ ;  /* 0x000000200b0b7810 */ /* 0x001fe40007ffe0ff */
[----:B------:R-:W-:Y:S01]  /*3dd0*/  IADD3.X R9, PT, PT, RZ, R9, RZ, P0, !PT ;  /* 0x00000009ff097210 */ /* 0x000fe200007fe4ff */
[----:B--2---:R0:W-:Y:S02]  /*3de0*/  @P1 STL [R10+0xc], R15 ;  /* 0x00000c0f0a001387 */ /* 0x0041e40000100800 */
[----:B0-----:R-:W-:Y:S01]  /*3df0*/  VIADD R10, R10, 0x20 ;  /* 0x000000200a0a7836 */ /* 0x001fe20000000000 */
[----:B------:R-:W-:Y:S06]  /*3e00*/  BRA.U UP1, `(.L_x_28) ;  /* 0xfffffffd013c7547 */ /* 0x000fec000b83ffff */
.L_x_27:
[----:B------:R-:W-:Y:S01]  /*3e10*/  IADD3 R14, PT, PT, R1, 0x50, RZ ;  /* 0x00000050010e7810 */ /* 0x000fe20007ffe0ff */
[----:B------:R-:W-:Y:S06]  /*3e20*/  BRA.U !UP0, `(.L_x_29) ;  /* 0x0000000508187547 */ /* 0x000fec000b800000 */
[----:B------:R-:W0:Y:S01]  /*3e30*/  LDCU UR4, c[0x0][0x3d8] ;  /* 0x00007b00ff0477ac */ /* 0x000e220008000800 */
[----:B------:R-:W-:Y:S02]  /*3e40*/  UISETP.GE.U32.AND UP1, UPT, UR10, 0x4, UPT ;  /* 0x000000040a00788c */ /* 0x000fe4000bf26070 */
[----:B0-----:R-:W-:-:S07]  /*3e50*/  ULOP3.LUT UR5, UR4, 0x3, URZ, 0xc0, !UPT ;  /* 0x0000000304057892 */ /* 0x001fce000f8ec0ff */
[----:B------:R-:W-:Y:S05]  /*3e60*/  BRA.U !UP1, `(.L_x_30) ;  /* 0x0000000109707547 */ /* 0x000fea000b800000 */
[----:B------:R-:W0:Y:S02]  /*3e70*/  LDC.64 R8, c[0x0][0x3c8] ;  /* 0x0000f200ff087b82 */ /* 0x000e240000000a00 */
[----:B0-----:R-:W-:-:S05]  /*3e80*/  IMAD.WIDE.U32 R8, R7, 0x4, R8 ;  /* 0x0000000407087825 */ /* 0x001fca00078e0008 */
[----:B------:R-:W2:Y:S04]  /*3e90*/  LDG.E R0, desc[UR8][R8.64] ;  /* 0x0000000808007981 */ /* 0x000ea8000c1e1900 */
[----:B------:R-:W3:Y:S01]  /*3ea0*/  LDG.E R11, desc[UR8][R8.64+0x4] ;  /* 0x00000408080b7981 */ /* 0x000ee2000c1e1900 */
[----:B------:R-:W-:-:S03]  /*3eb0*/  LEA R13, R7, R1, 0x2 ;  /* 0x00000001070d7211 */ /* 0x000fc600078e10ff */
[----:B------:R-:W4:Y:S01]  /*3ec0*/  LDG.E R12, desc[UR8][R8.64+0xc] ;  /* 0x00000c08080c7981 */ /* 0x000f22000c1e1900 */
[----:B--2---:R-:W-:Y:S01]  /*3ed0*/  ISETP.GT.AND P0, PT, R0, 0x1, PT ;  /* 0x000000010000780c */ /* 0x004fe20003f04270 */
[----:B------:R-:W-:-:S12]  /*3ee0*/  IMAD.IADD R0, R6, 0x1, R7 ;  /* 0x0000000106007824 */ /* 0x000fd800078e0207 */
        /* <DEDUP_REMOVED lines=19> */
.L_x_31:
[----:B------:R-:W-:-:S07]  /*4020*/  VIADD R7, R7, 0x4 ;  /* 0x0000000407077836 */ /* 0x000fce0000000000 */
.L_x_30:
        /* <DEDUP_REMOVED lines=8> */
[----:B------:R-:W-:Y:S01]  /*40b0*/  IMAD R11, R7, 0x4, R1 ;  /* 0x00000004070b7824 */ /* 0x000fe200078e0201 */
[----:B--2---:R-:W-:-:S13]  /*40c0*/  ISETP.GT.AND P0, PT, R0, 0x1, PT ;  /* 0x000000010000780c */ /* 0x004fda0003f04270 */
[----:B------:R-:W-:-:S04]  /*40d0*/  @P0 IADD3 R0, PT, PT, R6, R7, RZ ;  /* 0x0000000706000210 */ /* 0x000fc80007ffe0ff */
[----:B------:R-:W-:Y:S01]  /*40e0*/  @P0 LEA R0, R0, R1, 0x2 ;  /* 0x0000000100000211 */ /* 0x000fe200078e10ff */
        /* <DEDUP_REMOVED lines=10> */
.L_x_33:
[----:B------:R-:W-:-:S07]  /*4190*/  VIADD R7, R7, 0x2 ;  /* 0x0000000207077836 */ /* 0x000fce0000000000 */
.L_x_32:
[----:B------:R-:W-:-:S04]  /*41a0*/  ULOP3.LUT UR4, UR4, 0x1, URZ, 0xc0, !UPT ;  /* 0x0000000104047892 */ /* 0x000fc8000f8ec0ff */
[----:B------:R-:W-:-:S09]  /*41b0*/  UISETP.NE.U32.AND UP1, UPT, UR4, 0x1, UPT ;  /* 0x000000010400788c */ /* 0x000fd2000bf25070 */
[----:B------:R-:W-:Y:S05]  /*41c0*/  BRA.U UP1, `(.L_x_29) ;  /* 0x0000000101307547 */ /* 0x000fea000b800000 */
[----:B------:R-:W2:Y:S02]  /*41d0*/  LDC.64 R8, c[0x0][0x3c8] ;  /* 0x0000f200ff087b82 */ /* 0x000ea40000000a00 */
[----:B--2---:R-:W-:-:S06]  /*41e0*/  IMAD.WIDE.U32 R8, R7, 0x4, R8 ;  /* 0x0000000407087825 */ /* 0x004fcc00078e0008 */
[----:B------:R-:W2:Y:S02]  /*41f0*/  LDG.E R8, desc[UR8][R8.64] ;  /* 0x0000000808087981 */ /* 0x000ea4000c1e1900 */
[----:B--2---:R-:W-:-:S13]  /*4200*/  ISETP.GT.AND P0, PT, R8, 0x1, PT ;  /* 0x000000010800780c */ /* 0x004fda0003f04270 */
[----:B01----:R-:W-:-:S05]  /*4210*/  @!P0 LEA R0, R7, R1, 0x2 ;  /* 0x0000000107008211 */ /* 0x003fca00078e10ff */
[----:B------:R2:W-:Y:S01]  /*4220*/  @!P0 STL [R0+0x50], RZ ;  /* 0x000050ff00008387 */ /* 0x0005e20000100800 */
[----:B------:R-:W-:Y:S05]  /*4230*/  @!P0 BRA `(.L_x_29) ;  /* 0x0000000000148947 */ /* 0x000fea0003800000 */
[----:B------:R-:W-:-:S05]  /*4240*/  IMAD.IADD R6, R6, 0x1, R7 ;  /* 0x0000000106067824 */ /* 0x000fca00078e0207 */
[----:B------:R-:W-:-:S06]  /*4250*/  LEA R6, R6, R1, 0x2 ;  /* 0x0000000106067211 */ /* 0x000fcc00078e10ff */
[----:B------:R-:W3:Y:S01]  /*4260*/  LDL R6, [R6] ;  /* 0x0000000006067983 */ /* 0x000ee20000100800 */
[----:B------:R-:W-:-:S05]  /*4270*/  IMAD R7, R7, 0x4, R1 ;  /* 0x0000000407077824 */ /* 0x000fca00078e0201 */
[----:B---3--:R3:W-:Y:S02]  /*4280*/  STL [R7+0x50], R6 ;  /* 0x0000500607007387 */ /* 0x0087e40000100800 */
.L_x_29:
        /* <DEDUP_REMOVED lines=16> */
.L_x_35:
        /* <DEDUP_REMOVED lines=14> */
[----:B------:R-:W3:Y:S04]  /*4470*/  LDL.64 R10, [R15+-0x8] ;  /* 0xfffff8000f0a7983 */ /* 0x000ee80000100a00 */
[----:B------:R-:W3:Y:S01]  /*4480*/  LDG.E R23, desc[UR8][R6.64+-0x8] ;  /* 0xfffff80806177981 */ /* 0x000ee2000c1e1900 */
[----:B----4-:R-:W-:-:S03]  /*4490*/  IMAD R12, R12, R25, R21 ;  /* 0x000000190c0c7224 */ /* 0x010fc600078e0215 */
[----:B------:R-:W4:Y:S01]  /*44a0*/  LDG.E R21, desc[UR8][R6.64] ;  /* 0x0000000806157981 */ /* 0x000f22000c1e1900 */
[----:B-----5:R-:W-:-:S03]  /*44b0*/  IMAD R25, R13, R18, R12 ;  /* 0x000000120d197224 */ /* 0x020fc600078e020c */
[----:B------:R-:W4:Y:S04]  /*44c0*/  LDL.64 R12, [R15] ;  /* 0x000000000f0c7983 */ /* 0x000f280000100a00 */
[----:B------:R-:W5:Y:S01]  /*44d0*/  LDG.E R18, desc[UR8][R6.64+0x4] ;  /* 0x0000040806127981 */ /* 0x000f62000c1e1900 */
[----:B------:R-:W-:-:S03]  /*44e0*/  IMAD R8, R8, R19, R25 ;  /* 0x0000001308087224 */ /* 0x000fc600078e0219 */
[----:B------:R-:W5:Y:S01]  /*44f0*/  LDG.E R19, desc[UR8][R6.64+0x8] ;  /* 0x0000080806137981 */ /* 0x000f62000c1e1900 */
[----:B------:R-:W-:-:S03]  /*4500*/  IMAD R24, R9, R24, R8 ;  /* 0x0000001809187224 */ /* 0x000fc600078e0208 */
[----:B------:R-:W5:Y:S01]  /*4510*/  LDL.64 R8, [R15+0x8] ;  /* 0x000008000f087983 */ /* 0x000f620000100a00 */
[----:B---3--:R-:W-:-:S03]  /*4520*/  IMAD R10, R10, R23, R24 ;  /* 0x000000170a0a7224 */ /* 0x008fc600078e0218 */
[----:B------:R-:W3:Y:S01]  /*4530*/  LDG.E R24, desc[UR8][R6.64+0xc] ;  /* 0x00000c0806187981 */ /* 0x000ee2000c1e1900 */
[----:B--2---:R-:W-:-:S03]  /*4540*/  IMAD R22, R11, R22, R10 ;  /* 0x000000160b167224 */ /* 0x004fc600078e020a */
[----:B------:R-:W2:Y:S01]  /*4550*/  LDL.64 R10, [R15+0x10] ;  /* 0x000010000f0a7983 */ /* 0x000ea20000100a00 */
[----:B----4-:R-:W-:-:S03]  /*4560*/  IMAD R12, R12, R21, R22 ;  /* 0x000000150c0c7224 */ /* 0x010fc600078e0216 */
[----:B------:R-:W2:Y:S04]  /*4570*/  LDG.E R23, desc[UR8][R6.64+0x10] ;  /* 0x0000100806177981 */ /* 0x000ea8000c1e1900 */
[----:B------:R-:W4:Y:S01]  /*4580*/  LDG.E R22, desc[UR8][R6.64+0x14] ;  /* 0x0000140806167981 */ /* 0x000f22000c1e1900 */
        /* <DEDUP_REMOVED lines=8> */
[----:B---3--:R-:W-:-:S04]  /*4610*/  IMAD R8, R9, R24, R8 ;  /* 0x0000001809087224 */ /* 0x008fc800078e0208 */
[----:B--2---:R-:W-:-:S04]  /*4620*/  IMAD R8, R10, R23, R8 ;  /* 0x000000170a087224 */ /* 0x004fc800078e0208 */
[----:B----4-:R-:W-:Y:S01]  /*4630*/  IMAD R8, R11, R22, R8 ;  /* 0x000000160b087224 */ /* 0x010fe200078e0208 */
[----:B------:R-:W-:-:S03]  /*4640*/  IADD3 R9, P2, PT, R6, 0x40, RZ ;  /* 0x0000004006097810 */ /* 0x000fc60007f5e0ff */
[----:B-----5:R-:W-:Y:S01]  /*4650*/  IMAD R21, R12, R21, R8 ;  /* 0x000000150c157224 */ /* 0x020fe200078e0208 */
[----:B------:R-:W-:-:S03]  /*4660*/  IADD3.X R8, PT, PT, RZ, R7, RZ, P2, !PT ;  /* 0x00000007ff087210 */ /* 0x000fc600017fe4ff */
[----:B------:R-:W-:Y:S01]  /*4670*/  IMAD R21, R13, R18, R21 ;  /* 0x000000120d157224 */ /* 0x000fe200078e0215 */
[----:B------:R-:W-:Y:S06]  /*4680*/  @P0 BRA `(.L_x_35) ;  /* 0xfffffffc00400947 */ /* 0x000fec000383ffff */
.L_x_34:
        /* <DEDUP_REMOVED lines=27> */
.L_x_37:
[----:B------:R-:W-:Y:S05]  /*4840*/  BRA.U !UP0, `(.L_x_36) ;  /* 0x0000000108887547 */ /* 0x000fea000b800000 */
[----:B------:R-:W-:Y:S01]  /*4850*/  UISETP.GE.U32.AND UP0, UPT, UR10, 0x4, UPT ;  /* 0x000000040a00788c */ /* 0x000fe2000bf06070 */
[----:B------:R-:W-:-:S04]  /*4860*/  LOP3.LUT R0, R0, 0x3, RZ, 0xc0, !PT ;  /* 0x0000000300007812 */ /* 0x000fc800078ec0ff */
[----:B------:R-:W-:-:S04]  /*4870*/  ISETP.NE.AND P0, PT, R0, RZ, PT ;  /* 0x000000ff0000720c */ /* 0x000fc80003f05270 */
[----:B------:R-:W-:Y:S09]  /*4880*/  BRA.U !UP0, `(.L_x_38) ;  /* 0x0000000108387547 */ /* 0x000ff2000b800000 */
        /* <DEDUP_REMOVED lines=14> */
.L_x_38:
[----:B------:R-:W-:Y:S05]  /*4970*/  @!P0 BRA `(.L_x_36) ;  /* 0x00000000003c8947 */ /* 0x000fea0003800000 */
[----:B---3--:R-:W0:Y:S01]  /*4980*/  LDC.64 R6, c[0x0][0x3d0] ;  /* 0x0000f400ff067b82 */ /* 0x008e220000000a00 */
[C---:B------:R-:W-:Y:S02]  /*4990*/  IMAD R14, R16.reuse, 0x4, R14 ;  /* 0x00000004100e7824 */ /* 0x040fe400078e020e */
[----:B------:R-:W-:Y:S02]  /*49a0*/  IMAD.MOV R0, RZ, RZ, -R0 ;  /* 0x000000ffff007224 */ /* 0x000fe400078e0a00 */
[----:B0-----:R-:W-:-:S03]  /*49b0*/  IMAD.WIDE.U32 R6, R16, 0x4, R6 ;  /* 0x0000000410067825 */ /* 0x001fc600078e0006 */
[----:B------:R-:W-:-:S07]  /*49c0*/  MOV R9, R6 ;  /* 0x0000000600097202 */ /* 0x000fce0000000f00 */
.L_x_39:
        /* <DEDUP_REMOVED lines=10> */
.L_x_36:
[----:B---3--:R-:W-:Y:S02]  /*4a70*/  SHF.R.S32.HI R7, RZ, 0x1f, R21 ;  /* 0x0000001fff077819 */ /* 0x008fe40000011415 */
[----:B------:R-:W-:-:S07]  /*4a80*/  MOV R6, R21 ;  /* 0x0000001500067202 */ /* 0x000fce0000000f00 */
.L_x_26:
[----:B------:R-:W0:Y:S01]  /*4a90*/  LDCU.64 UR4, c[0x0][0x3a0] ;  /* 0x00007400ff0477ac */ /* 0x000e220008000a00 */
[----:B------:R-:W1:Y:S01]  /*4aa0*/  LDCU.64 UR6, c[0x0][0x3c0] ;  /* 0x00007800ff0677ac */ /* 0x000e620008000a00 */
[----:B0-----:R-:W-:Y:S02]  /*4ab0*/  LEA R8, P0, R2, UR4, 0x2 ;  /* 0x0000000402087c11 */ /* 0x001fe4000f8010ff */
[----:B-1----:R-:W-:Y:S02]  /*4ac0*/  LEA R10, P1, R6, UR6, 0x2 ;  /* 0x00000006060a7c11 */ /* 0x002fe4000f8210ff */
[----:B------:R-:W-:Y:S02]  /*4ad0*/  LEA.HI.X R9, R2, UR5, R3, 0x2, P0 ;  /* 0x0000000502097c11 */ /* 0x000fe400080f1403 */
[----:B------:R-:W-:Y:S01]  /*4ae0*/  LEA.HI.X R11, R6, UR7, R7, 0x2, P1 ;  /* 0x00000007060b7c11 */ /* 0x000fe200088f1407 */
[----:B------:R-:W0:Y:S02]  /*4af0*/  LDC R3, c[0x0][0x3dc] ;  /* 0x0000f700ff037b82 */ /* 0x000e240000000800 */
[----:B------:R1:W5:Y:S04]  /*4b00*/  LDG.E R7, desc[UR8][R8.64] ;  /* 0x0000000808077981 */ /* 0x000368000c1e1900 */
[----:B------:R1:W5:Y:S01]  /*4b10*/  LDG.E R0, desc[UR8][R10.64] ;  /* 0x000000080a007981 */ /* 0x000362000c1e1900 */
[----:B------:R-:W-:Y:S01]  /*4b20*/  BSSY.RECONVERGENT B0, `(.L_x_40) ;  /* 0x00001b8000007945 */ /* 0x000fe20003800200 */
[----:B0-----:R-:W-:-:S13]  /*4b30*/  ISETP.GT.AND P0, PT, R3, 0x9, PT ;  /* 0x000000090300780c */ /* 0x001fda0003f04270 */
[----:B-1----:R-:W-:Y:S05]  /*4b40*/  @P0 BRA `(.L_x_41) ;  /* 0x0000000400dc0947 */ /* 0x002fea0003800000 */
[----:B------:R-:W-:-:S13]  /*4b50*/  ISETP.GT.AND P0, PT, R3, 0x4, PT ;  /* 0x000000040300780c */ /* 0x000fda0003f04270 */
[----:B------:R-:W-:Y:S05]  /*4b60*/  @P0 BRA `(.L_x_42) ;  /* 0x0000000000440947 */ /* 0x000fea0003800000 */
[----:B------:R-:W-:-:S13]  /*4b70*/  ISETP.GT.AND P0, PT, R3, 0x2, PT ;  /* 0x000000020300780c */ /* 0x000fda0003f04270 */
[----:B------:R-:W-:Y:S05]  /*4b80*/  @P0 BRA `(.L_x_43) ;  /* 0x0000000000200947 */ /* 0x000fea0003800000 */
[----:B------:R-:W-:-:S13]  /*4b90*/  ISETP.NE.AND P0, PT, R3, 0x1, PT ;  /* 0x000000010300780c */ /* 0x000fda0003f05270 */
[----:B------:R-:W-:Y:S05]  /*4ba0*/  @!P0 BRA `(.L_x_44) ;  /* 0x0000000000108947 */ /* 0x000fea0003800000 */
[----:B------:R-:W-:-:S13]  /*4bb0*/  ISETP.NE.AND P0, PT, R3, 0x2, PT ;  /* 0x000000020300780c */ /* 0x000fda0003f05270 */
[----:B------:R-:W-:Y:S05]  /*4bc0*/  @P0 BRA `(.L_x_45) ;  /* 0x0000001000f80947 */ /* 0x000fea0003800000 */
[----:B-----5:R-:W-:Y:S01]  /*4bd0*/  FMUL R2, R7, R0 ;  /* 0x0000000007027220 */ /* 0x020fe20000400000 */
[----:B------:R-:W-:Y:S06]  /*4be0*/  BRA `(.L_x_46) ;  /* 0x0000001800ac7947 */ /* 0x000fec0003800000 */
.L_x_44:
[----:B-----5:R-:W-:Y:S01]  /*4bf0*/  FADD R2, R7, R0 ;  /* 0x0000000007027221 */ /* 0x020fe20000000000 */
[----:B------:R-:W-:Y:S06]  /*4c00*/  BRA `(.L_x_46) ;  /* 0x0000001800a47947 */ /* 0x000fec0003800000 */
.L_x_43:
[----:B------:R-:W-:Y:S01]  /*4c10*/  ISETP.NE.AND P0, PT, R3, 0x3, PT ;  /* 0x000000030300780c */ /* 0x000fe20003f05270 */
[----:B-----5:R-:W-:-:S12]  /*4c20*/  IMAD.MOV.U32 R2, RZ, RZ, R7 ;  /* 0x000000ffff027224 */ /* 0x020fd800078e0007 */
[----:B------:R-:W-:Y:S05]  /*4c30*/  @!P0 BRA `(.L_x_46) ;  /* 0x0000001800988947 */ /* 0x000fea0003800000 */
[----:B------:R-:W-:-:S13]  /*4c40*/  ISETP.NE.AND P0, PT, R3, 0x4, PT ;  /* 0x000000040300780c */ /* 0x000fda0003f05270 */
[----:B------:R-:W-:Y:S05]  /*4c50*/  @P0 BRA `(.L_x_45) ;  /* 0x0000001000d40947 */ /* 0x000fea0003800000 */
[----:B------:R-:W-:Y:S01]  /*4c60*/  FADD R2, -R7, -RZ ;  /* 0x800000ff07027221 */ /* 0x000fe20000000100 */
[----:B------:R-:W-:Y:S06]  /*4c70*/  BRA `(.L_x_46) ;  /* 0x0000001800887947 */ /* 0x000fec0003800000 */
.L_x_42:
[----:B------:R-:W-:-:S13]  /*4c80*/  ISETP.GT.AND P0, PT, R3, 0x6, PT ;  /* 0x000000060300780c */ /* 0x000fda0003f04270 */
[----:B------:R-:W-:Y:S05]  /*4c90*/  @P0 BRA `(.L_x_47) ;  /* 0x0000000000280947 */ /* 0x000fea0003800000 */
[----:B------:R-:W-:-:S04]  /*4ca0*/  IADD3 R2, PT, PT, R3, -0x5, RZ ;  /* 0xfffffffb03027810 */ /* 0x000fc80007ffe0ff */
[----:B------:R-:W-:-:S05]  /*4cb0*/  VIMNMX.U32 R2, PT, PT, R2, 0x2, PT ;  /* 0x0000000202027848 */ /* 0x000fca0003fe0000 */
[----:B------:R-:W-:-:S04]  /*4cc0*/  IMAD.SHL.U32 R6, R2, 0x4, RZ ;  /* 0x0000000402067824 */ /* 0x000fc800078e00ff */
[----:B------:R-:W0:Y:S02]  /*4cd0*/  LDC R2, c[0x2][R6] ;  /* 0x0080000006027b82 */ /* 0x000e240000000800 */
[----:B0-----:R-:W-:-:S04]  /*4ce0*/  SHF.R.S32.HI R3, RZ, 0x1f, R2 ;  /* 0x0000001fff037819 */ /* 0x001fc80000011402 */
.L_x_233:
[----:B------:R-:W-:Y:S05]  /*4cf0*/  BRX R2 -0x4d00                                                      (*"BRANCH_TARGETS .L_x_234,.L_x_235,.L_x_45"*) ;  /* 0xffffffb002c07949 */ /* 0x000fea000383ffff */
.L_x_235:
[----:B-----5:R-:W-:Y:S01]  /*4d00*/  FSET.BF.EQ.AND R2, R7, R0, PT ;  /* 0x000000000702720a */ /* 0x020fe20003802000 */
[----:B------:R-:W-:Y:S06]  /*4d10*/  BRA `(.L_x_46) ;  /* 0x0000001800607947 */ /* 0x000fec0003800000 */
.L_x_234:
[----:B-----5:R-:W-:Y:S01]  /*4d20*/  FSET.BF.LT.AND R2, R7, R0, PT ;  /* 0x000000000702720a */ /* 0x020fe20003801000 */
[----:B------:R-:W-:Y:S06]  /*4d30*/  BRA `(.L_x_46) ;  /* 0x0000001800587947 */ /* 0x000fec0003800000 */
.L_x_47:
[----:B------:R-:W-:-:S04]  /*4d40*/  MOV R2, 0xfffffff9 ;  /* 0xfffffff900027802 */ /* 0x000fc80000000f00 */
[----:B------:R-:W-:-:S05]  /*4d50*/  VIADDMNMX.U32 R2, R3, R2, 0x3, PT ;  /* 0x0000000303027446 */ /* 0x000fca0003800002 */
[----:B------:R-:W-:-:S04]  /*4d60*/  IMAD.SHL.U32 R6, R2, 0x4, RZ ;  /* 0x0000000402067824 */ /* 0x000fc800078e00ff */
[----:B------:R-:W0:Y:S02]  /*4d70*/  LDC R2, c[0x2][R6+0xc] ;  /* 0x0080030006027b82 */ /* 0x000e240000000800 */
[----:B0-----:R-:W-:-:S04]  /*4d80*/  SHF.R.S32.HI R3, RZ, 0x1f, R2 ;  /* 0x0000001fff037819 */ /* 0x001fc80000011402 */
.L_x_237:
[----:B------:R-:W-:Y:S05]  /*4d90*/  BRX R2 -0x4da0                                                      (*"BRANCH_TARGETS .L_x_238,.L_x_239,.L_x_240,.L_x_45"*) ;  /* 0xffffffb002987949 */ /* 0x000fea000383ffff */
.L_x_240:
[----:B-----5:R-:W-:-:S04]  /*4da0*/  FSETP.GT.AND P0, PT, R7, RZ, PT ;  /* 0x000000ff0700720b */ /* 0x020fc80003f04000 */
[----:B------:R-:W-:Y:S01]  /*4db0*/  FSEL R2, R0, RZ, P0 ;  /* 0x000000ff00027208 */ /* 0x000fe20000000000 */
[----:B------:R-:W-:Y:S08]  /*4dc0*/  BRA `(.L_x_46) ;  /* 0x0000001800347947 */ /* 0x000ff00003800000 */
.L_x_238:
[----:B-----5:R-:W-:Y:S01]  /*4dd0*/  FSETP.GE.AND P0, PT, R7, RZ, PT ;  /* 0x000000ff0700720b */ /* 0x020fe20003f06000 */
[----:B------:R-:W-:-:S12]  /*4de0*/  BSSY.RECONVERGENT B1, `(.L_x_48) ;  /* 0x0000042000017945 */ /* 0x000fd80003800200 */
[----:B------:R-:W-:Y:S05]  /*4df0*/  @!P0 BRA `(.L_x_49) ;  /* 0x00000000007c8947 */ /* 0x000fea0003800000 */
[----:B------:R-:W-:Y:S02]  /*4e00*/  HFMA2 R0, -RZ, RZ, 0.96630859375, -0.0022525787353515625 ;  /* 0x3bbb989dff007431 */ /* 0x000fe400000001ff */
[----:B------:R-:W-:Y:S01]  /*4e10*/  IMAD.MOV.U32 R3, RZ, RZ, 0x437c0000 ;  /* 0x437c0000ff037424 */ /* 0x000fe200078e00ff */
[----:B------:R-:W-:Y:S02]  /*4e20*/  BSSY.RECONVERGENT B2, `(.L_x_50) ;  /* 0x000001a000027945 */ /* 0x000fe40003800200 */
[----:B------:R-:W-:-:S04]  /*4e30*/  FFMA.SAT R0, R7, -R0, 0.5 ;  /* 0x3f00000007007423 */ /* 0x000fc80000002800 */
[----:B------:R-:W-:-:S04]  /*4e40*/  FFMA.RM R0, R0, R3, 12582913 ;  /* 0x4b40000100007423 */ /* 0x000fc80000004003 */
[C---:B------:R-:W-:Y:S01]  /*4e50*/  FADD R2, R0.reuse, -12583039 ;  /* 0xcb40007f00027421 */ /* 0x040fe20000000000 */
[----:B------:R-:W-:-:S03]  /*4e60*/  SHF.L.U32 R0, R0, 0x17, RZ ;  /* 0x0000001700007819 */ /* 0x000fc600000006ff */
[----:B------:R-:W-:-:S04]  /*4e70*/  FFMA R2, R7, -1.4426950216293334961, -R2 ;  /* 0xbfb8aa3b07027823 */ /* 0x000fc80000000802 */
[----:B------:R-:W-:-:S04]  /*4e80*/  FFMA R12, R7, -1.925963033500011079e-08, R2 ;  /* 0xb2a57060070c7823 */ /* 0x000fc80000000002 */
[----:B------:R-:W0:Y:S02]  /*4e90*/  MUFU.EX2 R3, R12 ;  /* 0x0000000c00037308 */ /* 0x000e240000000800 */
[----:B0-----:R-:W-:-:S06]  /*4ea0*/  FMUL R0, R0, R3 ;  /* 0x0000000300007220 */ /* 0x001fcc0000400000 */
[----:B------:R-:W0:Y:S02]  /*4eb0*/  F2F.F64.F32 R2, R0 ;  /* 0x0000000000027310 */ /* 0x000e240000201800 */
[----:B0-----:R-:W-:-:S06]  /*4ec0*/  DADD R10, R2, 1 ;  /* 0x3ff00000020a7429 */ /* 0x001fcc0000000000 */
[----:B------:R-:W0:Y:S04]  /*4ed0*/  MUFU.RCP64H R3, R11 ;  /* 0x0000000b00037308 */ /* 0x000e280000001800 */
[----:B------:R-:W-:-:S05]  /*4ee0*/  VIADD R2, R11, 0x300402 ;  /* 0x003004020b027836 */ /* 0x000fca0000000000 */
[----:B------:R-:W-:Y:S01]  /*4ef0*/  FSETP.GEU.AND P0, PT, |R2|, 5.8789094863358348022e-39, PT ;  /* 0x004004020200780b */ /* 0x000fe20003f0e200 */
[----:B0-----:R-:W-:-:S08]  /*4f00*/  DFMA R6, -R10, R2, 1 ;  /* 0x3ff000000a06742b */ /* 0x001fd00000000102 */
[----:B------:R-:W-:-:S08]  /*4f10*/  DFMA R6, R6, R6, R6 ;  /* 0x000000060606722b */ /* 0x000fd00000000006 */
[----:B------:R-:W-:-:S08]  /*4f20*/  DFMA R6, R2, R6, R2 ;  /* 0x000000060206722b */ /* 0x000fd00000000002 */
[----:B------:R-:W-:-:S08]  /*4f30*/  DFMA R8, -R10, R6, 1 ;  /* 0x3ff000000a08742b */ /* 0x000fd00000000106 */
[----:B------:R-:W-:Y:S01]  /*4f40*/  DFMA R2, R6, R8, R6 ;  /* 0x000000080602722b */ /* 0x000fe20000000006 */
[----:B------:R-:W-:Y:S10]  /*4f50*/  @P0 BRA `(.L_x_51) ;  /* 0x0000000000180947 */ /* 0x000ff40003800000 */
[----:B------:R-:W-:Y:S02]  /*4f60*/  LOP3.LUT R0, R11, 0x7fffffff, RZ, 0xc0, !PT ;  /* 0x7fffffff0b007812 */ /* 0x000fe400078ec0ff */
[----:B------:R-:W-:Y:S02]  /*4f70*/  MOV R2, 0x4fa0 ;  /* 0x00004fa000027802 */ /* 0x000fe40000000f00 */
[----:B------:R-:W-:-:S07]  /*4f80*/  IADD3 R3, PT, PT, R0, -0x100000, RZ ;  /* 0xfff0000000037810 */ /* 0x000fce0007ffe0ff */
[----:B------:R-:W-:Y:S05]  /*4f90*/  CALL.REL.NOINC `($__internal_0_$__cuda_sm20_dblrcp_rn_slowpath_v3) ;  /* 0x0000001400d87944 */ /* 0x000fea0003c00000 */
[----:B------:R-:W-:Y:S01]  /*4fa0*/  IMAD.MOV.U32 R2, RZ, RZ, R6 ;  /* 0x000000ffff027224 */ /* 0x000fe200078e0006 */
[----:B------:R-:W-:-:S07]  /*4fb0*/  MOV R3, R7 ;  /* 0x0000000700037202 */ /* 0x000fce0000000f00 */
.L_x_51:
[----:B------:R-:W-:Y:S05]  /*4fc0*/  BSYNC.RECONVERGENT B2 ;  /* 0x0000000000027941 */ /* 0x000fea0003800200 */
.L_x_50:
[----:B------:R0:W1:Y:S01]  /*4fd0*/  F2F.F32.F64 R2, R2 ;  /* 0x0000000200027310 */ /* 0x0000620000301000 */
[----:B------:R-:W-:Y:S05]  /*4fe0*/  BRA `(.L_x_52) ;  /* 0x0000000000847947 */ /* 0x000fea0003800000 */
.L_x_49:
[----:B------:R-:W-:Y:S02]  /*4ff0*/  HFMA2 R3, -RZ, RZ, 3.7421875, 0 ;  /* 0x437c0000ff037431 */ /* 0x000fe400000001ff */
[----:B------:R-:W-:Y:S01]  /*5000*/  IMAD.MOV.U32 R0, RZ, RZ, 0x3bbb989d ;  /* 0x3bbb989dff007424 */ /* 0x000fe200078e00ff */
[----:B------:R-:W-:Y:S03]  /*5010*/  BSSY.RECONVERGENT B2, `(.L_x_53) ;  /* 0x000001d000027945 */ /* 0x000fe60003800200 */
[----:B------:R-:W-:-:S04]  /*5020*/  FFMA.SAT R0, R7, R0, 0.5 ;  /* 0x3f00000007007423 */ /* 0x000fc80000002000 */
[----:B------:R-:W-:-:S04]  /*5030*/  FFMA.RM R0, R0, R3, 12582913 ;  /* 0x4b40000100007423 */ /* 0x000fc80000004003 */
[C---:B------:R-:W-:Y:S01]  /*5040*/  FADD R2, R0.reuse, -12583039 ;  /* 0xcb40007f00027421 */ /* 0x040fe20000000000 */
[----:B------:R-:W-:-:S03]  /*5050*/  IMAD.SHL.U32 R0, R0, 0x800000, RZ ;  /* 0x0080000000007824 */ /* 0x000fc600078e00ff */
[----:B------:R-:W-:-:S04]  /*5060*/  FFMA R2, R7, 1.4426950216293334961, -R2 ;  /* 0x3fb8aa3b07027823 */ /* 0x000fc80000000802 */
[----:B------:R-:W-:Y:S01]  /*5070*/  FFMA R10, R7, 1.925963033500011079e-08, R2 ;  /* 0x32a57060070a7823 */ /* 0x000fe20000000002 */
[----:B------:R-:W-:-:S03]  /*5080*/  MOV R2, 0x1 ;  /* 0x0000000100027802 */ /* 0x000fc60000000f00 */
[----:B------:R-:W0:Y:S02]  /*5090*/  MUFU.EX2 R3, R10 ;  /* 0x0000000a00037308 */ /* 0x000e240000000800 */
[----:B0-----:R-:W-:-:S06]  /*50a0*/  FMUL R0, R0, R3 ;  /* 0x0000000300007220 */ /* 0x001fcc0000400000 */
[----:B------:R-:W0:Y:S02]  /*50b0*/  F2F.F64.F32 R12, R0 ;  /* 0x00000000000c7310 */ /* 0x000e240000201800 */
[----:B0-----:R-:W-:Y:S01]  /*50c0*/  DADD R6, R12, 1 ;  /* 0x3ff000000c067429 */ /* 0x001fe20000000000 */
[----:B------:R-:W-:-:S05]  /*50d0*/  FSETP.GEU.AND P1, PT, |R13|, 6.5827683646048100446e-37, PT ;  /* 0x036000000d00780b */ /* 0x000fca0003f2e200 */
[----:B------:R-:W0:Y:S02]  /*50e0*/  MUFU.RCP64H R3, R7 ;  /* 0x0000000700037308 */ /* 0x000e240000001800 */
[----:B0-----:R-:W-:-:S08]  /*50f0*/  DFMA R8, -R6, R2, 1 ;  /* 0x3ff000000608742b */ /* 0x001fd00000000102 */
[----:B------:R-:W-:-:S08]  /*5100*/  DFMA R8, R8, R8, R8 ;  /* 0x000000080808722b */ /* 0x000fd00000000008 */
[----:B------:R-:W-:-:S08]  /*5110*/  DFMA R8, R2, R8, R2 ;  /* 0x000000080208722b */ /* 0x000fd00000000002 */
[----:B------:R-:W-:-:S08]  /*5120*/  DFMA R2, -R6, R8, 1 ;  /* 0x3ff000000602742b */ /* 0x000fd00000000108 */
[----:B------:R-:W-:-:S08]  /*5130*/  DFMA R2, R8, R2, R8 ;  /* 0x000000020802722b */ /* 0x000fd00000000008 */
[----:B------:R-:W-:-:S08]  /*5140*/  DMUL R8, R12, R2 ;  /* 0x000000020c087228 */ /* 0x000fd00000000000 */
[----:B------:R-:W-:-:S08]  /*5150*/  DFMA R10, -R6, R8, R12 ;  /* 0x00000008060a722b */ /* 0x000fd0000000010c */
[----:B------:R-:W-:-:S10]  /*5160*/  DFMA R2, R2, R10, R8 ;  /* 0x0000000a0202722b */ /* 0x000fd40000000008 */
[----:B------:R-:W-:-:S05]  /*5170*/  FFMA R0, RZ, R7, R3 ;  /* 0x00000007ff007223 */ /* 0x000fca0000000003 */
[----:B------:R-:W-:-:S13]  /*5180*/  FSETP.GT.AND P0, PT, |R0|, 1.469367938527859385e-39, PT ;  /* 0x001000000000780b */ /* 0x000fda0003f04200 */
[----:B------:R-:W-:Y:S05]  /*5190*/  @P0 BRA P1, `(.L_x_54) ;  /* 0x0000000000100947 */ /* 0x000fea0000800000 */
[----:B------:R-:W-:-:S07]  /*51a0*/  MOV R0, 0x51c0 ;  /* 0x000051c000007802 */ /* 0x000fce0000000f00 */
[----:B------:R-:W-:Y:S05]  /*51b0*/  CALL.REL.NOINC `($__internal_1_$__cuda_sm20_div_rn_f64_full) ;  /* 0x0000001800007944 */ /* 0x000fea0003c00000 */
[----:B------:R-:W-:Y:S01]  /*51c0*/  IMAD.MOV.U32 R2, RZ, RZ, R12 ;  /* 0x000000ffff027224 */ /* 0x000fe200078e000c */
[----:B------:R-:W-:-:S07]  /*51d0*/  MOV R3, R13 ;  /* 0x0000000d00037202 */ /* 0x000fce0000000f00 */
.L_x_54:
[----:B------:R-:W-:Y:S05]  /*51e0*/  BSYNC.RECONVERGENT B2 ;  /* 0x0000000000027941 */ /* 0x000fea0003800200 */
.L_x_53:
[----:B------:R2:W3:Y:S02]  /*51f0*/  F2F.F32.F64 R2, R2 ;  /* 0x0000000200027310 */ /* 0x0004e40000301000 */
.L_x_52:
[----:B------:R-:W-:Y:S05]  /*5200*/  BSYNC.RECONVERGENT B1 ;  /* 0x0000000000017941 */ /* 0x000fea0003800200 */
.L_x_48:
[----:B------:R-:W-:Y:S05]  /*5210*/  BRA `(.L_x_46) ;  /* 0x0000001400207947 */ /* 0x000fea0003800000 */
.L_x_239:
[----:B-----5:R-:W0:Y:S01]  /*5220*/  F2F.F64.F32 R2, R7 ;  /* 0x0000000700027310 */ /* 0x020e220000201800 */
[----:B------:R-:W-:Y:S01]  /*5230*/  IMAD.MOV.U32 R0, RZ, RZ, RZ ;  /* 0x000000ffff007224 */ /* 0x000fe200078e00ff */
[----:B0-----:R-:W-:Y:S01]  /*5240*/  DSETP.MAX.AND P0, P1, RZ, R2, PT ;  /* 0x00000002ff00722a */ /* 0x001fe2000390f000 */
[----:B------:R-:W-:-:S05]  /*5250*/  MOV R9, R3 ;  /* 0x0000000300097202 */ /* 0x000fca0000000f00 */
[C---:B------:R-:W-:Y:S02]  /*5260*/  FSEL R11, R0.reuse, R9, P0 ;  /* 0x00000009000b7208 */ /* 0x040fe40000000000 */
[----:B------:R-:W-:-:S06]  /*5270*/  SEL R2, R0, R2, P0 ;  /* 0x0000000200027207 */ /* 0x000fcc0000000000 */
[----:B------:R-:W-:-:S05]  /*5280*/  @P1 LOP3.LUT R11, R9, 0x80000, RZ, 0xfc, !PT ;  /* 0x00080000090b1812 */ /* 0x000fca00078efcff */
[----:B------:R-:W-:-:S04]  /*5290*/  IMAD.MOV.U32 R3, RZ, RZ, R11 ;  /* 0x000000ffff037224 */ /* 0x000fc800078e000b */
[----:B------:R0:W1:Y:S01]  /*52a0*/  F2F.F32.F64 R2, R2 ;  /* 0x0000000200027310 */ /* 0x0000620000301000 */
[----:B------:R-:W-:Y:S05]  /*52b0*/  BRA `(.L_x_46) ;  /* 0x0000001000f87947 */ /* 0x000fea0003800000 */
.L_x_41:
[----:B------:R-:W-:-:S13]  /*52c0*/  ISETP.GT.AND P0, PT, R3, 0xd, PT ;  /* 0x0000000d0300780c */ /* 0x000fda0003f04270 */
[----:B------:R-:W-:Y:S05]  /*52d0*/  @P0 BRA `(.L_x_55) ;  /* 0x0000000800780947 */ /* 0x000fea0003800000 */
[----:B------:R-:W-:-:S13]  /*52e0*/  ISETP.GT.AND P0, PT, R3, 0xb, PT ;  /* 0x0000000b0300780c */ /* 0x000fda0003f04270 */
[----:B------:R-:W-:Y:S05]  /*52f0*/  @P0 BRA `(.L_x_56) ;  /* 0x0000000400f00947 */ /* 0x000fea0003800000 */
[----:B------:R-:W-:-:S04]  /*5300*/  IADD3 R2, PT, PT, R3, -0xa, RZ ;  /* 0xfffffff603027810 */ /* 0x000fc80007ffe0ff */
[----:B------:R-:W-:-:S05]  /*5310*/  VIMNMX.U32 R2, PT, PT, R2, 0x2, PT ;  /* 0x0000000202027848 */ /* 0x000fca0003fe0000 */
[----:B------:R-:W-:-:S04]  /*5320*/  IMAD.SHL.U32 R6, R2, 0x4, RZ ;  /* 0x0000000402067824 */ /* 0x000fc800078e00ff */
[----:B------:R-:W0:Y:S02]  /*5330*/  LDC R2, c[0x2][R6+0x1c] ;  /* 0x0080070006027b82 */ /* 0x000e240000000800 */
[----:B0-----:R-:W-:-:S04]  /*5340*/  SHF.R.S32.HI R3, RZ, 0x1f, R2 ;  /* 0x0000001fff037819 */ /* 0x001fc80000011402 */
.L_x_242:
[----:B------:R-:W-:Y:S05]  /*5350*/  BRX R2 -0x5360                                                      (*"BRANCH_TARGETS .L_x_243,.L_x_244,.L_x_45"*) ;  /* 0xffffffac02287949 */ /* 0x000fea000383ffff */
.L_x_244:
[----:B-----5:R-:W0:Y:S01]  /*5360*/  F2F.F64.F32 R8, R7 ;  /* 0x0000000700087310 */ /* 0x020e220000201800 */
[----:B------:R-:W-:Y:S01]  /*5370*/  UMOV UR4, 0xa0b5ed8d ;  /* 0xa0b5ed8d00047882 */ /* 0x000fe20000000000 */
[----:B------:R-:W-:Y:S01]  /*5380*/  UMOV UR5, 0x3eb0c6f7 ;  /* 0x3eb0c6f700057882 */ /* 0x000fe20000000000 */
[----:B------:R-:W-:Y:S01]  /*5390*/  MOV R2, 0x1 ;  /* 0x0000000100027802 */ /* 0x000fe20000000f00 */
[----:B------:R-:W-:Y:S04]  /*53a0*/  BSSY.RECONVERGENT B1, `(.L_x_57) ;  /* 0x0000016000017945 */ /* 0x000fe80003800200 */
[----:B------:R-:W1:Y:S01]  /*53b0*/  F2F.F64.F32 R12, R0 ;  /* 0x00000000000c7310 */ /* 0x000e620000201800 */
[----:B0-----:R-:W-:-:S07]  /*53c0*/  DADD R8, R8, UR4 ;  /* 0x0000000408087e29 */ /* 0x001fce0008000000 */
[----:B------:R-:W0:Y:S01]  /*53d0*/  MUFU.RCP64H R3, R9 ;  /* 0x0000000900037308 */ /* 0x000e220000001800 */
[----:B-1----:R-:W-:Y:S01]  /*53e0*/  FSETP.GEU.AND P1, PT, |R13|, 6.5827683646048100446e-37, PT ;  /* 0x036000000d00780b */ /* 0x002fe20003f2e200 */
        /* <DEDUP_REMOVED lines=11> */
[----:B------:R-:W-:Y:S01]  /*54a0*/  IMAD.MOV.U32 R6, RZ, RZ, R8 ;  /* 0x000000ffff067224 */ /* 0x000fe200078e0008 */
[----:B------:R-:W-:Y:S02]  /*54b0*/  MOV R7, R9 ;  /* 0x0000000900077202 */ /* 0x000fe40000000f00 */
[----:B------:R-:W-:-:S07]  /*54c0*/  MOV R0, 0x54e0 ;  /* 0x000054e000007802 */ /* 0x000fce0000000f00 */
[----:B------:R-:W-:Y:S05]  /*54d0*/  CALL.REL.NOINC `($__internal_1_$__cuda_sm20_div_rn_f64_full) ;  /* 0x0000001400387944 */ /* 0x000fea0003c00000 */
[----:B------:R-:W-:Y:S01]  /*54e0*/  IMAD.MOV.U32 R2, RZ, RZ, R12 ;  /* 0x000000ffff027224 */ /* 0x000fe200078e000c */
[----:B------:R-:W-:-:S07]  /*54f0*/  MOV R3, R13 ;  /* 0x0000000d00037202 */ /* 0x000fce0000000f00 */
.L_x_58:
[----:B------:R-:W-:Y:S05]  /*5500*/  BSYNC.RECONVERGENT B1 ;  /* 0x0000000000017941 */ /* 0x000fea0003800200 */
.L_x_57:
[----:B------:R4:W0:Y:S01]  /*5510*/  F2F.F32.F64 R2, R2 ;  /* 0x0000000200027310 */ /* 0x0008220000301000 */
[----:B------:R-:W-:Y:S05]  /*5520*/  BRA `(.L_x_46) ;  /* 0x00000010005c7947 */ /* 0x000fea0003800000 */
.L_x_243:
[----:B-----5:R-:W0:Y:S01]  /*5530*/  F2F.F64.F32 R2, R7 ;  /* 0x0000000700027310 */ /* 0x020e220000201800 */
[----:B------:R-:W-:Y:S01]  /*5540*/  UMOV UR4, 0xa0b5ed8d ;  /* 0xa0b5ed8d00047882 */ /* 0x000fe20000000000 */
[----:B------:R-:W-:Y:S02]  /*5550*/  UMOV UR5, 0x3eb0c6f7 ;  /* 0x3eb0c6f700057882 */ /* 0x000fe40000000000 */
[----:B0-----:R-:W-:-:S10]  /*5560*/  DADD R2, R2, UR4 ;  /* 0x0000000402027e29 */ /* 0x001fd40008000000 */
[----:B------:R-:W-:Y:S01]  /*5570*/  ISETP.GT.AND P0, PT, R3, 0xfffff, PT ;  /* 0x000fffff0300780c */ /* 0x000fe20003f04270 */
[----:B------:R-:W-:Y:S01]  /*5580*/  IMAD.MOV.U32 R8, RZ, RZ, R2 ;  /* 0x000000ffff087224 */ /* 0x000fe200078e0002 */
[----:B------:R-:W-:Y:S02]  /*5590*/  MOV R9, R3 ;  /* 0x0000000300097202 */ /* 0x000fe40000000f00 */
[----:B------:R-:W-:-:S09]  /*55a0*/  MOV R6, R2 ;  /* 0x0000000200067202 */ /* 0x000fd20000000f00 */
[----:B------:R-:W-:-:S10]  /*55b0*/  @!P0 DMUL R8, R8, 1.80143985094819840000e+16 ;  /* 0x4350000008088828 */ /* 0x000fd40000000000 */
[----:B------:R-:W-:Y:S01]  /*55c0*/  @!P0 IMAD.MOV.U32 R3, RZ, RZ, R9 ;  /* 0x000000ffff038224 */ /* 0x000fe200078e0009 */
[----:B------:R-:W-:-:S04]  /*55d0*/  @!P0 MOV R6, R8 ;  /* 0x0000000800068202 */ /* 0x000fc80000000f00 */
[----:B------:R-:W-:-:S04]  /*55e0*/  IADD3 R0, PT, PT, R3, -0x1, RZ ;  /* 0xffffffff03007810 */ /* 0x000fc80007ffe0ff */
[----:B------:R-:W-:Y:S01]  /*55f0*/  ISETP.GT.U32.AND P1, PT, R0, 0x7feffffe, PT ;  /* 0x7feffffe0000780c */ /* 0x000fe20003f24070 */
[----:B------:R-:W-:Y:S02]  /*5600*/  IMAD.MOV.U32 R0, RZ, RZ, -0x3ff ;  /* 0xfffffc01ff007424 */ /* 0x000fe400078e00ff */
[----:B------:R-:W-:-:S10]  /*5610*/  @!P0 IMAD.MOV.U32 R0, RZ, RZ, -0x435 ;  /* 0xfffffbcbff008424 */ /* 0x000fd400078e00ff */
[----:B------:R-:W-:Y:S05]  /*5620*/  @P1 BRA `(.L_x_59) ;  /* 0x0000000400041947 */ /* 0x000fea0003800000 */
[C---:B------:R-:W-:Y:S01]  /*5630*/  LOP3.LUT R2, R3.reuse, 0xfffff, RZ, 0xc0, !PT ;  /* 0x000fffff03027812 */ /* 0x040fe200078ec0ff */
[----:B------:R-:W-:Y:S01]  /*5640*/  IMAD.MOV.U32 R8, RZ, RZ, RZ ;  /* 0x000000ffff087224 */ /* 0x000fe200078e00ff */
[----:B------:R-:W-:Y:S01]  /*5650*/  MOV R16, 0x8b7a8b04 ;  /* 0x8b7a8b0400107802 */ /* 0x000fe20000000f00 */
[----:B------:R-:W-:Y:S01]  /*5660*/  IMAD.MOV.U32 R17, RZ, RZ, 0x3ed0ee25 ;  /* 0x3ed0ee25ff117424 */ /* 0x000fe200078e00ff */
[----:B------:R-:W-:Y:S01]  /*5670*/  LOP3.LUT R7, R2, 0x3ff00000, RZ, 0xfc, !PT ;  /* 0x3ff0000002077812 */ /* 0x000fe200078efcff */
[----:B------:R-:W-:Y:S01]  /*5680*/  UMOV UR4, 0x3ae80f1e ;  /* 0x3ae80f1e00047882 */ /* 0x000fe20000000000 */
[----:B------:R-:W-:Y:S01]  /*5690*/  UMOV UR5, 0x3eb1380b ;  /* 0x3eb1380b00057882 */ /* 0x000fe20000000000 */
[----:B------:R-:W-:Y:S01]  /*56a0*/  LEA.HI R0, R3, R0, RZ, 0xc ;  /* 0x0000000003007211 */ /* 0x000fe200078f60ff */
[----:B------:R-:W-:Y:S01]  /*56b0*/  IMAD.MOV.U32 R19, RZ, RZ, 0x43300000 ;  /* 0x43300000ff137424 */ /* 0x000fe200078e00ff */
[----:B------:R-:W-:Y:S01]  /*56c0*/  ISETP.GE.U32.AND P0, PT, R7, 0x3ff6a09f, PT ;  /* 0x3ff6a09f0700780c */ /* 0x000fe20003f06070 */
[----:B------:R-:W-:Y:S01]  /*56d0*/  UMOV UR6, 0x80000000 ;  /* 0x8000000000067882 */ /* 0x000fe20000000000 */
[----:B------:R-:W-:-:S11]  /*56e0*/  UMOV UR7, 0x43300000 ;  /* 0x4330000000077882 */ /* 0x000fd60000000000 */
[----:B------:R-:W-:Y:S01]  /*56f0*/  @P0 VIADD R9, R7, 0xfff00000 ;  /* 0xfff0000007090836 */ /* 0x000fe20000000000 */
[----:B------:R-:W-:-:S04]  /*5700*/  @P0 IADD3 R0, PT, PT, R0, 0x1, RZ ;  /* 0x0000000100000810 */ /* 0x000fc80007ffe0ff */
[----:B------:R-:W-:Y:S02]  /*5710*/  @P0 MOV R7, R9 ;  /* 0x0000000900070202 */ /* 0x000fe40000000f00 */
[----:B------:R-:W-:-:S04]  /*5720*/  LOP3.LUT R18, R0, 0x80000000, RZ, 0x3c, !PT ;  /* 0x8000000000127812 */ /* 0x000fc800078e3cff */
[C---:B------:R-:W-:Y:S02]  /*5730*/  DADD R14, R6.reuse, 1 ;  /* 0x3ff00000060e7429 */ /* 0x040fe40000000000 */
[----:B------:R-:W-:-:S04]  /*5740*/  DADD R6, R6, -1 ;  /* 0xbff0000006067429 */ /* 0x000fc80000000000 */
[----:B------:R-:W0:Y:S02]  /*5750*/  MUFU.RCP64H R9, R15 ;  /* 0x0000000f00097308 */ /* 0x000e240000001800 */
[----:B0-----:R-:W-:-:S08]  /*5760*/  DFMA R10, -R14, R8, 1 ;  /* 0x3ff000000e0a742b */ /* 0x001fd00000000108 */
[----:B------:R-:W-:-:S08]  /*5770*/  DFMA R10, R10, R10, R10 ;  /* 0x0000000a0a0a722b */ /* 0x000fd0000000000a */
[----:B------:R-:W-:-:S08]  /*5780*/  DFMA R8, R8, R10, R8 ;  /* 0x0000000a0808722b */ /* 0x000fd00000000008 */
[----:B------:R-:W-:-:S08]  /*5790*/  DMUL R10, R6, R8 ;  /* 0x00000008060a7228 */ /* 0x000fd00000000000 */
[----:B------:R-:W-:-:S08]  /*57a0*/  DFMA R10, R6, R8, R10 ;  /* 0x00000008060a722b */ /* 0x000fd0000000000a */
[----:B------:R-:W-:Y:S02]  /*57b0*/  DMUL R12, R10, R10 ;  /* 0x0000000a0a0c7228 */ /* 0x000fe40000000000 */
[----:B------:R-:W-:-:S06]  /*57c0*/  DADD R2, R6, -R10 ;  /* 0x0000000006027229 */ /* 0x000fcc000000080a */
[----:B------:R-:W-:Y:S01]  /*57d0*/  DFMA R14, R12, UR4, R16 ;  /* 0x000000040c0e7c2b */ /* 0x000fe20008000010 */
[----:B------:R-:W-:Y:S01]  /*57e0*/  UMOV UR4, 0x9f02676f ;  /* 0x9f02676f00047882 */ /* 0x000fe20000000000 */
[----:B------:R-:W-:Y:S01]  /*57f0*/  UMOV UR5, 0x3ef3b266 ;  /* 0x3ef3b26600057882 */ /* 0x000fe20000000000 */
[----:B------:R-:W-:Y:S02]  /*5800*/  DADD R16, R2, R2 ;  /* 0x0000000002107229 */ /* 0x000fe40000000002 */
[----:B------:R-:W-:Y:S01]  /*5810*/  DADD R2, R18, -UR6 ;  /* 0x8000000612027e29 */ /* 0x000fe20008000000 */
[----:B------:R-:W-:Y:S01]  /*5820*/  UMOV UR6, 0xfefa39ef ;  /* 0xfefa39ef00067882 */ /* 0x000fe20000000000 */
[----:B------:R-:W-:Y:S01]  /*5830*/  UMOV UR7, 0x3fe62e42 ;  /* 0x3fe62e4200077882 */ /* 0x000fe20000000000 */
[----:B------:R-:W-:Y:S01]  /*5840*/  DFMA R14, R12, R14, UR4 ;  /* 0x000000040c0e7e2b */ /* 0x000fe2000800000e */
[----:B------:R-:W-:Y:S01]  /*5850*/  UMOV UR4, 0xa9ab0956 ;  /* 0xa9ab095600047882 */ /* 0x000fe20000000000 */
[----:B------:R-:W-:Y:S01]  /*5860*/  UMOV UR5, 0x3f1745cb ;  /* 0x3f1745cb00057882 */ /* 0x000fe20000000000 */
[----:B------:R-:W-:-:S02]  /*5870*/  DFMA R16, R6, -R10, R16 ;  /* 0x8000000a0610722b */ /* 0x000fc40000000010 */
[----:B------:R-:W-:-:S03]  /*5880*/  DFMA R6, R2, UR6, R10 ;  /* 0x0000000602067c2b */ /* 0x000fc6000800000a */
[----:B------:R-:W-:Y:S01]  /*5890*/  DFMA R14, R12, R14, UR4 ;  /* 0x000000040c0e7e2b */ /* 0x000fe2000800000e */
[----:B------:R-:W-:Y:S01]  /*58a0*/  UMOV UR4, 0x2d1b5154 ;  /* 0x2d1b515400047882 */ /* 0x000fe20000000000 */
[----:B------:R-:W-:Y:S01]  /*58b0*/  UMOV UR5, 0x3f3c71c7 ;  /* 0x3f3c71c700057882 */ /* 0x000fe20000000000 */
[----:B------:R-:W-:-:S05]  /*58c0*/  DMUL R16, R8, R16 ;  /* 0x0000001008107228 */ /* 0x000fca0000000000 */
[----:B------:R-:W-:Y:S01]  /*58d0*/  DFMA R14, R12, R14, UR4 ;  /* 0x000000040c0e7e2b */ /* 0x000fe2000800000e */
[----:B------:R-:W-:Y:S01]  /*58e0*/  UMOV UR4, 0x923be72d ;  /* 0x923be72d00047882 */ /* 0x000fe20000000000 */
[----:B------:R-:W-:-:S06]  /*58f0*/  UMOV UR5, 0x3f624924 ;  /* 0x3f62492400057882 */ /* 0x000fcc0000000000 */
        /* <DEDUP_REMOVED lines=8> */
[----:B------:R-:W-:Y:S02]  /*5980*/  UMOV UR5, 0x3fe62e42 ;  /* 0x3fe62e4200057882 */ /* 0x000fe40000000000 */
[----:B------:R-:W-:Y:S01]  /*5990*/  DFMA R18, R2, -UR4, R6 ;  /* 0x8000000402127c2b */ /* 0x000fe20008000006 */
[----:B------:R-:W-:Y:S01]  /*59a0*/  UMOV UR4, 0x3b39803f ;  /* 0x3b39803f00047882 */ /* 0x000fe20000000000 */
[----:B------:R-:W-:Y:S02]  /*59b0*/  UMOV UR5, 0x3c7abc9e ;  /* 0x3c7abc9e00057882 */ /* 0x000fe40000000000 */
[----:B------:R-:W-:-:S04]  /*59c0*/  DMUL R14, R12, R14 ;  /* 0x0000000e0c0e7228 */ /* 0x000fc80000000000 */
[----:B------:R-:W-:-:S04]  /*59d0*/  DADD R18, -R10, R18 ;  /* 0x000000000a127229 */ /* 0x000fc80000000112 */
[----:B------:R-:W-:-:S08]  /*59e0*/  DFMA R14, R10, R14, R16 ;  /* 0x0000000e0a0e722b */ /* 0x000fd00000000010 */
[----:B------:R-:W-:-:S08]  /*59f0*/  DADD R14, R14, -R18 ;  /* 0x000000000e0e7229 */ /* 0x000fd00000000812 */
[----:B------:R-:W-:-:S08]  /*5a00*/  DFMA R14, R2, UR4, R14 ;  /* 0x00000004020e7c2b */ /* 0x000fd0000800000e */
[----:B------:R-:W-:-:S06]  /*5a10*/  DADD R14, R6, R14 ;  /* 0x00000000060e7229 */ /* 0x000fcc000000000e */
[----:B------:R0:W1:Y:S01]  /*5a20*/  F2F.F32.F64 R2, R14 ;  /* 0x0000000e00027310 */ /* 0x0000620000301000 */
[----:B------:R-:W-:Y:S05]  /*5a30*/  BRA `(.L_x_46) ;  /* 0x0000000c00187947 */ /* 0x000fea0003800000 */
.L_x_59:
[----:B------:R-:W-:Y:S01]  /*5a40*/  MOV R2, 0x0 ;  /* 0x0000000000027802 */ /* 0x000fe20000000f00 */
[----:B------:R-:W-:Y:S01]  /*5a50*/  IMAD.MOV.U32 R3, RZ, RZ, 0x7ff00000 ;  /* 0x7ff00000ff037424 */ /* 0x000fe200078e00ff */
[----:B------:R-:W-:-:S05]  /*5a60*/  LOP3.LUT P0, RZ, R9, 0x7fffffff, RZ, 0xc0, !PT ;  /* 0x7fffffff09ff7812 */ /* 0x000fca000780c0ff */
[----:B------:R-:W-:-:S10]  /*5a70*/  DFMA R2, R8, R2, +INF ;  /* 0x7ff000000802742b */ /* 0x000fd40000000002 */
[----:B------:R-:W-:Y:S02]  /*5a80*/  FSEL R2, R2, RZ, P0 ;  /* 0x000000ff02027208 */ /* 0x000fe40000000000 */
[----:B------:R-:W-:-:S04]  /*5a90*/  FSEL R3, R3, -QNAN , P0 ;  /* 0xfff0000003037808 */ /* 0x000fc80000000000 */
[----:B------:R0:W1:Y:S01]  /*5aa0*/  F2F.F32.F64 R2, R2 ;  /* 0x0000000200027310 */ /* 0x0000620000301000 */
[----:B------:R-:W-:Y:S05]  /*5ab0*/  BRA `(.L_x_46) ;  /* 0x0000000800f87947 */ /* 0x000fea0003800000 */
.L_x_56:
[----:B------:R-:W-:-:S04]  /*5ac0*/  MOV R2, 0xfffffff4 ;  /* 0xfffffff400027802 */ /* 0x000fc80000000f00 */
[----:B------:R-:W-:-:S05]  /*5ad0*/  VIADDMNMX.U32 R2, R3, R2, 0x2, PT ;  /* 0x0000000203027446 */ /* 0x000fca0003800002 */
[----:B------:R-:W-:-:S04]  /*5ae0*/  IMAD.SHL.U32 R6, R2, 0x4, RZ ;  /* 0x0000000402067824 */ /* 0x000fc800078e00ff */
[----:B------:R-:W0:Y:S02]  /*5af0*/  LDC R2, c[0x2][R6+0x28] ;  /* 0x00800a0006027b82 */ /* 0x000e240000000800 */
[----:B0-----:R-:W-:-:S04]  /*5b00*/  SHF.R.S32.HI R3, RZ, 0x1f, R2 ;  /* 0x0000001fff037819 */ /* 0x001fc80000011402 */
.L_x_246:
[----:B------:R-:W-:Y:S05]  /*5b10*/  BRX R2 -0x5b20                                                      (*"BRANCH_TARGETS .L_x_247,.L_x_248,.L_x_45"*) ;  /* 0xffffffa402387949 */ /* 0x000fea000383ffff */
.L_x_248:
[----:B-----5:R-:W-:Y:S01]  /*5b20*/  IADD3 R0, PT, PT, R7, 0x1800000, RZ ;  /* 0x0180000007007810 */ /* 0x020fe20007ffe0ff */
[----:B------:R-:W-:Y:S03]  /*5b30*/  BSSY.RECONVERGENT B1, `(.L_x_60) ;  /* 0x000000c000017945 */ /* 0x000fe60003800200 */
[----:B------:R-:W-:-:S04]  /*5b40*/  LOP3.LUT R0, R0, 0x7f800000, RZ, 0xc0, !PT ;  /* 0x7f80000000007812 */ /* 0x000fc800078ec0ff */
[----:B------:R-:W-:-:S13]  /*5b50*/  ISETP.GT.U32.AND P0, PT, R0, 0x1ffffff, PT ;  /* 0x01ffffff0000780c */ /* 0x000fda0003f04070 */
[----:B------:R-:W-:Y:S05]  /*5b60*/  @P0 BRA `(.L_x_61) ;  /* 0x0000000000100947 */ /* 0x000fea0003800000 */
[----:B------:R-:W-:-:S07]  /*5b70*/  MOV R6, 0x5b90 ;  /* 0x00005b9000067802 */ /* 0x000fce0000000f00 */
[----:B------:R-:W-:Y:S05]  /*5b80*/  CALL.REL.NOINC `($__internal_2_$__cuda_sm20_rcp_rn_f32_slowpath) ;  /* 0x0000001400047944 */ /* 0x000fea0003c00000 */
[----:B------:R-:W-:Y:S01]  /*5b90*/  IMAD.MOV.U32 R2, RZ, RZ, R3 ;  /* 0x000000ffff027224 */ /* 0x000fe200078e0003 */
[----:B------:R-:W-:Y:S06]  /*5ba0*/  BRA `(.L_x_62) ;  /* 0x0000000000107947 */ /* 0x000fec0003800000 */
.L_x_61:
[----:B------:R-:W0:Y:S02]  /*5bb0*/  MUFU.RCP R2, R7 ;  /* 0x0000000700027308 */ /* 0x000e240000001000 */
[----:B0-----:R-:W-:-:S04]  /*5bc0*/  FFMA R0, R7, R2, -1 ;  /* 0xbf80000007007423 */ /* 0x001fc80000000002 */
[----:B------:R-:W-:-:S04]  /*5bd0*/  FADD.FTZ R3, -R0, -RZ ;  /* 0x800000ff00037221 */ /* 0x000fc80000010100 */
[----:B------:R-:W-:-:S07]  /*5be0*/  FFMA R2, R2, R3, R2 ;  /* 0x0000000302027223 */ /* 0x000fce0000000002 */
.L_x_62:
[----:B------:R-:W-:Y:S05]  /*5bf0*/  BSYNC.RECONVERGENT B1 ;  /* 0x0000000000017941 */ /* 0x000fea0003800200 */
.L_x_60:
[----:B------:R-:W-:Y:S05]  /*5c00*/  BRA `(.L_x_46) ;  /* 0x0000000800a47947 */ /* 0x000fea0003800000 */
.L_x_247:
[----:B-----5:R-:W-:Y:S02]  /*5c10*/  HFMA2 R0, -RZ, RZ, 0.96630859375, -0.0022525787353515625 ;  /* 0x3bbb989dff007431 */ /* 0x020fe400000001ff */
[----:B------:R-:W-:-:S03]  /*5c20*/  IMAD.MOV.U32 R3, RZ, RZ, 0x437c0000 ;  /* 0x437c0000ff037424 */ /* 0x000fc600078e00ff */
[----:B------:R-:W-:-:S04]  /*5c30*/  FFMA.SAT R0, R7, R0, 0.5 ;  /* 0x3f00000007007423 */ /* 0x000fc80000002000 */
[----:B------:R-:W-:-:S04]  /*5c40*/  FFMA.RM R0, R0, R3, 12582913 ;  /* 0x4b40000100007423 */ /* 0x000fc80000004003 */
[C---:B------:R-:W-:Y:S01]  /*5c50*/  FADD R2, R0.reuse, -12583039 ;  /* 0xcb40007f00027421 */ /* 0x040fe20000000000 */
[----:B------:R-:W-:-:S03]  /*5c60*/  SHF.L.U32 R0, R0, 0x17, RZ ;  /* 0x0000001700007819 */ /* 0x000fc600000006ff */
[----:B------:R-:W-:-:S04]  /*5c70*/  FFMA R2, R7, 1.4426950216293334961, -R2 ;  /* 0x3fb8aa3b07027823 */ /* 0x000fc80000000802 */
[----:B------:R-:W-:-:S06]  /*5c80*/  FFMA R7, R7, 1.925963033500011079e-08, R2 ;  /* 0x32a5706007077823 */ /* 0x000fcc0000000002 */
[----:B------:R-:W0:Y:S02]  /*5c90*/  MUFU.EX2 R7, R7 ;  /* 0x0000000700077308 */ /* 0x000e240000000800 */
[----:B0-----:R-:W-:Y:S01]  /*5ca0*/  FMUL R2, R0, R7 ;  /* 0x0000000700027220 */ /* 0x001fe20000400000 */
[----:B------:R-:W-:Y:S06]  /*5cb0*/  BRA `(.L_x_46) ;  /* 0x0000000800787947 */ /* 0x000fec0003800000 */
.L_x_55:
[----:B------:R-:W-:-:S13]  /*5cc0*/  ISETP.GT.AND P0, PT, R3, 0xf, PT ;  /* 0x0000000f0300780c */ /* 0x000fda0003f04270 */
[----:B------:R-:W-:Y:S05]  /*5cd0*/  @P0 BRA `(.L_x_63) ;  /* 0x0000000000940947 */ /* 0x000fea0003800000 */
[----:B------:R-:W-:-:S05]  /*5ce0*/  IMAD.MOV.U32 R2, RZ, RZ, -0xe ;  /* 0xfffffff2ff027424 */ /* 0x000fca00078e00ff */
[----:B------:R-:W-:-:S04]  /*5cf0*/  VIADDMNMX.U32 R2, R3, R2, 0x2, PT ;  /* 0x0000000203027446 */ /* 0x000fc80003800002 */
[----:B------:R-:W-:-:S04]  /*5d00*/  SHF.L.U32 R6, R2, 0x2, RZ ;  /* 0x0000000202067819 */ /* 0x000fc800000006ff */
[----:B------:R-:W0:Y:S02]  /*5d10*/  LDC R2, c[0x2][R6+0x34] ;  /* 0x00800d0006027b82 */ /* 0x000e240000000800 */
[----:B0-----:R-:W-:-:S04]  /*5d20*/  SHF.R.S32.HI R3, RZ, 0x1f, R2 ;  /* 0x0000001fff037819 */ /* 0x001fc80000011402 */
.L_x_250:
[----:B------:R-:W-:Y:S05]  /*5d30*/  BRX R2 -0x5d40                                                      (*"BRANCH_TARGETS .L_x_251,.L_x_252,.L_x_45"*) ;  /* 0xffffffa002b07949 */ /* 0x000fea000383ffff */
.L_x_252:
[C-C-:B-----5:R-:W-:Y:S01]  /*5d40*/  FADD R8, -R7.reuse, R0.reuse ;  /* 0x0000000007087221 */ /* 0x160fe20000000100 */
[----:B------:R-:W-:Y:S01]  /*5d50*/  FADD R3, R7, -R0 ;  /* 0x8000000007037221 */ /* 0x000fe20000000000 */
[----:B------:R-:W-:Y:S01]  /*5d60*/  UMOV UR4, 0x47ae147b ;  /* 0x47ae147b00047882 */ /* 0x000fe20000000000 */
[----:B------:R-:W-:-:S03]  /*5d70*/  UMOV UR5, 0x3f847ae1 ;  /* 0x3f847ae100057882 */ /* 0x000fc60000000000 */
[----:B------:R-:W0:Y:S08]  /*5d80*/  F2F.F64.F32 R8, R8 ;  /* 0x0000000800087310 */ /* 0x000e300000201800 */
[----:B------:R-:W1:Y:S01]  /*5d90*/  F2F.F64.F32 R2, R3 ;  /* 0x0000000300027310 */ /* 0x000e620000201800 */
[----:B0-----:R-:W-:-:S06]  /*5da0*/  DSETP.GEU.AND P0, PT, R8, UR4, PT ;  /* 0x0000000408007e2a */ /* 0x001fcc000bf0e000 */
[----:B-1----:R-:W-:-:S06]  /*5db0*/  DSETP.LT.AND P0, PT, R2, UR4, !P0 ;  /* 0x0000000402007e2a */ /* 0x002fcc000c701000 */
[----:B------:R-:W-:Y:S01]  /*5dc0*/  FSEL R2, RZ, 1, !P0 ;  /* 0x3f800000ff027808 */ /* 0x000fe20004000000 */
[----:B------:R-:W-:Y:S07]  /*5dd0*/  BRA `(.L_x_46) ;  /* 0x0000000800307947 */ /* 0x000fee0003800000 */
.L_x_251:
[----:B-----5:R-:W-:Y:S01]  /*5de0*/  FMUL R10, R7, R7 ;  /* 0x00000007070a7220 */ /* 0x020fe20000400000 */
[----:B------:R-:W-:Y:S05]  /*5df0*/  BSSY.RECONVERGENT B1, `(.L_x_64) ;  /* 0x000000f000017945 */ /* 0x000fea0003800200 */
[----:B------:R-:W0:Y:S08]  /*5e00*/  F2F.F64.F32 R10, R10 ;  /* 0x0000000a000a7310 */ /* 0x000e300000201800 */
[----:B0-----:R-:W0:Y:S01]  /*5e10*/  MUFU.RCP64H R3, R11 ;  /* 0x0000000b00037308 */ /* 0x001e220000001800 */
        /* <DEDUP_REMOVED lines=8> */
[----:B------:R-:W-:-:S04]  /*5ea0*/  LOP3.LUT R2, R11, 0x7fffffff, RZ, 0xc0, !PT ;  /* 0x7fffffff0b027812 */ /* 0x000fc800078ec0ff */
[----:B------:R-:W-:Y:S02]  /*5eb0*/  IADD3 R3, PT, PT, R2, -0x100000, RZ ;  /* 0xfff0000002037810 */ /* 0x000fe40007ffe0ff */
[----:B------:R-:W-:-:S07]  /*5ec0*/  MOV R2, 0x5ee0 ;  /* 0x00005ee000027802 */ /* 0x000fce0000000f00 */
[----:B------:R-:W-:Y:S05]  /*5ed0*/  CALL.REL.NOINC `($__internal_0_$__cuda_sm20_dblrcp_rn_slowpath_v3) ;  /* 0x0000000800087944 */ /* 0x000fea0003c00000 */
.L_x_65:
[----:B------:R-:W-:Y:S05]  /*5ee0*/  BSYNC.RECONVERGENT B1 ;  /* 0x0000000000017941 */ /* 0x000fea0003800200 */
.L_x_64:
[----:B------:R-:W0:Y:S02]  /*5ef0*/  F2F.F64.F32 R2, R0 ;  /* 0x0000000000027310 */ /* 0x000e240000201800 */
[----:B0-----:R-:W-:-:S06]  /*5f00*/  DMUL R6, R6, -R2 ;  /* 0x8000000206067228 */ /* 0x001fcc0000000000 */
[----:B------:R0:W1:Y:S01]  /*5f10*/  F2F.F32.F64 R2, R6 ;  /* 0x0000000600027310 */ /* 0x0000620000301000 */
[----:B------:R-:W-:Y:S05]  /*5f20*/  BRA `(.L_x_46) ;  /* 0x0000000400dc7947 */ /* 0x000fea0003800000 */
.L_x_63:
[----:B------:R-:W-:-:S13]  /*5f30*/  ISETP.NE.AND P0, PT, R3, 0x10, PT ;  /* 0x000000100300780c */ /* 0x000fda0003f05270 */
[----:B------:R-:W-:Y:S05]  /*5f40*/  @!P0 BRA `(.L_x_66) ;  /* 0x0000000400cc8947 */ /* 0x000fea0003800000 */
[----:B------:R-:W-:Y:S01]  /*5f50*/  ISETP.NE.AND P0, PT, R3, 0x11, PT ;  /* 0x000000110300780c */ /* 0x000fe20003f05270 */
[----:B------:R-:W-:-:S12]  /*5f60*/  IMAD.MOV.U32 R2, RZ, RZ, 0x3f800000 ;  /* 0x3f800000ff027424 */ /* 0x000fd800078e00ff */
[----:B------:R-:W-:Y:S05]  /*5f70*/  @!P0 BRA `(.L_x_67) ;  /* 0x0000000000588947 */ /* 0x000fea0003800000 */
[----:B------:R-:W-:Y:S02]  /*5f80*/  ISETP.NE.AND P0, PT, R3, 0x12, PT ;  /* 0x000000120300780c */ /* 0x000fe40003f05270 */
[----:B------:R-:W-:-:S11]  /*5f90*/  MOV R2, 0x3f800000 ;  /* 0x3f80000000027802 */ /* 0x000fd60000000f00 */
[----:B------:R-:W-:Y:S05]  /*5fa0*/  @!P0 BRA `(.L_x_68) ;  /* 0x0000000000088947 */ /* 0x000fea0003800000 */
.L_x_45:
[----:B-----5:R-:W-:Y:S01]  /*5fb0*/  FADD R2, R7, R0 ;  /* 0x0000000007027221 */ /* 0x020fe20000000000 */
[----:B------:R-:W-:Y:S06]  /*5fc0*/  BRA `(.L_x_46) ;  /* 0x0000000400b47947 */ /* 0x000fec0003800000 */
.L_x_68:
[C---:B-----5:R-:W-:Y:S01]  /*5fd0*/  FMUL R0, |R7|.reuse, 2.8853900432586669922 ;  /* 0x4038aa3b07007820 */ /* 0x060fe20000400200 */
[----:B------:R-:W-:Y:S02]  /*5fe0*/  IMAD.MOV.U32 R6, RZ, RZ, 0x3c80f082 ;  /* 0x3c80f082ff067424 */ /* 0x000fe400078e00ff */
[C---:B------:R-:W-:Y:S01]  /*5ff0*/  FMUL R9, R7.reuse, R7 ;  /* 0x0000000707097220 */ /* 0x040fe20000400000 */
[C---:B------:R-:W-:Y:S02]  /*6000*/  FSETP.GE.AND P1, PT, |R7|.reuse, 0.60000002384185791016, PT ;  /* 0x3f19999a0700780b */ /* 0x040fe40003f26200 */
[----:B------:R-:W-:Y:S01]  /*6010*/  FSETP.GE.AND P0, PT, |R7|, 9.010913848876953125, PT ;  /* 0x41102cb40700780b */ /* 0x000fe20003f06200 */
[----:B------:R-:W0:Y:S01]  /*6020*/  MUFU.EX2 R0, R0 ;  /* 0x0000000000007308 */ /* 0x000e220000000800 */
[----:B------:R-:W-:-:S04]  /*6030*/  FFMA R6, R9, R6, -0.052303962409496307373 ;  /* 0xbd563cae09067423 */ /* 0x000fc80000000006 */
[----:B------:R-:W-:Y:S01]  /*6040*/  FFMA R6, R6, R9, 0.1331529766321182251 ;  /* 0x3e08594106067423 */ /* 0x000fe20000000009 */
[----:B0-----:R-:W-:-:S03]  /*6050*/  FADD R3, R0, 1 ;  /* 0x3f80000000037421 */ /* 0x001fc60000000000 */
[----:B------:R-:W-:-:S04]  /*6060*/  FFMA R0, R6, R9, -0.33332768082618713379 ;  /* 0xbeaaa9ed06007423 */ /* 0x000fc80000000009 */
[----:B------:R-:W-:Y:S01]  /*6070*/  FFMA R0, R0, R9, RZ ;  /* 0x0000000900007223 */ /* 0x000fe200000000ff */
[----:B------:R-:W0:Y:S02]  /*6080*/  MUFU.RCP R3, R3 ;  /* 0x0000000300037308 */ /* 0x000e240000001000 */
[----:B0-----:R-:W-:-:S05]  /*6090*/  FFMA R2, R3, -2, R2 ;  /* 0xc000000003027823 */ /* 0x001fca0000000002 */
[----:B------:R-:W-:-:S04]  /*60a0*/  FSEL R2, R2, 1, !P0 ;  /* 0x3f80000002027808 */ /* 0x000fc80004000000 */
[--C-:B------:R-:W-:Y:S01]  /*60b0*/  LOP3.LUT R2, R2, 0x80000000, R7.reuse, 0xb8, !PT ;  /* 0x8000000002027812 */ /* 0x100fe200078eb807 */
[----:B------:R-:W-:Y:S01]  /*60c0*/  @!P1 FFMA R2, R7, R0, R7 ;  /* 0x0000000007029223 */ /* 0x000fe20000000007 */
[----:B------:R-:W-:Y:S06]  /*60d0*/  BRA `(.L_x_46) ;  /* 0x0000000400707947 */ /* 0x000fec0003800000 */
.L_x_67:
[C---:B-----5:R-:W-:Y:S01]  /*60e0*/  FMUL R6, |R7|.reuse, 16777216 ;  /* 0x4b80000007067820 */ /* 0x060fe20000400200 */
[----:B------:R-:W-:Y:S01]  /*60f0*/  FSETP.GEU.AND P0, PT, |R7|, 1.175494350822287508e-38, PT ;  /* 0x008000000700780b */ /* 0x000fe20003f0e200 */
[----:B------:R-:W-:-:S03]  /*6100*/  HFMA2 R14, -RZ, RZ, 0.771484375, 0.21533203125 ;  /* 0x3a2c32e4ff0e7431 */ /* 0x000fc600000001ff */
[----:B------:R-:W-:-:S04]  /*6110*/  FSEL R6, R6, |R7|, !P0 ;  /* 0x4000000706067208 */ /* 0x000fc80004000000 */
[----:B------:R-:W-:-:S04]  /*6120*/  IADD3 R3, PT, PT, R6, -0x3f3504f3, RZ ;  /* 0xc0cafb0d06037810 */ /* 0x000fc80007ffe0ff */
[----:B------:R-:W-:Y:S02]  /*6130*/  LOP3.LUT R9, R3, 0xff800000, RZ, 0xc0, !PT ;  /* 0xff80000003097812 */ /* 0x000fe400078ec0ff */
[----:B------:R-:W-:-:S03]  /*6140*/  FSEL R3, RZ, -24, P0 ;  /* 0xc1c00000ff037808 */ /* 0x000fc60000000000 */
[----:B------:R-:W-:-:S04]  /*6150*/  IMAD.IADD R6, R6, 0x1, -R9 ;  /* 0x0000000106067824 */ /* 0x000fc800078e0a09 */
[C---:B------:R-:W-:Y:S01]  /*6160*/  FADD R10, R6.reuse, 1 ;  /* 0x3f800000060a7421 */ /* 0x040fe20000000000 */
[----:B------:R-:W-:Y:S01]  /*6170*/  FADD R8, R6, -1 ;  /* 0xbf80000006087421 */ /* 0x000fe20000000000 */
[----:B------:R-:W-:-:S03]  /*6180*/  I2FP.F32.S32 R6, R9 ;  /* 0x0000000900067245 */ /* 0x000fc60000201400 */
[----:B------:R-:W-:Y:S01]  /*6190*/  FADD R11, R8, R8 ;  /* 0x00000008080b7221 */ /* 0x000fe20000000000 */
[----:B------:R-:W0:Y:S01]  /*61a0*/  MUFU.RCP R10, R10 ;  /* 0x0000000a000a7308 */ /* 0x000e220000001000 */
[----:B------:R-:W-:Y:S02]  /*61b0*/  FFMA R6, R6, 1.1920928955078125e-07, R3 ;  /* 0x3400000006067823 */ /* 0x000fe40000000003 */
[----:B0-----:R-:W-:-:S04]  /*61c0*/  FMUL R11, R10, R11 ;  /* 0x0000000b0a0b7220 */ /* 0x001fc80000400000 */
[----:B------:R-:W-:Y:S01]  /*61d0*/  FADD R12, R8, -R11 ;  /* 0x8000000b080c7221 */ /* 0x000fe20000000000 */
[CC--:B------:R-:W-:Y:S01]  /*61e0*/  FMUL R9, R11.reuse, R11.reuse ;  /* 0x0000000b0b097220 */ /* 0x0c0fe20000400000 */
[----:B------:R-:W-:Y:S02]  /*61f0*/  FFMA R3, R11, 1.4426950216293334961, R6 ;  /* 0x3fb8aa3b0b037823 */ /* 0x000fe40000000006 */
[----:B------:R-:W-:Y:S01]  /*6200*/  FADD R13, R12, R12 ;  /* 0x0000000c0c0d7221 */ /* 0x000fe20000000000 */
[C---:B------:R-:W-:Y:S01]  /*6210*/  FFMA R12, R9.reuse, R14, 0.0032181653659790754318 ;  /* 0x3b52e7db090c7423 */ /* 0x040fe2000000000e */
[----:B------:R-:W-:Y:S02]  /*6220*/  FADD R6, R6, -R3 ;  /* 0x8000000306067221 */ /* 0x000fe40000000000 */
[----:B------:R-:W-:Y:S01]  /*6230*/  FFMA R13, R8, -R11, R13 ;  /* 0x8000000b080d7223 */ /* 0x000fe2000000000d */
[----:B------:R-:W-:Y:S01]  /*6240*/  FFMA R12, R9, R12, 0.018033718690276145935 ;  /* 0x3c93bb73090c7423 */ /* 0x000fe2000000000c */
[----:B------:R-:W-:-:S02]  /*6250*/  FFMA R6, R11, 1.4426950216293334961, R6 ;  /* 0x3fb8aa3b0b067823 */ /* 0x000fc40000000006 */
[----:B------:R-:W-:Y:S01]  /*6260*/  FMUL R13, R10, R13 ;  /* 0x0000000d0a0d7220 */ /* 0x000fe20000400000 */
[----:B------:R-:W-:Y:S01]  /*6270*/  FFMA R12, R9, R12, 0.12022458761930465698 ;  /* 0x3df6384f090c7423 */ /* 0x000fe2000000000c */
[----:B------:R-:W-:Y:S02]  /*6280*/  IMAD.MOV.U32 R10, RZ, RZ, 0x391fcb8e ;  /* 0x391fcb8eff0a7424 */ /* 0x000fe400078e00ff */
[----:B------:R-:W-:Y:S01]  /*6290*/  FFMA R6, R13, 1.4426950216293334961, R6 ;  /* 0x3fb8aa3b0d067823 */ /* 0x000fe20000000006 */
[----:B------:R-:W-:-:S03]  /*62a0*/  FMUL R12, R9, R12 ;  /* 0x0000000c090c7220 */ /* 0x000fc60000400000 */
[----:B------:R-:W-:Y:S01]  /*62b0*/  FFMA R6, R11, 1.9251366722983220825e-08, R6 ;  /* 0x32a55e340b067823 */ /* 0x000fe20000000006 */
[----:B------:R-:W-:-:S04]  /*62c0*/  FMUL R8, R12, 3 ;  /* 0x404000000c087820 */ /* 0x000fc80000400000 */
[----:B------:R-:W-:-:S04]  /*62d0*/  FFMA R13, R13, R8, R6 ;  /* 0x000000080d0d7223 */ /* 0x000fc80000000006 */
[----:B------:R-:W-:-:S04]  /*62e0*/  FFMA R12, R11, R12, R13 ;  /* 0x0000000c0b0c7223 */ /* 0x000fc8000000000d */
[----:B------:R-:W-:-:S04]  /*62f0*/  FADD R9, R3, R12 ;  /* 0x0000000c03097221 */ /* 0x000fc80000000000 */
[----:B------:R-:W-:Y:S01]  /*6300*/  FMUL R11, R0, R9 ;  /* 0x00000009000b7220 */ /* 0x000fe20000400000 */
[----:B------:R-:W-:-:S03]  /*6310*/  FADD R3, -R3, R9 ;  /* 0x0000000903037221 */ /* 0x000fc60000000100 */
[----:B------:R-:W0:Y:S01]  /*6320*/  FRND R8, R11 ;  /* 0x0000000b00087307 */ /* 0x000e220000201000 */
[----:B------:R-:W-:Y:S01]  /*6330*/  FADD R3, R12, -R3 ;  /* 0x800000030c037221 */ /* 0x000fe20000000000 */
[C---:B------:R-:W-:Y:S01]  /*6340*/  FFMA R6, R0.reuse, R9, -R11 ;  /* 0x0000000900067223 */ /* 0x040fe2000000080b */
[C---:B------:R-:W-:Y:S02]  /*6350*/  FSETP.GT.AND P1, PT, |R11|.reuse, 152, PT ;  /* 0x431800000b00780b */ /* 0x040fe40003f24200 */
[C---:B------:R-:W-:Y:S01]  /*6360*/  FSETP.GEU.AND P2, PT, R11.reuse, RZ, PT ;  /* 0x000000ff0b00720b */ /* 0x040fe20003f4e000 */
[----:B------:R-:W-:Y:S02]  /*6370*/  FFMA R3, R0, R3, R6 ;  /* 0x0000000300037223 */ /* 0x000fe40000000006 */
[----:B------:R-:W1:Y:S01]  /*6380*/  F2I.NTZ R9, R11 ;  /* 0x0000000b00097305 */ /* 0x000e620000203100 */
[----:B0-----:R-:W-:Y:S01]  /*6390*/  FADD R6, R11, -R8 ;  /* 0x800000080b067221 */ /* 0x001fe20000000000 */
[----:B------:R-:W-:-:S03]  /*63a0*/  FSETP.GT.AND P0, PT, R8, RZ, PT ;  /* 0x000000ff0800720b */ /* 0x000fc60003f04000 */
[----:B------:R-:W-:Y:S01]  /*63b0*/  FADD R3, R3, R6 ;  /* 0x0000000603037221 */ /* 0x000fe20000000000 */
[----:B------:R-:W-:Y:S02]  /*63c0*/  SEL R8, RZ, 0x83000000, P0 ;  /* 0x83000000ff087807 */ /* 0x000fe40000000000 */
[----:B------:R-:W-:Y:S01]  /*63d0*/  FSETP.NEU.AND P0, PT, R0, RZ, PT ;  /* 0x000000ff0000720b */ /* 0x000fe20003f0d000 */
[----:B------:R-:W-:Y:S01]  /*63e0*/  FFMA R6, R3, R10, 0.0013391353422775864601 ;  /* 0x3aaf85ed03067423 */ /* 0x000fe2000000000a */
[----:B------:R-:W-:Y:S01]  /*63f0*/  IADD3 R13, PT, PT, R8, 0x7f000000, RZ ;  /* 0x7f000000080d7810 */ /* 0x000fe20007ffe0ff */
[----:B-1----:R-:W-:Y:S01]  /*6400*/  IMAD R9, R9, 0x800000, -R8 ;  /* 0x0080000009097824 */ /* 0x002fe200078e0a08 */
[----:B------:R-:W-:Y:S01]  /*6410*/  FSETP.EQ.OR P0, PT, R7, 1, !P0 ;  /* 0x3f8000000700780b */ /* 0x000fe20004702400 */
[----:B------:R-:W-:-:S04]  /*6420*/  FFMA R6, R3, R6, 0.0096188392490148544312 ;  /* 0x3c1d985603067423 */ /* 0x000fc80000000006 */
[----:B------:R-:W-:-:S04]  /*6430*/  FFMA R6, R3, R6, 0.055503588169813156128 ;  /* 0x3d6357bb03067423 */ /* 0x000fc80000000006 */
[----:B------:R-:W-:-:S04]  /*6440*/  FFMA R6, R3, R6, 0.24022644758224487305 ;  /* 0x3e75fdec03067423 */ /* 0x000fc80000000006 */
[----:B------:R-:W-:-:S04]  /*6450*/  FFMA R6, R3, R6, 0.69314718246459960938 ;  /* 0x3f31721803067423 */ /* 0x000fc80000000006 */
[----:B------:R-:W-:-:S04]  /*6460*/  FFMA R6, R3, R6, 1 ;  /* 0x3f80000003067423 */ /* 0x000fc80000000006 */
[----:B------:R-:W-:-:S04]  /*6470*/  FMUL R6, R6, R13 ;  /* 0x0000000d06067220 */ /* 0x000fc80000400000 */
[----:B------:R-:W-:Y:S01]  /*6480*/  FMUL R9, R6, R9 ;  /* 0x0000000906097220 */ /* 0x000fe20000400000 */
[----:B------:R-:W-:Y:S01]  /*6490*/  @P1 FSEL R9, RZ, +INF , !P2 ;  /* 0x7f800000ff091808 */ /* 0x000fe20005000000 */
[----:B------:R-:W-:Y:S06]  /*64a0*/  @P0 BRA `(.L_x_46) ;  /* 0x00000000007c0947 */ /* 0x000fec0003800000 */
[----:B------:R-:W-:-:S04]  /*64b0*/  FSETP.NAN.AND P0, PT, |R0|, |R0|, PT ;  /* 0x400000000000720b */ /* 0x000fc80003f08200 */
[----:B------:R-:W-:-:S13]  /*64c0*/  FSETP.NUM.AND P0, PT, |R7|, |R7|, !P0 ;  /* 0x400000070700720b */ /* 0x000fda0004707200 */
[----:B------:R-:W-:Y:S01]  /*64d0*/  @!P0 FADD R2, R7, R0 ;  /* 0x0000000007028221 */ /* 0x000fe20000000000 */
[----:B------:R-:W-:Y:S06]  /*64e0*/  @!P0 BRA `(.L_x_46) ;  /* 0x00000000006c8947 */ /* 0x000fec0003800000 */
[----:B------:R-:W-:Y:S01]  /*64f0*/  FMUL R6, R0, 0.5 ;  /* 0x3f00000000067820 */ /* 0x000fe20000400000 */
[----:B------:R-:W-:-:S04]  /*6500*/  FSETP.NEU.AND P0, PT, |R7|, +INF , PT ;  /* 0x7f8000000700780b */ /* 0x000fc80003f0d200 */
[----:B------:R-:W-:Y:S01]  /*6510*/  FSETP.NEU.AND P0, PT, R7, RZ, P0 ;  /* 0x000000ff0700720b */ /* 0x000fe2000070d000 */
[----:B------:R-:W0:Y:S03]  /*6520*/  FRND.TRUNC R6, R6 ;  /* 0x0000000600067307 */ /* 0x000e26000020d000 */
[----:B------:R-:W-:Y:S01]  /*6530*/  FSETP.GEU.OR P1, PT, R0, RZ, P0 ;  /* 0x000000ff0000720b */ /* 0x000fe2000072e400 */
[----:B0-----:R-:W-:-:S04]  /*6540*/  FADD R3, R6, R6 ;  /* 0x0000000606037221 */ /* 0x001fc80000000000 */
[----:B------:R-:W-:-:S04]  /*6550*/  FADD R8, R0, -R3 ;  /* 0x8000000300087221 */ /* 0x000fc80000000000 */
[----:B------:R-:W-:Y:S01]  /*6560*/  @!P0 FADD R3, R7, R7 ;  /* 0x0000000707038221 */ /* 0x000fe20000000000 */
[----:B------:R-:W-:-:S04]  /*6570*/  FSETP.NEU.AND P2, PT, |R8|, 1, !P0 ;  /* 0x3f8000000800780b */ /* 0x000fc8000474d200 */
[----:B------:R-:W-:-:S09]  /*6580*/  @!P1 LOP3.LUT R3, R3, 0x7f800000, RZ, 0x3c, !PT ;  /* 0x7f80000003039812 */ /* 0x000fd200078e3cff */
[----:B------:R-:W-:-:S04]  /*6590*/  @P2 LOP3.LUT R3, R3, 0x7fffffff, RZ, 0xc0, !PT ;  /* 0x7fffffff03032812 */ /* 0x000fc800078ec0ff */
[----:B------:R-:W-:Y:S01]  /*65a0*/  @!P0 MOV R2, R3 ;  /* 0x0000000300028202 */ /* 0x000fe20000000f00 */
[----:B------:R-:W-:Y:S06]  /*65b0*/  @!P0 BRA `(.L_x_46) ;  /* 0x0000000000388947 */ /* 0x000fec0003800000 */
[----:B------:R-:W-:Y:S02]  /*65c0*/  FSETP.NEU.AND P0, PT, |R0|, +INF , PT ;  /* 0x7f8000000000780b */ /* 0x000fe40003f0d200 */
[----:B------:R-:W-:-:S13]  /*65d0*/  FSETP.EQ.AND P1, PT, R7, -1, PT ;  /* 0xbf8000000700780b */ /* 0x000fda0003f22000 */
[----:B------:R-:W-:Y:S05]  /*65e0*/  @!P0 BRA P1, `(.L_x_46) ;  /* 0x00000000002c8947 */ /* 0x000fea0000800000 */
[----:B------:R-:W-:Y:S01]  /*65f0*/  FSETP.GEU.AND P0, PT, R7, RZ, PT ;  /* 0x000000ff0700720b */ /* 0x000fe20003f0e000 */
[----:B------:R-:W-:-:S12]  /*6600*/  IMAD.MOV.U32 R2, RZ, RZ, R9 ;  /* 0x000000ffff027224 */ /* 0x000fd800078e0009 */
[----:B------:R-:W-:Y:S05]  /*6610*/  @P0 BRA `(.L_x_46) ;  /* 0x0000000000200947 */ /* 0x000fea0003800000 */
[----:B------:R-:W0:Y:S01]  /*6620*/  FRND.FLOOR R3, R0 ;  /* 0x0000000000037307 */ /* 0x000e220000205000 */
[----:B------:R-:W-:-:S04]  /*6630*/  FSETP.NEU.AND P1, PT, |R8|, 1, PT ;  /* 0x3f8000000800780b */ /* 0x000fc80003f2d200 */
[----:B------:R-:W-:Y:S02]  /*6640*/  FSEL R2, R9, -R9, P1 ;  /* 0x8000000909027208 */ /* 0x000fe40000800000 */
[----:B0-----:R-:W-:-:S04]  /*6650*/  FSETP.NEU.AND P0, PT, R0, R3, PT ;  /* 0x000000030000720b */ /* 0x001fc80003f0d000 */
[----:B------:R-:W-:Y:S01]  /*6660*/  FSEL R2, R2, +QNAN , !P0 ;  /* 0x7fffffff02027808 */ /* 0x000fe20004000000 */
[----:B------:R-:W-:Y:S08]  /*6670*/  BRA `(.L_x_46) ;  /* 0x0000000000087947 */ /* 0x000ff00003800000 */
.L_x_66:
[----:B-----5:R-:W-:-:S04]  /*6680*/  FSETP.GT.AND P0, PT, R7, R0, PT ;  /* 0x000000000700720b */ /* 0x020fc80003f04000 */
[----:B------:R-:W-:-:S09]  /*6690*/  FSEL R2, R7, R0, P0 ;  /* 0x0000000007027208 */ /* 0x000fd20000000000 */
.L_x_46:
[----:B------:R-:W-:Y:S05]  /*66a0*/  BSYNC.RECONVERGENT B0 ;  /* 0x0000000000007941 */ /* 0x000fea0003800200 */
.L_x_40:
[----:B------:R-:W0:Y:S02]  /*66b0*/  LDCU.64 UR4, c[0x0][0x380] ;  /* 0x00007000ff0477ac */ /* 0x000e240008000a00 */
[----:B0-----:R-:W-:-:S04]  /*66c0*/  LEA R6, P0, R4, UR4, 0x2 ;  /* 0x0000000404067c11 */ /* 0x001fc8000f8010ff */
[----:B------:R-:W-:-:S05]  /*66d0*/  LEA.HI.X R7, R4, UR5, R5, 0x2, P0 ;  /* 0x0000000504077c11 */ /* 0x000fca00080f1405 */
[----:B-1-3--:R-:W-:Y:S01]  /*66e0*/  STG.E desc[UR8][R6.64], R2 ;  /* 0x0000000206007986 */ /* 0x00afe2000c101908 */
[----:B------:R-:W-:Y:S05]  /*66f0*/  EXIT ;  /* 0x000000000000794d */ /* 0x000fea0003800000 */
        .weak           $__internal_0_$__cuda_sm20_dblrcp_rn_slowpath_v3
        .type           $__internal_0_$__cuda_sm20_dblrcp_rn_slowpath_v3,@function
        .size           $__internal_0_$__cuda_sm20_dblrcp_rn_slowpath_v3,($__internal_1_$__cuda_sm20_div_rn_f64_full - $__internal_0_$__cuda_sm20_dblrcp_rn_slowpath_v3)
$__internal_0_$__cuda_sm20_dblrcp_rn_slowpath_v3:
[----:B------:R-:W-:Y:S01]  /*6700*/  MOV R6, R10 ;  /* 0x0000000a00067202 */ /* 0x000fe20000000f00 */
[----:B------:R-:W-:Y:S01]  /*6710*/  IMAD.MOV.U32 R7, RZ, RZ, R11 ;  /* 0x000000ffff077224 */ /* 0x000fe200078e000b */
[----:B------:R-:W-:Y:S05]  /*6720*/  BSSY.RECONVERGENT B3, `(.L_x_69) ;  /* 0x0000025000037945 */ /* 0x000fea0003800200 */
[----:B------:R-:W-:-:S14]  /*6730*/  DSETP.GTU.AND P0, PT, |R6|, +INF , PT ;  /* 0x7ff000000600742a */ /* 0x000fdc0003f0c200 */
[----:B------:R-:W-:Y:S05]  /*6740*/  @P0 BRA `(.L_x_70) ;  /* 0x0000000000800947 */ /* 0x000fea0003800000 */
[----:B------:R-:W-:-:S04]  /*6750*/  LOP3.LUT R10, R11, 0x7fffffff, RZ, 0xc0, !PT ;  /* 0x7fffffff0b0a7812 */ /* 0x000fc800078ec0ff */
[----:B------:R-:W-:-:S04]  /*6760*/  IADD3 R8, PT, PT, R10, -0x1, RZ ;  /* 0xffffffff0a087810 */ /* 0x000fc80007ffe0ff */
[----:B------:R-:W-:-:S13]  /*6770*/  ISETP.GE.U32.AND P0, PT, R8, 0x7fefffff, PT ;  /* 0x7fefffff0800780c */ /* 0x000fda0003f06070 */
[----:B------:R-:W-:Y:S01]  /*6780*/  @P0 LOP3.LUT R9, R7, 0x7ff00000, RZ, 0x3c, !PT ;  /* 0x7ff0000007090812 */ /* 0x000fe200078e3cff */
[----:B------:R-:W-:Y:S01]  /*6790*/  @P0 IMAD.MOV.U32 R8, RZ, RZ, RZ ;  /* 0x000000ffff080224 */ /* 0x000fe200078e00ff */
[----:B------:R-:W-:Y:S06]  /*67a0*/  @P0 BRA `(.L_x_71) ;  /* 0x0000000000700947 */ /* 0x000fec0003800000 */
[----:B------:R-:W-:-:S13]  /*67b0*/  ISETP.GE.U32.AND P0, PT, R10, 0x1000001, PT ;  /* 0x010000010a00780c */ /* 0x000fda0003f06070 */
[----:B------:R-:W-:Y:S05]  /*67c0*/  @!P0 BRA `(.L_x_72) ;  /* 0x0000000000388947 */ /* 0x000fea0003800000 */
[----:B------:R-:W-:Y:S01]  /*67d0*/  IADD3 R9, PT, PT, R7, -0x3fe00000, RZ ;  /* 0xc020000007097810 */ /* 0x000fe20007ffe0ff */
[----:B------:R-:W-:Y:S01]  /*67e0*/  IMAD.MOV.U32 R8, RZ, RZ, R6 ;  /* 0x000000ffff087224 */ /* 0x000fe200078e0006 */
[----:B------:R-:W-:Y:S02]  /*67f0*/  MOV R10, R3 ;  /* 0x00000003000a7202 */ /* 0x000fe40000000f00 */
[----:B------:R-:W0:Y:S04]  /*6800*/  MUFU.RCP64H R11, R9 ;  /* 0x00000009000b7308 */ /* 0x000e280000001800 */
[----:B0-----:R-:W-:-:S08]  /*6810*/  DFMA R12, -R8, R10, 1 ;  /* 0x3ff00000080c742b */ /* 0x001fd0000000010a */
[----:B------:R-:W-:-:S08]  /*6820*/  DFMA R12, R12, R12, R12 ;  /* 0x0000000c0c0c722b */ /* 0x000fd0000000000c */
[----:B------:R-:W-:-:S08]  /*6830*/  DFMA R12, R10, R12, R10 ;  /* 0x0000000c0a0c722b */ /* 0x000fd0000000000a */
[----:B------:R-:W-:-:S08]  /*6840*/  DFMA R10, -R8, R12, 1 ;  /* 0x3ff00000080a742b */ /* 0x000fd0000000010c */
[----:B------:R-:W-:-:S08]  /*6850*/  DFMA R10, R12, R10, R12 ;  /* 0x0000000a0c0a722b */ /* 0x000fd0000000000c */
[----:B------:R-:W-:-:S08]  /*6860*/  DMUL R10, R10, 2.2250738585072013831e-308 ;  /* 0x001000000a0a7828 */ /* 0x000fd00000000000 */
[----:B------:R-:W-:-:S08]  /*6870*/  DFMA R6, -R6, R10, 1 ;  /* 0x3ff000000606742b */ /* 0x000fd0000000010a */
[----:B------:R-:W-:-:S08]  /*6880*/  DFMA R6, R6, R6, R6 ;  /* 0x000000060606722b */ /* 0x000fd00000000006 */
[----:B------:R-:W-:Y:S01]  /*6890*/  DFMA R8, R10, R6, R10 ;  /* 0x000000060a08722b */ /* 0x000fe2000000000a */
[----:B------:R-:W-:Y:S10]  /*68a0*/  BRA `(.L_x_71) ;  /* 0x0000000000307947 */ /* 0x000ff40003800000 */
.L_x_72:
[----:B------:R-:W-:Y:S01]  /*68b0*/  DMUL R6, R6, 8.11296384146066816958e+31 ;  /* 0x4690000006067828 */ /* 0x000fe20000000000 */
[----:B------:R-:W-:-:S05]  /*68c0*/  IMAD.MOV.U32 R8, RZ, RZ, R3 ;  /* 0x000000ffff087224 */ /* 0x000fca00078e0003 */
[----:B------:R-:W0:Y:S02]  /*68d0*/  MUFU.RCP64H R9, R7 ;  /* 0x0000000700097308 */ /* 0x000e240000001800 */
[----:B0-----:R-:W-:-:S08]  /*68e0*/  DFMA R10, -R6, R8, 1 ;  /* 0x3ff00000060a742b */ /* 0x001fd00000000108 */
[----:B------:R-:W-:-:S08]  /*68f0*/  DFMA R10, R10, R10, R10 ;  /* 0x0000000a0a0a722b */ /* 0x000fd0000000000a */
[----:B------:R-:W-:-:S08]  /*6900*/  DFMA R10, R8, R10, R8 ;  /* 0x0000000a080a722b */ /* 0x000fd00000000008 */
[----:B------:R-:W-:-:S08]  /*6910*/  DFMA R8, -R6, R10, 1 ;  /* 0x3ff000000608742b */ /* 0x000fd0000000010a */
[----:B------:R-:W-:-:S08]  /*6920*/  DFMA R8, R10, R8, R10 ;  /* 0x000000080a08722b */ /* 0x000fd0000000000a */
[----:B------:R-:W-:Y:S01]  /*6930*/  DMUL R8, R8, 8.11296384146066816958e+31 ;  /* 0x4690000008087828 */ /* 0x000fe20000000000 */
[----:B------:R-:W-:Y:S10]  /*6940*/  BRA `(.L_x_71) ;  /* 0x0000000000087947 */ /* 0x000ff40003800000 */
.L_x_70:
[----:B------:R-:W-:Y:S02]  /*6950*/  LOP3.LUT R9, R7, 0x80000, RZ, 0xfc, !PT ;  /* 0x0008000007097812 */ /* 0x000fe400078efcff */
[----:B------:R-:W-:-:S07]  /*6960*/  MOV R8, R6 ;  /* 0x0000000600087202 */ /* 0x000fce0000000f00 */
.L_x_71:
[----:B------:R-:W-:Y:S05]  /*6970*/  BSYNC.RECONVERGENT B3 ;  /* 0x0000000000037941 */ /* 0x000fea0003800200 */
.L_x_69:
[----:B------:R-:W-:Y:S01]  /*6980*/  IMAD.MOV.U32 R3, RZ, RZ, 0x0 ;  /* 0x00000000ff037424 */ /* 0x000fe200078e00ff */
[----:B------:R-:W-:Y:S01]  /*6990*/  MOV R7, R9 ;  /* 0x0000000900077202 */ /* 0x000fe20000000f00 */
[----:B------:R-:W-:Y:S02]  /*69a0*/  IMAD.MOV.U32 R6, RZ, RZ, R8 ;  /* 0x000000ffff067224 */ /* 0x000fe400078e0008 */
[----:B------:R-:W-:Y:S05]  /*69b0*/  RET.REL.NODEC R2 `(_Z9zipKernelPfPiS0_iiS_S0_S0_iS_S0_S0_ii) ;  /* 0xffffff9402907950 */ /* 0x000fea0003c3ffff */
        .weak           $__internal_1_$__cuda_sm20_div_rn_f64_full
        .type           $__internal_1_$__cuda_sm20_div_rn_f64_full,@function
        .size           $__internal_1_$__cuda_sm20_div_rn_f64_full,($__internal_2_$__cuda_sm20_rcp_rn_f32_slowpath - $__internal_1_$__cuda_sm20_div_rn_f64_full)
$__internal_1_$__cuda_sm20_div_rn_f64_full:
[C---:B------:R-:W-:Y:S01]  /*69c0*/  FSETP.GEU.AND P0, PT, |R7|.reuse, 1.469367938527859385e-39, PT ;  /* 0x001000000700780b */ /* 0x040fe20003f0e200 */
[----:B------:R-:W-:Y:S01]  /*69d0*/  IMAD.MOV.U32 R16, RZ, RZ, 0x1 ;  /* 0x00000001ff107424 */ /* 0x000fe200078e00ff */
[----:B------:R-:W-:Y:S01]  /*69e0*/  LOP3.LUT R2, R7, 0x800fffff, RZ, 0xc0, !PT ;  /* 0x800fffff07027812 */ /* 0x000fe200078ec0ff */
[----:B------:R-:W-:Y:S01]  /*69f0*/  IMAD.MOV.U32 R8, RZ, RZ, R12 ;  /* 0x000000ffff087224 */ /* 0x000fe200078e000c */
[----:B------:R-:W-:Y:S01]  /*6a00*/  MOV R9, R13 ;  /* 0x0000000d00097202 */ /* 0x000fe20000000f00 */
[----:B------:R-:W-:Y:S01]  /*6a10*/  BSSY.RECONVERGENT B3, `(.L_x_73) ;  /* 0x0000055000037945 */ /* 0x000fe20003800200 */
[----:B------:R-:W-:Y:S02]  /*6a20*/  LOP3.LUT R3, R2, 0x3ff00000, RZ, 0xfc, !PT ;  /* 0x3ff0000002037812 */ /* 0x000fe400078efcff */
[----:B------:R-:W-:Y:S02]  /*6a30*/  MOV R2, R6 ;  /* 0x0000000600027202 */ /* 0x000fe40000000f00 */
[----:B------:R-:W-:-:S02]  /*6a40*/  FSETP.GEU.AND P2, PT, |R9|, 1.469367938527859385e-39, PT ;  /* 0x001000000900780b */ /* 0x000fc40003f4e200 */
[----:B------:R-:W-:Y:S01]  /*6a50*/  LOP3.LUT R12, R9, 0x7ff00000, RZ, 0xc0, !PT ;  /* 0x7ff00000090c7812 */ /* 0x000fe200078ec0ff */
[----:B------:R-:W-:Y:S01]  /*6a60*/  @!P0 DMUL R2, R6, 8.98846567431157953865e+307 ;  /* 0x7fe0000006028828 */ /* 0x000fe20000000000 */
[----:B------:R-:W-:-:S04]  /*6a70*/  LOP3.LUT R15, R7, 0x7ff00000, RZ, 0xc0, !PT ;  /* 0x7ff00000070f7812 */ /* 0x000fc800078ec0ff */
[C---:B------:R-:W-:Y:S01]  /*6a80*/  ISETP.GE.U32.AND P1, PT, R12.reuse, R15, PT ;  /* 0x0000000f0c00720c */ /* 0x040fe20003f26070 */
[----:B------:R-:W0:Y:S04]  /*6a90*/  MUFU.RCP64H R17, R3 ;  /* 0x0000000300117308 */ /* 0x000e280000001800 */
[----:B------:R-:W-:Y:S02]  /*6aa0*/  @!P2 LOP3.LUT R13, R7, 0x7ff00000, RZ, 0xc0, !PT ;  /* 0x7ff00000070da812 */ /* 0x000fe400078ec0ff */
[----:B------:R-:W-:Y:S02]  /*6ab0*/  @!P2 MOV R18, RZ ;  /* 0x000000ff0012a202 */ /* 0x000fe40000000f00 */
[----:B------:R-:W-:Y:S02]  /*6ac0*/  @!P2 ISETP.GE.U32.AND P3, PT, R12, R13, PT ;  /* 0x0000000d0c00a20c */ /* 0x000fe40003f66070 */
[----:B------:R-:W-:-:S04]  /*6ad0*/  MOV R13, 0x1ca00000 ;  /* 0x1ca00000000d7802 */ /* 0x000fc80000000f00 */
[----:B------:R-:W-:Y:S01]  /*6ae0*/  @!P2 SEL R19, R13, 0x63400000, !P3 ;  /* 0x634000000d13a807 */ /* 0x000fe20005800000 */
[----:B0-----:R-:W-:-:S03]  /*6af0*/  DFMA R10, R16, -R2, 1 ;  /* 0x3ff00000100a742b */ /* 0x001fc60000000802 */
[----:B------:R-:W-:-:S04]  /*6b00*/  @!P2 LOP3.LUT R19, R19, 0x80000000, R9, 0xf8, !PT ;  /* 0x800000001313a812 */ /* 0x000fc800078ef809 */
[----:B------:R-:W-:Y:S01]  /*6b10*/  @!P2 LOP3.LUT R19, R19, 0x100000, RZ, 0xfc, !PT ;  /* 0x001000001313a812 */ /* 0x000fe200078efcff */
[----:B------:R-:W-:-:S08]  /*6b20*/  DFMA R10, R10, R10, R10 ;  /* 0x0000000a0a0a722b */ /* 0x000fd0000000000a */
[----:B------:R-:W-:Y:S01]  /*6b30*/  DFMA R16, R16, R10, R16 ;  /* 0x0000000a1010722b */ /* 0x000fe20000000010 */
[----:B------:R-:W-:Y:S01]  /*6b40*/  SEL R11, R13, 0x63400000, !P1 ;  /* 0x634000000d0b7807 */ /* 0x000fe20004800000 */
[----:B------:R-:W-:-:S03]  /*6b50*/  IMAD.MOV.U32 R10, RZ, RZ, R8 ;  /* 0x000000ffff0a7224 */ /* 0x000fc600078e0008 */
[----:B------:R-:W-:-:S03]  /*6b60*/  LOP3.LUT R11, R11, 0x800fffff, R9, 0xf8, !PT ;  /* 0x800fffff0b0b7812 */ /* 0x000fc600078ef809 */
[----:B------:R-:W-:-:S03]  /*6b70*/  DFMA R20, R16, -R2, 1 ;  /* 0x3ff000001014742b */ /* 0x000fc60000000802 */
[----:B------:R-:W-:-:S05]  /*6b80*/  @!P2 DFMA R10, R10, 2, -R18 ;  /* 0x400000000a0aa82b */ /* 0x000fca0000000812 */
[----:B------:R-:W-:Y:S01]  /*6b90*/  DFMA R16, R16, R20, R16 ;  /* 0x000000141010722b */ /* 0x000fe20000000010 */
[----:B------:R-:W-:Y:S01]  /*6ba0*/  IMAD.MOV.U32 R21, RZ, RZ, R12 ;  /* 0x000000ffff157224 */ /* 0x000fe200078e000c */
[----:B------:R-:W-:Y:S02]  /*6bb0*/  MOV R20, R15 ;  /* 0x0000000f00147202 */ /* 0x000fe40000000f00 */
[----:B------:R-:W-:Y:S02]  /*6bc0*/  @!P0 LOP3.LUT R20, R3, 0x7ff00000, RZ, 0xc0, !PT ;  /* 0x7ff0000003148812 */ /* 0x000fe400078ec0ff */
[----:B------:R-:W-:Y:S02]  /*6bd0*/  @!P2 LOP3.LUT R21, R11, 0x7ff00000, RZ, 0xc0, !PT ;  /* 0x7ff000000b15a812 */ /* 0x000fe400078ec0ff */
[----:B------:R-:W-:Y:S01]  /*6be0*/  DMUL R18, R16, R10 ;  /* 0x0000000a10127228 */ /* 0x000fe20000000000 */
[----:B------:R-:W-:Y:S02]  /*6bf0*/  IADD3 R23, PT, PT, R20, -0x1, RZ ;  /* 0xffffffff14177810 */ /* 0x000fe40007ffe0ff */
[----:B------:R-:W-:-:S05]  /*6c00*/  VIADD R22, R21, 0xffffffff ;  /* 0xffffffff15167836 */ /* 0x000fca0000000000 */
[----:B------:R-:W-:Y:S01]  /*6c10*/  DFMA R14, R18, -R2, R10 ;  /* 0x80000002120e722b */ /* 0x000fe2000000000a */
[----:B------:R-:W-:-:S04]  /*6c20*/  ISETP.GT.U32.AND P0, PT, R22, 0x7feffffe, PT ;  /* 0x7feffffe1600780c */ /* 0x000fc80003f04070 */
[----:B------:R-:W-:-:S03]  /*6c30*/  ISETP.GT.U32.OR P0, PT, R23, 0x7feffffe, P0 ;  /* 0x7feffffe1700780c */ /* 0x000fc60000704470 */
[----:B------:R-:W-:-:S10]  /*6c40*/  DFMA R14, R16, R14, R18 ;  /* 0x0000000e100e722b */ /* 0x000fd40000000012 */
[----:B------:R-:W-:Y:S05]  /*6c50*/  @P0 BRA `(.L_x_74) ;  /* 0x00000000006c0947 */ /* 0x000fea0003800000 */
[----:B------:R-:W-:-:S04]  /*6c60*/  LOP3.LUT R9, R7, 0x7ff00000, RZ, 0xc0, !PT ;  /* 0x7ff0000007097812 */ /* 0x000fc800078ec0ff */
[CC--:B------:R-:W-:Y:S02]  /*6c70*/  VIADDMNMX R8, R12.reuse, -R9.reuse, 0xb9600000, !PT ;  /* 0xb96000000c087446 */ /* 0x0c0fe40007800909 */
[----:B------:R-:W-:Y:S02]  /*6c80*/  ISETP.GE.U32.AND P0, PT, R12, R9, PT ;  /* 0x000000090c00720c */ /* 0x000fe40003f06070 */
[----:B------:R-:W-:Y:S02]  /*6c90*/  VIMNMX R8, PT, PT, R8, 0x46a00000, PT ;  /* 0x46a0000008087848 */ /* 0x000fe40003fe0100 */
[----:B------:R-:W-:-:S05]  /*6ca0*/  SEL R13, R13, 0x63400000, !P0 ;  /* 0x634000000d0d7807 */ /* 0x000fca0004000000 */
[----:B------:R-:W-:Y:S02]  /*6cb0*/  IMAD.IADD R16, R8, 0x1, -R13 ;  /* 0x0000000108107824 */ /* 0x000fe400078e0a0d */
[----:B------:R-:W-:-:S03]  /*6cc0*/  IMAD.MOV.U32 R8, RZ, RZ, RZ ;  /* 0x000000ffff087224 */ /* 0x000fc600078e00ff */
[----:B------:R-:W-:-:S06]  /*6cd0*/  IADD3 R9, PT, PT, R16, 0x7fe00000, RZ ;  /* 0x7fe0000010097810 */ /* 0x000fcc0007ffe0ff */
[----:B------:R-:W-:-:S10]  /*6ce0*/  DMUL R12, R14, R8 ;  /* 0x000000080e0c7228 */ /* 0x000fd40000000000 */
[----:B------:R-:W-:-:S13]  /*6cf0*/  FSETP.GTU.AND P0, PT, |R13|, 1.469367938527859385e-39, PT ;  /* 0x001000000d00780b */ /* 0x000fda0003f0c200 */
[----:B------:R-:W-:Y:S05]  /*6d00*/  @P0 BRA `(.L_x_75) ;  /* 0x0000000000940947 */ /* 0x000fea0003800000 */
[----:B------:R-:W-:Y:S01]  /*6d10*/  DFMA R2, R14, -R2, R10 ;  /* 0x800000020e02722b */ /* 0x000fe2000000000a */
[----:B------:R-:W-:-:S09]  /*6d20*/  MOV R8, RZ ;  /* 0x000000ff00087202 */ /* 0x000fd20000000f00 */
[C---:B------:R-:W-:Y:S02]  /*6d30*/  FSETP.NEU.AND P0, PT, R3.reuse, RZ, PT ;  /* 0x000000ff0300720b */ /* 0x040fe40003f0d000 */
[----:B------:R-:W-:-:S04]  /*6d40*/  LOP3.LUT R7, R3, 0x80000000, R7, 0x48, !PT ;  /* 0x8000000003077812 */ /* 0x000fc800078e4807 */
[----:B------:R-:W-:-:S07]  /*6d50*/  LOP3.LUT R9, R7, R9, RZ, 0xfc, !PT ;  /* 0x0000000907097212 */ /* 0x000fce00078efcff */
[----:B------:R-:W-:Y:S05]  /*6d60*/  @!P0 BRA `(.L_x_75) ;  /* 0x00000000007c8947 */ /* 0x000fea0003800000 */
[----:B------:R-:W-:Y:S01]  /*6d70*/  IMAD.MOV R3, RZ, RZ, -R16 ;  /* 0x000000ffff037224 */ /* 0x000fe200078e0a10 */
[----:B------:R-:W-:Y:S01]  /*6d80*/  MOV R2, RZ ;  /* 0x000000ff00027202 */ /* 0x000fe20000000f00 */
[----:B------:R-:W-:-:S05]  /*6d90*/  DMUL.RP R8, R14, R8 ;  /* 0x000000080e087228 */ /* 0x000fca0000008000 */
[----:B------:R-:W-:-:S05]  /*6da0*/  DFMA R2, R12, -R2, R14 ;  /* 0x800000020c02722b */ /* 0x000fca000000000e */
[----:B------:R-:W-:Y:S02]  /*6db0*/  LOP3.LUT R7, R9, R7, RZ, 0x3c, !PT ;  /* 0x0000000709077212 */ /* 0x000fe400078e3cff */
[----:B------:R-:W-:-:S04]  /*6dc0*/  IADD3 R2, PT, PT, -R16, -0x43300000, RZ ;  /* 0xbcd0000010027810 */ /* 0x000fc80007ffe1ff */
[----:B------:R-:W-:-:S04]  /*6dd0*/  FSETP.NEU.AND P0, PT, |R3|, R2, PT ;  /* 0x000000020300720b */ /* 0x000fc80003f0d200 */
[----:B------:R-:W-:Y:S02]  /*6de0*/  FSEL R12, R8, R12, !P0 ;  /* 0x0000000c080c7208 */ /* 0x000fe40004000000 */
[----:B------:R-:W-:Y:S01]  /*6df0*/  FSEL R13, R7, R13, !P0 ;  /* 0x0000000d070d7208 */ /* 0x000fe20004000000 */
[----:B------:R-:W-:Y:S06]  /*6e00*/  BRA `(.L_x_75) ;  /* 0x0000000000547947 */ /* 0x000fec0003800000 */
.L_x_74:
[----:B------:R-:W-:-:S14]  /*6e10*/  DSETP.NAN.AND P0, PT, R8, R8, PT ;  /* 0x000000080800722a */ /* 0x000fdc0003f08000 */
[----:B------:R-:W-:Y:S05]  /*6e20*/  @P0 BRA `(.L_x_76) ;  /* 0x0000000000440947 */ /* 0x000fea0003800000 */
[----:B------:R-:W-:-:S14]  /*6e30*/  DSETP.NAN.AND P0, PT, R6, R6, PT ;  /* 0x000000060600722a */ /* 0x000fdc0003f08000 */
[----:B------:R-:W-:Y:S05]  /*6e40*/  @P0 BRA `(.L_x_77) ;  /* 0x0000000000300947 */ /* 0x000fea0003800000 */
[----:B------:R-:W-:Y:S01]  /*6e50*/  ISETP.NE.AND P0, PT, R21, R20, PT ;  /* 0x000000141500720c */ /* 0x000fe20003f05270 */
[----:B------:R-:W-:Y:S01]  /*6e60*/  IMAD.MOV.U32 R12, RZ, RZ, 0x0 ;  /* 0x00000000ff0c7424 */ /* 0x000fe200078e00ff */
[----:B------:R-:W-:-:S11]  /*6e70*/  MOV R13, 0xfff80000 ;  /* 0xfff80000000d7802 */ /* 0x000fd60000000f00 */
[----:B------:R-:W-:Y:S05]  /*6e80*/  @!P0 BRA `(.L_x_75) ;  /* 0x0000000000348947 */ /* 0x000fea0003800000 */
[----:B------:R-:W-:Y:S02]  /*6e90*/  ISETP.NE.AND P0, PT, R21, 0x7ff00000, PT ;  /* 0x7ff000001500780c */ /* 0x000fe40003f05270 */
[----:B------:R-:W-:Y:S02]  /*6ea0*/  LOP3.LUT R13, R9, 0x80000000, R7, 0x48, !PT ;  /* 0x80000000090d7812 */ /* 0x000fe400078e4807 */
[----:B------:R-:W-:-:S13]  /*6eb0*/  ISETP.EQ.OR P0, PT, R20, RZ, !P0 ;  /* 0x000000ff1400720c */ /* 0x000fda0004702670 */
[----:B------:R-:W-:Y:S01]  /*6ec0*/  @P0 LOP3.LUT R2, R13, 0x7ff00000, RZ, 0xfc, !PT ;  /* 0x7ff000000d020812 */ /* 0x000fe200078efcff */
[----:B------:R-:W-:Y:S01]  /*6ed0*/  @!P0 IMAD.MOV.U32 R12, RZ, RZ, RZ ;  /* 0x000000ffff0c8224 */ /* 0x000fe200078e00ff */
[----:B------:R-:W-:-:S03]  /*6ee0*/  @P0 MOV R12, RZ ;  /* 0x000000ff000c0202 */ /* 0x000fc60000000f00 */
[----:B------:R-:W-:Y:S01]  /*6ef0*/  @P0 IMAD.MOV.U32 R13, RZ, RZ, R2 ;  /* 0x000000ffff0d0224 */ /* 0x000fe200078e0002 */
[----:B------:R-:W-:Y:S06]  /*6f00*/  BRA `(.L_x_75) ;  /* 0x0000000000147947 */ /* 0x000fec0003800000 */
.L_x_77:
[----:B------:R-:W-:Y:S02]  /*6f10*/  LOP3.LUT R13, R7, 0x80000, RZ, 0xfc, !PT ;  /* 0x00080000070d7812 */ /* 0x000fe400078efcff */
[----:B------:R-:W-:Y:S01]  /*6f20*/  MOV R12, R6 ;  /* 0x00000006000c7202 */ /* 0x000fe20000000f00 */
[----:B------:R-:W-:Y:S06]  /*6f30*/  BRA `(.L_x_75) ;  /* 0x0000000000087947 */ /* 0x000fec0003800000 */
.L_x_76:
[----:B------:R-:W-:Y:S01]  /*6f40*/  LOP3.LUT R13, R9, 0x80000, RZ, 0xfc, !PT ;  /* 0x00080000090d7812 */ /* 0x000fe200078efcff */
[----:B------:R-:W-:-:S07]  /*6f50*/  IMAD.MOV.U32 R12, RZ, RZ, R8 ;  /* 0x000000ffff0c7224 */ /* 0x000fce00078e0008 */
.L_x_75:
[----:B------:R-:W-:Y:S05]  /*6f60*/  BSYNC.RECONVERGENT B3 ;  /* 0x0000000000037941 */ /* 0x000fea0003800200 */
.L_x_73:
[----:B------:R-:W-:Y:S01]  /*6f70*/  MOV R2, R0 ;  /* 0x0000000000027202 */ /* 0x000fe20000000f00 */
[----:B------:R-:W-:-:S04]  /*6f80*/  IMAD.MOV.U32 R3, RZ, RZ, 0x0 ;  /* 0x00000000ff037424 */ /* 0x000fc800078e00ff */
[----:B------:R-:W-:Y:S05]  /*6f90*/  RET.REL.NODEC R2 `(_Z9zipKernelPfPiS0_iiS_S0_S0_iS_S0_S0_ii) ;  /* 0xffffff9002187950 */ /* 0x000fea0003c3ffff */
        .weak           $__internal_2_$__cuda_sm20_rcp_rn_f32_slowpath
        .type           $__internal_2_$__cuda_sm20_rcp_rn_f32_slowpath,@function
        .size           $__internal_2_$__cuda_sm20_rcp_rn_f32_slowpath,(.L_x_311 - $__internal_2_$__cuda_sm20_rcp_rn_f32_slowpath)
$__internal_2_$__cuda_sm20_rcp_rn_f32_slowpath:
[----:B------:R-:W-:Y:S01]  /*6fa0*/  SHF.L.U32 R0, R7, 0x1, RZ ;  /* 0x0000000107007819 */ /* 0x000fe200000006ff */
[----:B------:R-:W-:Y:S03]  /*6fb0*/  BSSY.RECONVERGENT B2, `(.L_x_78) ;  /* 0x0000031000027945 */ /* 0x000fe60003800200 */
[----:B------:R-:W-:Y:S01]  /*6fc0*/  SHF.R.U32.HI R9, RZ, 0x18, R0 ;  /* 0x00000018ff097819 */ /* 0x000fe20000011600 */
[----:B------:R-:W-:-:S03]  /*6fd0*/  IMAD.MOV.U32 R0, RZ, RZ, R7 ;  /* 0x000000ffff007224 */ /* 0x000fc600078e0007 */
[----:B------:R-:W-:-:S13]  /*6fe0*/  ISETP.NE.U32.AND P0, PT, R9, RZ, PT ;  /* 0x000000ff0900720c */ /* 0x000fda0003f05070 */
[----:B------:R-:W-:Y:S05]  /*6ff0*/  @P0 BRA `(.L_x_79) ;  /* 0x0000000000280947 */ /* 0x000fea0003800000 */
[----:B------:R-:W-:-:S04]  /*7000*/  SHF.L.U32 R2, R0, 0x1, RZ ;  /* 0x0000000100027819 */ /* 0x000fc800000006ff */
[----:B------:R-:W-:-:S13]  /*7010*/  ISETP.NE.AND P0, PT, R2, RZ, PT ;  /* 0x000000ff0200720c */ /* 0x000fda0003f05270 */
[----:B------:R-:W-:Y:S01]  /*7020*/  @P0 FFMA R7, R0, 1.84467440737095516160e+19, RZ ;  /* 0x5f80000000070823 */ /* 0x000fe200000000ff */
[----:B------:R-:W-:Y:S08]  /*7030*/  @!P0 MUFU.RCP R3, R0 ;  /* 0x0000000000038308 */ /* 0x000ff00000001000 */
[----:B------:R-:W0:Y:S02]  /*7040*/  @P0 MUFU.RCP R2, R7 ;  /* 0x0000000700020308 */ /* 0x000e240000001000 */
[----:B0-----:R-:W-:-:S04]  /*7050*/  @P0 FFMA R8, R7, R2, -1 ;  /* 0xbf80000007080423 */ /* 0x001fc80000000002 */
[----:B------:R-:W-:-:S04]  /*7060*/  @P0 FADD.FTZ R9, -R8, -RZ ;  /* 0x800000ff08090221 */ /* 0x000fc80000010100 */
[----:B------:R-:W-:-:S04]  /*7070*/  @P0 FFMA R2, R2, R9, R2 ;  /* 0x0000000902020223 */ /* 0x000fc80000000002 */
[----:B------:R-:W-:Y:S01]  /*7080*/  @P0 FFMA R3, R2, 1.84467440737095516160e+19, RZ ;  /* 0x5f80000002030823 */ /* 0x000fe200000000ff */
[----:B------:R-:W-:Y:S06]  /*7090*/  BRA `(.L_x_80) ;  /* 0x0000000000887947 */ /* 0x000fec0003800000 */
.L_x_79:
[----:B------:R-:W-:-:S05]  /*70a0*/  VIADD R11, R9, 0xffffff03 ;  /* 0xffffff03090b7836 */ /* 0x000fca0000000000 */
[----:B------:R-:W-:-:S13]  /*70b0*/  ISETP.GT.U32.AND P0, PT, R11, 0x1, PT ;  /* 0x000000010b00780c */ /* 0x000fda0003f04070 */
[----:B------:R-:W-:Y:S05]  /*70c0*/  @P0 BRA `(.L_x_81) ;  /* 0x0000000000780947 */ /* 0x000fea0003800000 */
[----:B------:R-:W-:Y:S01]  /*70d0*/  LOP3.LUT R2, R0, 0x7fffff, RZ, 0xc0, !PT ;  /* 0x007fffff00027812 */ /* 0x000fe200078ec0ff */
[----:B------:R-:W-:-:S03]  /*70e0*/  HFMA2 R10, -RZ, RZ, 0, 1.78813934326171875e-07 ;  /* 0x00000003ff0a7431 */ /* 0x000fc600000001ff */
[----:B------:R-:W-:-:S04]  /*70f0*/  LOP3.LUT R2, R2, 0x3f800000, RZ, 0xfc, !PT ;  /* 0x3f80000002027812 */ /* 0x000fc800078efcff */
[----:B------:R-:W0:Y:S01]  /*7100*/  MUFU.RCP R3, R2 ;  /* 0x0000000200037308 */ /* 0x000e220000001000 */
[----:B------:R-:W-:Y:S01]  /*7110*/  SHF.L.U32 R10, R10, R11, RZ ;  /* 0x0000000b0a0a7219 */ /* 0x000fe200000006ff */
[----:B0-----:R-:W-:-:S04]  /*7120*/  FFMA R7, R2, R3, -1 ;  /* 0xbf80000002077423 */ /* 0x001fc80000000003 */
[----:B------:R-:W-:-:S04]  /*7130*/  FADD.FTZ R8, -R7, -RZ ;  /* 0x800000ff07087221 */ /* 0x000fc80000010100 */
[CCC-:B------:R-:W-:Y:S01]  /*7140*/  FFMA.RM R7, R3.reuse, R8.reuse, R3.reuse ;  /* 0x0000000803077223 */ /* 0x1c0fe20000004003 */
[----:B------:R-:W-:-:S04]  /*7150*/  FFMA.RP R8, R3, R8, R3 ;  /* 0x0000000803087223 */ /* 0x000fc80000008003 */
[C---:B------:R-:W-:Y:S02]  /*7160*/  LOP3.LUT R3, R7.reuse, 0x7fffff, RZ, 0xc0, !PT ;  /* 0x007fffff07037812 */ /* 0x040fe400078ec0ff */
[----:B------:R-:W-:Y:S02]  /*7170*/  FSETP.NEU.FTZ.AND P0, PT, R7, R8, PT ;  /* 0x000000080700720b */ /* 0x000fe40003f1d000 */
[----:B------:R-:W-:Y:S02]  /*7180*/  LOP3.LUT R3, R3, 0x800000, RZ, 0xfc, !PT ;  /* 0x0080000003037812 */ /* 0x000fe400078efcff */
[----:B------:R-:W-:Y:S02]  /*7190*/  SEL R7, RZ, 0xffffffff, !P0 ;  /* 0xffffffffff077807 */ /* 0x000fe40004000000 */
[----:B------:R-:W-:-:S03]  /*71a0*/  LOP3.LUT R10, R10, R3, RZ, 0xc0, !PT ;  /* 0x000000030a0a7212 */ /* 0x000fc600078ec0ff */
[----:B------:R-:W-:Y:S01]  /*71b0*/  IMAD.MOV R2, RZ, RZ, -R7 ;  /* 0x000000ffff027224 */ /* 0x000fe200078e0a07 */
[----:B------:R-:W-:-:S04]  /*71c0*/  SHF.R.U32.HI R10, RZ, R11, R10 ;  /* 0x0000000bff0a7219 */ /* 0x000fc8000001160a */
[----:B------:R-:W-:Y:S02]  /*71d0*/  LOP3.LUT P1, RZ, R2, R11, R3, 0xf8, !PT ;  /* 0x0000000b02ff7212 */ /* 0x000fe4000782f803 */
[C---:B------:R-:W-:Y:S02]  /*71e0*/  LOP3.LUT P0, RZ, R10.reuse, 0x1, RZ, 0xc0, !PT ;  /* 0x000000010aff7812 */ /* 0x040fe4000780c0ff */
[----:B------:R-:W-:-:S04]  /*71f0*/  LOP3.LUT P2, RZ, R10, 0x2, RZ, 0xc0, !PT ;  /* 0x000000020aff7812 */ /* 0x000fc8000784c0ff */
[----:B------:R-:W-:Y:S02]  /*7200*/  PLOP3.LUT P0, PT, P0, P1, P2, 0xe0, 0x0 ;  /* 0x000000000000781c */ /* 0x000fe40000703c20 */
[----:B------:R-:W-:Y:S02]  /*7210*/  LOP3.LUT P1, RZ, R0, 0x7fffff, RZ, 0xc0, !PT ;  /* 0x007fffff00ff7812 */ /* 0x000fe4000782c0ff */
[----:B------:R-:W-:-:S04]  /*7220*/  SEL R2, RZ, 0x1, !P0 ;  /* 0x00000001ff027807 */ /* 0x000fc80004000000 */
[----:B------:R-:W-:-:S04]  /*7230*/  IADD3 R2, PT, PT, -R2, RZ, RZ ;  /* 0x000000ff02027210 */ /* 0x000fc80007ffe1ff */
[----:B------:R-:W-:Y:S01]  /*7240*/  ISETP.GE.AND P0, PT, R2, RZ, PT ;  /* 0x000000ff0200720c */ /* 0x000fe20003f06270 */
[----:B------:R-:W-:-:S05]  /*7250*/  VIADD R2, R9, 0xffffff04 ;  /* 0xffffff0409027836 */ /* 0x000fca0000000000 */
[----:B------:R-:W-:-:S07]  /*7260*/  SHF.R.U32.HI R3, RZ, R2, R3 ;  /* 0x00000002ff037219 */ /* 0x000fce0000011603 */
[----:B------:R-:W-:-:S05]  /*7270*/  @!P0 IADD3 R3, PT, PT, R3, 0x1, RZ ;  /* 0x0000000103038810 */ /* 0x000fca0007ffe0ff */
[----:B------:R-:W-:-:S05]  /*7280*/  @!P1 IMAD.SHL.U32 R3, R3, 0x2, RZ ;  /* 0x0000000203039824 */ /* 0x000fca00078e00ff */
[----:B------:R-:W-:Y:S01]  /*7290*/  LOP3.LUT R3, R3, 0x80000000, R0, 0xf8, !PT ;  /* 0x8000000003037812 */ /* 0x000fe200078ef800 */
[----:B------:R-:W-:Y:S06]  /*72a0*/  BRA `(.L_x_80) ;  /* 0x0000000000047947 */ /* 0x000fec0003800000 */
.L_x_81:
[----:B------:R0:W1:Y:S02]  /*72b0*/  MUFU.RCP R3, R0 ;  /* 0x0000000000037308 */ /* 0x0000640000001000 */
.L_x_80:
[----:B------:R-:W-:Y:S05]  /*72c0*/  BSYNC.RECONVERGENT B2 ;  /* 0x0000000000027941 */ /* 0x000fea0003800200 */
.L_x_78:
[----:B------:R-:W-:-:S04]  /*72d0*/  MOV R7, 0x0 ;  /* 0x0000000000077802 */ /* 0x000fc80000000f00 */
[----:B01----:R-:W-:Y:S05]  /*72e0*/  RET.REL.NODEC R6 `(_Z9zipKernelPfPiS0_iiS_S0_S0_iS_S0_S0_ii) ;  /* 0xffffff8c06447950 */ /* 0x003fea0003c3ffff */
.L_x_82:
[----:B------:R-:W-:-:S00]  /*72f0*/  BRA `(.L_x_82) ;  /* 0xfffffffc00fc7947 */ /* 0x000fc0000383ffff */
[----:B------:R-:W-:-:S00]  /*7300*/  NOP ;  /* 0x0000000000007918 */ /* 0x000fc00000000000 */
[----:B------:R-:W-:-:S00]  /*7310*/  NOP ;  /* 0x0000000000007918 */ /* 0x000fc00000000000 */
[----:B------:R-:W-:-:S00]  /*7320*/  NOP ;  /* 0x0000000000007918 */ /* 0x000fc00000000000 */
[----:B------:R-:W-:-:S00]  /*7330*/  NOP ;  /* 0x0000000000007918 */ /* 0x000fc00000000000 */
[----:B------:R-:W-:-:S00]  /*7340*/  NOP ;  /* 0x0000000000007918 */ /* 0x000fc00000000000 */
[----:B------:R-:W-:-:S00]  /*7350*/  NOP ;  /* 0x0000000000007918 */ /* 0x000fc00000000000 */
[----:B------:R-:W-:-:S00]  /*7360*/  NOP ;  /* 0x0000000000007918 */ /* 0x000fc00000000000 */
[----:B------:R-:W-:-:S00]  /*7370*/  NOP ;  /* 0x0000000000007918 */ /* 0x000fc00000000000 */
.L_x_311:


//--------------------- .text._Z12reduceKernelPfPiS0_iS_S0_S0_ifii --------------------------
	.section	.text._Z12reduceKernelPfPiS0_iS_S0_S0_ifii,"ax",@progbits
	.align	128
        .global         _Z12reduceKernelPfPiS0_iS_S0_S0_ifii
        .type           _Z12reduceKernelPfPiS0_iS_S0_S0_ifii,@function
        .size           _Z12reduceKernelPfPiS0_iS_S0_S0_ifii,(.L_x_314 - _Z12reduceKernelPfPiS0_iS_S0_S0_ifii)
        .other          _Z12reduceKernelPfPiS0_iS_S0_S0_ifii,@"STO_CUDA_ENTRY STV_DEFAULT"
_Z12reduceKernelPfPiS0_iS_S0_S0_ifii:
.text._Z12reduceKernelPfPiS0_iS_S0_S0_ifii:
        /* <DEDUP_REMOVED lines=10> */
[----:B------:R-:W1:Y:S01]  /*00a0*/  LDCU UR4, c[0x0][0x3bc] ;  /* 0x00007780ff0477ac */ /* 0x000e620008000800 */
[----:B------:R-:W2:Y:S01]  /*00b0*/  LDCU.64 UR8, c[0x0][0x358] ;  /* 0x00006b00ff0877ac */ /* 0x000ea20008000a00 */
[----:B0-----:R-:W-:Y:S01]  /*00c0*/  UISETP.GE.AND UP0, UPT, UR5, 0x1, UPT ;  /* 0x000000010500788c */ /* 0x001fe2000bf06270 */
[----:B-1----:R-:W-:-:S08]  /*00d0*/  IMAD.U32 R2, RZ, RZ, UR4 ;  /* 0x00000004ff027e24 */ /* 0x002fd0000f8e00ff */
[----:B--2---:R-:W-:Y:S05]  /*00e0*/  BRA.U !UP0, `(.L_x_83) ;  /* 0x0000001d08f47547 */ /* 0x004fea000b800000 */
[----:B------:R-:W0:Y:S01]  /*00f0*/  LDCU UR4, c[0x0][0x3c0] ;  /* 0x00007800ff0477ac */ /* 0x000e220008000800 */
[----:B------:R-:W-:Y:S01]  /*0100*/  MOV R15, R0 ;  /* 0x00000000000f7202 */ /* 0x000fe20000000f00 */
[----:B------:R-:W-:Y:S02]  /*0110*/  UISETP.GE.U32.AND UP1, UPT, UR5, 0x8, UPT ;  /* 0x000000080500788c */ /* 0x000fe4000bf26070 */
[----:B------:R-:W-:-:S04]  /*0120*/  ULOP3.LUT UR6, UR5, 0x7, URZ, 0xc0, !UPT ;  /* 0x0000000705067892 */ /* 0x000fc8000f8ec0ff */
[----:B------:R-:W-:Y:S01]  /*0130*/  UISETP.NE.AND UP0, UPT, UR6, URZ, UPT ;  /* 0x000000ff0600728c */ /* 0x000fe2000bf05270 */
[----:B0-----:R-:W-:Y:S02]  /*0140*/  IMAD.U32 R3, RZ, RZ, UR4 ;  /* 0x00000004ff037e24 */ /* 0x001fe4000f8e00ff */
[----:B------:R-:W-:Y:S08]  /*0150*/  BRA.U !UP1, `(.L_x_84) ;  /* 0x0000001109147547 */ /* 0x000ff0000b800000 */
[----:B------:R-:W0:Y:S01]  /*0160*/  LDC.64 R4, c[0x0][0x388] ;  /* 0x0000e200ff047b82 */ /* 0x000e220000000a00 */
[----:B------:R-:W-:Y:S01]  /*0170*/  MOV R15, R0 ;  /* 0x00000000000f7202 */ /* 0x000fe20000000f00 */
[----:B------:R-:W-:Y:S01]  /*0180*/  IMAD.U32 R3, RZ, RZ, UR4 ;  /* 0x00000004ff037e24 */ /* 0x000fe2000f8e00ff */
[----:B------:R-:W-:Y:S01]  /*0190*/  ULOP3.LUT UR5, UR5, 0x7ffffff8, URZ, 0xc0, !UPT ;  /* 0x7ffffff805057892 */ /* 0x000fe2000f8ec0ff */
[----:B------:R-:W-:-:S11]  /*01a0*/  UMOV UR4, URZ ;  /* 0x000000ff00047c82 */ /* 0x000fd60008000000 */
.L_x_85:
[----:B-1----:R-:W-:-:S04]  /*01b0*/  VIADD R14, R3, 0xffffffff ;  /* 0xffffffff030e7836 */ /* 0x002fc80000000000 */
[----:B0-----:R-:W-:-:S05]  /*01c0*/  IMAD.WIDE.U32 R6, R14, 0x4, R4 ;  /* 0x000000040e067825 */ /* 0x001fca00078e0004 */
[----:B------:R-:W2:Y:S01]  /*01d0*/  LDG.E R12, desc[UR8][R6.64] ;  /* 0x00000008060c7981 */ /* 0x000ea2000c1e1900 */
[C---:B------:R-:W-:Y:S01]  /*01e0*/  VIADD R13, R3.reuse, 0xfffffffe ;  /* 0xfffffffe030d7836 */ /* 0x040fe20000000000 */
[----:B------:R-:W-:-:S03]  /*01f0*/  IADD3 R11, PT, PT, R3, -0x3, RZ ;  /* 0xfffffffd030b7810 */ /* 0x000fc60007ffe0ff */
[----:B------:R-:W-:-:S06]  /*0200*/  IMAD.WIDE.U32 R18, R13, 0x4, R4 ;  /* 0x000000040d127825 */ /* 0x000fcc00078e0004 */
[----:B------:R-:W3:Y:S01]  /*0210*/  LDG.E R18, desc[UR8][R18.64] ;  /* 0x0000000812127981 */ /* 0x000ee2000c1e1900 */
[----:B------:R-:W-:-:S04]  /*0220*/  IMAD.WIDE.U32 R20, R11, 0x4, R4 ;  /* 0x000000040b147825 */ /* 0x000fc800078e0004 */
[----:B------:R-:W-:Y:S01]  /*0230*/  VIADD R10, R3, 0xfffffffc ;  /* 0xfffffffc030a7836 */ /* 0x000fe20000000000 */
[----:B------:R3:W4:Y:S03]  /*0240*/  LDG.E R17, desc[UR8][R20.64] ;  /* 0x0000000814117981 */ /* 0x000726000c1e1900 */
[----:B------:R-:W-:-:S05]  /*0250*/  IMAD.WIDE.U32 R22, R10, 0x4, R4 ;  /* 0x000000040a167825 */ /* 0x000fca00078e0004 */
[----:B------:R4:W5:Y:S01]  /*0260*/  LDG.E R16, desc[UR8][R22.64] ;  /* 0x0000000816107981 */ /* 0x000962000c1e1900 */
[----:B------:R-:W-:Y:S02]  /*0270*/  IABS R24, R15 ;  /* 0x0000000f00187213 */ /* 0x000fe40000000000 */
[----:B--2---:R-:W-:-:S04]  /*0280*/  IABS R8, R12 ;  /* 0x0000000c00087213 */ /* 0x004fc80000000000 */
[----:B------:R-:W0:Y:S01]  /*0290*/  I2F.RP R9, R8 ;  /* 0x0000000800097306 */ /* 0x000e220000209400 */
[----:B---3--:R-:W-:-:S07]  /*02a0*/  IABS R21, R18 ;  /* 0x0000001200157213 */ /* 0x008fce0000000000 */
[----:B------:R-:W-:Y:S01]  /*02b0*/  I2F.RP R19, R21 ;  /* 0x0000001500137306 */ /* 0x000fe20000209400 */
[----:B----4-:R-:W-:-:S07]  /*02c0*/  IABS R22, R17 ;  /* 0x0000001100167213 */ /* 0x010fce0000000000 */
[----:B0-----:R-:W0:Y:S01]  /*02d0*/  MUFU.RCP R9, R9 ;  /* 0x0000000900097308 */ /* 0x001e220000001000 */
[----:B-----5:R-:W-:-:S07]  /*02e0*/  IABS R20, R16 ;  /* 0x0000001000147213 */ /* 0x020fce0000000000 */
[----:B------:R-:W-:Y:S01]  /*02f0*/  I2F.RP R25, R22 ;  /* 0x0000001600197306 */ /* 0x000fe20000209400 */
[----:B0-----:R-:W-:-:S07]  /*0300*/  VIADD R6, R9, 0xffffffe ;  /* 0x0ffffffe09067836 */ /* 0x001fce0000000000 */
[----:B------:R-:W0:Y:S08]  /*0310*/  MUFU.RCP R9, R19 ;  /* 0x0000001300097308 */ /* 0x000e300000001000 */
[----:B------:R1:W2:Y:S02]  /*0320*/  F2I.FTZ.U32.TRUNC.NTZ R7, R6 ;  /* 0x0000000600077305 */ /* 0x0002a4000021f000 */
[----:B-1----:R-:W-:Y:S01]  /*0330*/  IMAD.MOV.U32 R6, RZ, RZ, RZ ;  /* 0x000000ffff067224 */ /* 0x002fe200078e00ff */
[----:B0-----:R-:W-:-:S02]  /*0340*/  IADD3 R9, PT, PT, R9, 0xffffffe, RZ ;  /* 0x0ffffffe09097810 */ /* 0x001fc40007ffe0ff */
[----:B--2---:R-:W-:-:S04]  /*0350*/  IADD3 R23, PT, PT, RZ, -R7, RZ ;  /* 0x80000007ff177210 */ /* 0x004fc80007ffe0ff */
[----:B------:R-:W0:Y:S01]  /*0360*/  F2I.FTZ.U32.TRUNC.NTZ R9, R9 ;  /* 0x0000000900097305 */ /* 0x000e22000021f000 */
[----:B------:R-:W-:-:S04]  /*0370*/  IMAD R23, R23, R8, RZ ;  /* 0x0000000817177224 */ /* 0x000fc800078e02ff */
[----:B------:R-:W-:Y:S01]  /*0380*/  IMAD.HI.U32 R7, R7, R23, R6 ;  /* 0x0000001707077227 */ /* 0x000fe200078e0006 */
[----:B------:R-:W-:Y:S02]  /*0390*/  IABS R23, R12 ;  /* 0x0000000c00177213 */ /* 0x000fe40000000000 */
[----:B------:R0:W1:Y:S03]  /*03a0*/  MUFU.RCP R6, R25 ;  /* 0x0000001900067308 */ /* 0x0000660000001000 */
[----:B------:R-:W-:Y:S02]  /*03b0*/  IMAD.MOV R26, RZ, RZ, -R23 ;  /* 0x000000ffff1a7224 */ /* 0x000fe400078e0a17 */
[----:B------:R-:W-:-:S03]  /*03c0*/  IMAD.HI.U32 R19, R7, R24, RZ ;  /* 0x0000001807137227 */ /* 0x000fc600078e00ff */
[----:B------:R-:W2:Y:S01]  /*03d0*/  I2F.RP R23, R20 ;  /* 0x0000001400177306 */ /* 0x000ea20000209400 */
[----:B------:R-:W-:Y:S02]  /*03e0*/  IMAD R7, R19, R26, R24 ;  /* 0x0000001a13077224 */ /* 0x000fe400078e0218 */
[----:B0-----:R-:W-:-:S03]  /*03f0*/  IMAD.MOV R25, RZ, RZ, -R9 ;  /* 0x000000ffff197224 */ /* 0x001fc600078e0a09 */
[----:B------:R-:W-:Y:S01]  /*0400*/  ISETP.GT.U32.AND P1, PT, R8, R7, PT ;  /* 0x000000070800720c */ /* 0x000fe20003f24070 */
[----:B-1----:R-:W-:Y:S02]  /*0410*/  VIADD R24, R6, 0xffffffe ;  /* 0x0ffffffe06187836 */ /* 0x002fe40000000000 */
[----:B------:R-:W-:Y:S01]  /*0420*/  IMAD.MOV.U32 R6, RZ, RZ, R25 ;  /* 0x000000ffff067224 */ /* 0x000fe200078e0019 */
[----:B--2---:R-:W0:Y:S03]  /*0430*/  MUFU.RCP R23, R23 ;  /* 0x0000001700177308 */ /* 0x004e260000001000 */
[----:B------:R-:W-:Y:S01]  /*0440*/  IMAD R25, R6, R21, RZ ;  /* 0x0000001506197224 */ /* 0x000fe200078e02ff */
[----:B------:R-:W-:-:S05]  /*0450*/  LOP3.LUT R6, R15, R12, RZ, 0x3c, !PT ;  /* 0x0000000c0f067212 */ /* 0x000fca00078e3cff */
[-C--:B------:R-:W-:Y:S02]  /*0460*/  @!P1 IADD3 R7, PT, PT, R7, -R8.reuse, RZ ;  /* 0x8000000807079210 */ /* 0x080fe40007ffe0ff */
[----:B------:R-:W-:Y:S01]  /*0470*/  ISETP.GE.AND P2, PT, R6, RZ, PT ;  /* 0x000000ff0600720c */ /* 0x000fe20003f46270 */
[----:B------:R-:W-:Y:S01]  /*0480*/  IMAD.MOV.U32 R6, RZ, RZ, RZ ;  /* 0x000000ffff067224 */ /* 0x000fe200078e00ff */
[----:B------:R-:W-:Y:S01]  /*0490*/  ISETP.GE.U32.AND P0, PT, R7, R8, PT ;  /* 0x000000080700720c */ /* 0x000fe20003f06070 */
[----:B------:R-:W-:Y:S01]  /*04a0*/  IMAD.MOV.U32 R8, RZ, RZ, RZ ;  /* 0x000000ffff087224 */ /* 0x000fe200078e00ff */
[----:B------:R-:W1:Y:S01]  /*04b0*/  F2I.FTZ.U32.TRUNC.NTZ R7, R24 ;  /* 0x0000001800077305 */ /* 0x000e62000021f000 */
[----:B------:R-:W-:Y:S02]  /*04c0*/  @!P1 IADD3 R19, PT, PT, R19, 0x1, RZ ;  /* 0x0000000113139810 */ /* 0x000fe40007ffe0ff */
[----:B------:R-:W-:Y:S01]  /*04d0*/  IMAD.HI.U32 R8, R9, R25, R8 ;  /* 0x0000001909087227 */ /* 0x000fe200078e0008 */
[----:B------:R-:W-:-:S03]  /*04e0*/  ISETP.NE.AND P1, PT, R12, RZ, PT ;  /* 0x000000ff0c00720c */ /* 0x000fc60003f25270 */
[----:B0-----:R-:W-:-:S04]  /*04f0*/  VIADD R9, R23, 0xffffffe ;  /* 0x0ffffffe17097836 */ /* 0x001fc80000000000 */
[----:B------:R-:W-:Y:S02]  /*0500*/  @P0 VIADD R19, R19, 0x1 ;  /* 0x0000000113130836 */ /* 0x000fe40000000000 */
[----:B------:R-:W0:Y:S01]  /*0510*/  F2I.FTZ.U32.TRUNC.NTZ R9, R9 ;  /* 0x0000000900097305 */ /* 0x000e22000021f000 */
[----:B-1----:R-:W-:Y:S01]  /*0520*/  IADD3 R23, PT, PT, RZ, -R7, RZ ;  /* 0x80000007ff177210 */ /* 0x002fe20007ffe0ff */
[----:B------:R-:W-:Y:S02]  /*0530*/  @!P2 IMAD.MOV R19, RZ, RZ, -R19 ;  /* 0x000000ffff13a224 */ /* 0x000fe400078e0a13 */
[----:B------:R-:W-:Y:S02]  /*0540*/  @!P1 LOP3.LUT R19, RZ, R12, RZ, 0x33, !PT ;  /* 0x0000000cff139212 */ /* 0x000fe400078e33ff */
[----:B------:R-:W-:-:S04]  /*0550*/  IMAD R23, R23, R22, RZ ;  /* 0x0000001617177224 */ /* 0x000fc800078e02ff */
[----:B------:R-:W-:Y:S01]  /*0560*/  IMAD.HI.U32 R23, R7, R23, R6 ;  /* 0x0000001707177227 */ /* 0x000fe200078e0006 */
[----:B------:R-:W-:Y:S02]  /*0570*/  IABS R7, R19 ;  /* 0x0000001300077213 */ /* 0x000fe40000000000 */
[----:B------:R-:W-:Y:S02]  /*0580*/  IABS R6, R18 ;  /* 0x0000001200067213 */ /* 0x000fe40000000000 */
[----:B0-----:R-:W-:Y:S01]  /*0590*/  IADD3 R25, PT, PT, RZ, -R9, RZ ;  /* 0x80000009ff197210 */ /* 0x001fe20007ffe0ff */
[----:B------:R-:W-:-:S04]  /*05a0*/  IMAD.HI.U32 R24, R8, R7, RZ ;  /* 0x0000000708187227 */ /* 0x000fc800078e00ff */
[----:B------:R-:W-:Y:S02]  /*05b0*/  IMAD R25, R25, R20, RZ ;  /* 0x0000001419197224 */ /* 0x000fe400078e02ff */
[----:B------:R-:W-:Y:S02]  /*05c0*/  IMAD.MOV.U32 R8, RZ, RZ, RZ ;  /* 0x000000ffff087224 */ /* 0x000fe400078e00ff */
[----:B------:R-:W-:Y:S02]  /*05d0*/  IMAD.MOV R26, RZ, RZ, -R6 ;  /* 0x000000ffff1a7224 */ /* 0x000fe400078e0a06 */
[----:B------:R-:W-:Y:S01]  /*05e0*/  IMAD.HI.U32 R25, R9, R25, R8 ;  /* 0x0000001909197227 */ /* 0x000fe200078e0008 */
[----:B------:R-:W-:-:S03]  /*05f0*/  IADD3 R8, PT, PT, R3, -0x5, RZ ;  /* 0xfffffffb03087810 */ /* 0x000fc60007ffe0ff */
[----:B------:R-:W-:Y:S02]  /*0600*/  IMAD R26, R24, R26, R7 ;  /* 0x0000001a181a7224 */ /* 0x000fe400078e0207 */
[----:B------:R-:W-:-:S05]  /*0610*/  IMAD.WIDE.U32 R6, R8, 0x4, R4 ;  /* 0x0000000408067825 */ /* 0x000fca00078e0004 */
[----:B------:R0:W2:Y:S01]  /*0620*/  LDG.E R9, desc[UR8][R6.64] ;  /* 0x0000000806097981 */ /* 0x0000a2000c1e1900 */
[----:B------:R-:W-:Y:S02]  /*0630*/  ISETP.GT.U32.AND P1, PT, R21, R26, PT ;  /* 0x0000001a1500720c */ /* 0x000fe40003f24070 */
[----:B0-----:R-:W-:-:S11]  /*0640*/  IABS R7, R17 ;  /* 0x0000001100077213 */ /* 0x001fd60000000000 */
[----:B------:R-:W-:Y:S02]  /*0650*/  @!P1 IMAD.IADD R26, R26, 0x1, -R21 ;  /* 0x000000011a1a9824 */ /* 0x000fe400078e0a15 */
[----:B------:R-:W-:Y:S01]  /*0660*/  @!P1 VIADD R24, R24, 0x1 ;  /* 0x0000000118189836 */ /* 0x000fe20000000000 */
[----:B------:R-:W-:Y:S01]  /*0670*/  ISETP.NE.AND P1, PT, R18, RZ, PT ;  /* 0x000000ff1200720c */ /* 0x000fe20003f25270 */
[----:B------:R-:W-:Y:S01]  /*0680*/  IMAD.MOV R7, RZ, RZ, -R7 ;  /* 0x000000ffff077224 */ /* 0x000fe200078e0a07 */
[----:B------:R-:W-:Y:S02]  /*0690*/  ISETP.GE.U32.AND P0, PT, R26, R21, PT ;  /* 0x000000151a00720c */ /* 0x000fe40003f06070 */
[----:B------:R-:W-:-:S04]  /*06a0*/  LOP3.LUT R21, R19, R18, RZ, 0x3c, !PT ;  /* 0x0000001213157212 */ /* 0x000fc800078e3cff */
[----:B------:R-:W-:-:S07]  /*06b0*/  ISETP.GE.AND P2, PT, R21, RZ, PT ;  /* 0x000000ff1500720c */ /* 0x000fce0003f46270 */
[----:B------:R-:W-:-:S06]  /*06c0*/  @P0 IADD3 R24, PT, PT, R24, 0x1, RZ ;  /* 0x0000000118180810 */ /* 0x000fcc0007ffe0ff */
[----:B------:R-:W-:Y:S01]  /*06d0*/  @!P2 IMAD.MOV R24, RZ, RZ, -R24 ;  /* 0x000000ffff18a224 */ /* 0x000fe200078e0a18 */
[----:B------:R-:W-:-:S04]  /*06e0*/  @!P1 LOP3.LUT R24, RZ, R18, RZ, 0x33, !PT ;  /* 0x00000012ff189212 */ /* 0x000fc800078e33ff */
[----:B------:R-:W-:-:S05]  /*06f0*/  IABS R6, R24 ;  /* 0x0000001800067213 */ /* 0x000fca0000000000 */
[----:B------:R-:W-:-:S04]  /*0700*/  IMAD.HI.U32 R21, R23, R6, RZ ;  /* 0x0000000617157227 */ /* 0x000fc800078e00ff */
[----:B------:R-:W-:Y:S01]  /*0710*/  IMAD R7, R21, R7, R6 ;  /* 0x0000000715077224 */ /* 0x000fe200078e0206 */
[----:B------:R-:W-:-:S04]  /*0720*/  LOP3.LUT R6, R24, R17, RZ, 0x3c, !PT ;  /* 0x0000001118067212 */ /* 0x000fc800078e3cff */
[----:B------:R-:W-:Y:S02]  /*0730*/  ISETP.GT.U32.AND P1, PT, R22, R7, PT ;  /* 0x000000071600720c */ /* 0x000fe40003f24070 */
[----:B------:R-:W-:-:S11]  /*0740*/  ISETP.GE.AND P2, PT, R6, RZ, PT ;  /* 0x000000ff0600720c */ /* 0x000fd60003f46270 */
[-C--:B------:R-:W-:Y:S01]  /*0750*/  @!P1 IADD3 R7, PT, PT, R7, -R22.reuse, RZ ;  /* 0x8000001607079210 */ /* 0x080fe20007ffe0ff */
[----:B------:R-:W-:Y:S01]  /*0760*/  @!P1 VIADD R21, R21, 0x1 ;  /* 0x0000000115159836 */ /* 0x000fe20000000000 */
[----:B------:R-:W-:Y:S02]  /*0770*/  ISETP.NE.AND P1, PT, R17, RZ, PT ;  /* 0x000000ff1100720c */ /* 0x000fe40003f25270 */
[----:B------:R-:W-:Y:S02]  /*0780*/  ISETP.GE.U32.AND P0, PT, R7, R22, PT ;  /* 0x000000160700720c */ /* 0x000fe40003f06070 */
[----:B------:R-:W-:-:S05]  /*0790*/  IABS R7, R16 ;  /* 0x0000001000077213 */ /* 0x000fca0000000000 */
[----:B------:R-:W-:-:S06]  /*07a0*/  IMAD.MOV R27, RZ, RZ, -R7 ;  /* 0x000000ffff1b7224 */ /* 0x000fcc00078e0a07 */
[----:B------:R-:W-:-:S05]  /*07b0*/  @P0 VIADD R21, R21, 0x1 ;  /* 0x0000000115150836 */ /* 0x000fca0000000000 */
[----:B------:R-:W-:Y:S02]  /*07c0*/  @!P2 IADD3 R21, PT, PT, -R21, RZ, RZ ;  /* 0x000000ff1515a210 */ /* 0x000fe40007ffe1ff */
[----:B------:R-:W-:-:S04]  /*07d0*/  @!P1 LOP3.LUT R21, RZ, R17, RZ, 0x33, !PT ;  /* 0x00000011ff159212 */ /* 0x000fc800078e33ff */
[----:B------:R-:W-:-:S05]  /*07e0*/  IABS R28, R21 ;  /* 0x00000015001c7213 */ /* 0x000fca0000000000 */
[----:B------:R-:W-:Y:S01]  /*07f0*/  IMAD.HI.U32 R23, R25, R28, RZ ;  /* 0x0000001c19177227 */ /* 0x000fe200078e00ff */
[----:B------:R-:W-:-:S03]  /*0800*/  IADD3 R25, PT, PT, -R19, RZ, RZ ;  /* 0x000000ff13197210 */ /* 0x000fc60007ffe1ff */
[----:B------:R-:W-:Y:S02]  /*0810*/  IMAD R27, R23, R27, R28 ;  /* 0x0000001b171b7224 */ /* 0x000fe400078e021c */
[----:B------:R-:W-:Y:S01]  /*0820*/  IMAD R25, R12, R25, R15 ;  /* 0x000000190c197224 */ /* 0x000fe200078e020f */
[----:B------:R-:W-:Y:S02]  /*0830*/  IADD3 R12, PT, PT, R3, -0x6, RZ ;  /* 0xfffffffa030c7810 */ /* 0x000fe40007ffe0ff */
[----:B------:R-:W-:-:S13]  /*0840*/  ISETP.GT.U32.AND P1, PT, R20, R27, PT ;  /* 0x0000001b1400720c */ /* 0x000fda0003f24070 */
[----:B------:R-:W-:-:S05]  /*0850*/  @!P1 IMAD.IADD R27, R27, 0x1, -R20 ;  /* 0x000000011b1b9824 */ /* 0x000fca00078e0a14 */
[----:B------:R-:W-:Y:S02]  /*0860*/  ISETP.GE.U32.AND P0, PT, R27, R20, PT ;  /* 0x000000141b00720c */ /* 0x000fe40003f06070 */
[----:B--2---:R-:W-:-:S04]  /*0870*/  IABS R22, R9 ;  /* 0x0000000900167213 */ /* 0x004fc80000000000 */
[----:B------:R-:W0:Y:S08]  /*0880*/  I2F.RP R26, R22 ;  /* 0x00000016001a7306 */ /* 0x000e300000209400 */
[----:B0-----:R-:W0:Y:S02]  /*0890*/  MUFU.RCP R6, R26 ;  /* 0x0000001a00067308 */ /* 0x001e240000001000 */
[----:B0-----:R-:W-:-:S06]  /*08a0*/  VIADD R6, R6, 0xffffffe ;  /* 0x0ffffffe06067836 */ /* 0x001fcc0000000000 */
[----:B------:R0:W1:Y:S02]  /*08b0*/  F2I.FTZ.U32.TRUNC.NTZ R7, R6 ;  /* 0x0000000600077305 */ /* 0x000064000021f000 */
[----:B0-----:R-:W-:Y:S02]  /*08c0*/  IMAD.MOV.U32 R6, RZ, RZ, RZ ;  /* 0x000000ffff067224 */ /* 0x001fe400078e00ff */
[----:B-1----:R-:W-:-:S04]  /*08d0*/  IMAD.MOV R15, RZ, RZ, -R7 ;  /* 0x000000ffff0f7224 */ /* 0x002fc800078e0a07 */
[----:B------:R-:W-:-:S04]  /*08e0*/  IMAD R15, R15, R22, RZ ;  /* 0x000000160f0f7224 */ /* 0x000fc800078e02ff */
[----:B------:R-:W-:-:S04]  /*08f0*/  IMAD.HI.U32 R20, R7, R15, R6 ;  /* 0x0000000f07147227 */ /* 0x000fc800078e0006 */
[----:B------:R-:W-:-:S05]  /*0900*/  IMAD.WIDE.U32 R6, R12, 0x4, R4 ;  /* 0x000000040c067825 */ /* 0x000fca00078e0004 */
[----:B------:R0:W2:Y:S01]  /*0910*/  LDG.E R15, desc[UR8][R6.64] ;  /* 0x00000008060f7981 */ /* 0x0000a2000c1e1900 */
[----:B------:R-:W-:Y:S01]  /*0920*/  IMAD R26, R14, 0x4, R1 ;  /* 0x000000040e1a7824 */ /* 0x000fe200078e0201 */
[----:B------:R-:W-:Y:S02]  /*0930*/  LOP3.LUT R27, R21, R16, RZ, 0x3c, !PT ;  /* 0x00000010151b7212 */ /* 0x000fe400078e3cff */
[----:B------:R-:W-:Y:S02]  /*0940*/  @!P1 IADD3 R23, PT, PT, R23, 0x1, RZ ;  /* 0x0000000117179810 */ /* 0x000fe40007ffe0ff */
[----:B------:R-:W-:Y:S01]  /*0950*/  ISETP.GE.AND P2, PT, R27, RZ, PT ;  /* 0x000000ff1b00720c */ /* 0x000fe20003f46270 */
[----:B------:R1:W-:Y:S01]  /*0960*/  STL [R26], R25 ;  /* 0x000000191a007387 */ /* 0x0003e20000100800 */
[----:B------:R-:W-:Y:S01]  /*0970*/  ISETP.NE.AND P1, PT, R16, RZ, PT ;  /* 0x000000ff1000720c */ /* 0x000fe20003f25270 */
[----:B------:R-:W-:Y:S01]  /*0980*/  @P0 VIADD R23, R23, 0x1 ;  /* 0x0000000117170836 */ /* 0x000fe20000000000 */
[----:B0-----:R-:W-:-:S04]  /*0990*/  IABS R7, R9 ;  /* 0x0000000900077213 */ /* 0x001fc80000000000 */
[----:B------:R-:W-:Y:S01]  /*09a0*/  IADD3 R7, PT, PT, RZ, -R7, RZ ;  /* 0x80000007ff077210 */ /* 0x000fe20007ffe0ff */
[----:B-1----:R-:W-:-:S04]  /*09b0*/  IMAD.MOV R25, RZ, RZ, -R24 ;  /* 0x000000ffff197224 */ /* 0x002fc800078e0a18 */
[----:B------:R-:W-:Y:S02]  /*09c0*/  @!P2 IMAD.MOV R23, RZ, RZ, -R23 ;  /* 0x000000ffff17a224 */ /* 0x000fe400078e0a17 */
[----:B------:R-:W-:Y:S01]  /*09d0*/  @!P1 LOP3.LUT R23, RZ, R16, RZ, 0x33, !PT ;  /* 0x00000010ff179212 */ /* 0x000fe200078e33ff */
[----:B------:R-:W-:Y:S02]  /*09e0*/  IMAD R25, R18, R25, R19 ;  /* 0x0000001912197224 */ /* 0x000fe400078e0213 */
[----:B------:R-:W-:Y:S01]  /*09f0*/  VIADD R18, R3, 0xfffffff9 ;  /* 0xfffffff903127836 */ /* 0x000fe20000000000 */
[----:B------:R-:W-:-:S05]  /*0a00*/  IABS R27, R23 ;  /* 0x00000017001b7213 */ /* 0x000fca0000000000 */
[----:B------:R-:W-:-:S04]  /*0a10*/  IMAD.HI.U32 R20, R20, R27, RZ ;  /* 0x0000001b14147227 */ /* 0x000fc800078e00ff */
[----:B------:R-:W-:-:S05]  /*0a20*/  IMAD R27, R20, R7, R27 ;  /* 0x00000007141b7224 */ /* 0x000fca00078e021b */
        /* <DEDUP_REMOVED lines=8> */
[----:B0-----:R-:W-:Y:S01]  /*0ab0*/  HFMA2 R6, -RZ, RZ, 0, 0 ;  /* 0x00000000ff067431 */ /* 0x001fe200000001ff */
[----:B-1----:R-:W-:-:S05]  /*0ac0*/  IADD3 R19, PT, PT, RZ, -R7, RZ ;  /* 0x80000007ff137210 */ /* 0x002fca0007ffe0ff */
[----:B------:R-:W-:-:S04]  /*0ad0*/  IMAD R19, R19, R14, RZ ;  /* 0x0000000e13137224 */ /* 0x000fc800078e02ff */
[----:B------:R-:W-:-:S04]  /*0ae0*/  IMAD.HI.U32 R22, R7, R19, R6 ;  /* 0x0000001307167227 */ /* 0x000fc800078e0006 */
[----:B------:R-:W-:-:S05]  /*0af0*/  IMAD.WIDE.U32 R6, R18, 0x4, R4 ;  /* 0x0000000412067825 */ /* 0x000fca00078e0004 */
[----:B------:R0:W2:Y:S01]  /*0b00*/  LDG.E R19, desc[UR8][R6.64] ;  /* 0x0000000806137981 */ /* 0x0000a2000c1e1900 */
[----:B------:R-:W-:Y:S01]  /*0b10*/  IMAD R26, R13, 0x4, R1 ;  /* 0x000000040d1a7824 */ /* 0x000fe200078e0201 */
[----:B------:R-:W-:Y:S01]  /*0b20*/  @!P1 IADD3 R20, PT, PT, R20, 0x1, RZ ;  /* 0x0000000114149810 */ /* 0x000fe20007ffe0ff */
[----:B------:R-:W-:Y:S01]  /*0b30*/  VIADD R3, R3, 0xfffffff8 ;  /* 0xfffffff803037836 */ /* 0x000fe20000000000 */
[----:B------:R-:W-:Y:S02]  /*0b40*/  ISETP.NE.AND P1, PT, R9, RZ, PT ;  /* 0x000000ff0900720c */ /* 0x000fe40003f25270 */
[----:B------:R1:W-:Y:S01]  /*0b50*/  STL [R26], R25 ;  /* 0x000000191a007387 */ /* 0x0003e20000100800 */
[----:B------:R-:W-:Y:S01]  /*0b60*/  @P0 VIADD R20, R20, 0x1 ;  /* 0x0000000114140836 */ /* 0x000fe20000000000 */
[----:B0-----:R-:W-:-:S04]  /*0b70*/  IABS R6, R15 ;  /* 0x0000000f00067213 */ /* 0x001fc80000000000 */
[----:B-1----:R-:W-:Y:S02]  /*0b80*/  IADD3 R26, PT, PT, RZ, -R6, RZ ;  /* 0x80000006ff1a7210 */ /* 0x002fe40007ffe0ff */
[----:B--2---:R-:W-:-:S05]  /*0b90*/  IABS R27, R19 ;  /* 0x00000013001b7213 */ /* 0x004fca0000000000 */
[----:B------:R-:W-:Y:S01]  /*0ba0*/  IMAD.MOV.U32 R13, RZ, RZ, R27 ;  /* 0x000000ffff0d7224 */ /* 0x000fe200078e001b */
[----:B------:R-:W-:-:S03]  /*0bb0*/  LOP3.LUT R27, R23, R9, RZ, 0x3c, !PT ;  /* 0x00000009171b7212 */ /* 0x000fc600078e3cff */
[----:B------:R-:W0:Y:S01]  /*0bc0*/  I2F.RP R28, R13 ;  /* 0x0000000d001c7306 */ /* 0x000e220000209400 */
[----:B------:R-:W-:-:S13]  /*0bd0*/  ISETP.GE.AND P2, PT, R27, RZ, PT ;  /* 0x000000ff1b00720c */ /* 0x000fda0003f46270 */
[----:B------:R-:W-:Y:S01]  /*0be0*/  @!P2 IMAD.MOV R20, RZ, RZ, -R20 ;  /* 0x000000ffff14a224 */ /* 0x000fe200078e0a14 */
[----:B0-----:R-:W0:Y:S01]  /*0bf0*/  MUFU.RCP R28, R28 ;  /* 0x0000001c001c7308 */ /* 0x001e220000001000 */
[----:B------:R-:W-:-:S04]  /*0c00*/  @!P1 LOP3.LUT R20, RZ, R9, RZ, 0x33, !PT ;  /* 0x00000009ff149212 */ /* 0x000fc800078e33ff */
[----:B------:R-:W-:-:S05]  /*0c10*/  IABS R25, R20 ;  /* 0x0000001400197213 */ /* 0x000fca0000000000 */
[----:B------:R-:W-:-:S04]  /*0c20*/  IMAD.HI.U32 R22, R22, R25, RZ ;  /* 0x0000001916167227 */ /* 0x000fc800078e00ff */
[----:B------:R-:W-:Y:S02]  /*0c30*/  IMAD R25, R22, R26, R25 ;  /* 0x0000001a16197224 */ /* 0x000fe400078e0219 */
[----:B------:R-:W-:Y:S02]  /*0c40*/  IMAD.MOV R26, RZ, RZ, -R21 ;  /* 0x000000ffff1a7224 */ /* 0x000fe400078e0a15 */
[----:B0-----:R-:W-:Y:S01]  /*0c50*/  VIADD R6, R28, 0xffffffe ;  /* 0x0ffffffe1c067836 */ /* 0x001fe20000000000 */
[----:B------:R-:W-:Y:S01]  /*0c60*/  ISETP.GT.U32.AND P1, PT, R14, R25, PT ;  /* 0x000000190e00720c */ /* 0x000fe20003f24070 */
[----:B------:R-:W-:Y:S02]  /*0c70*/  IMAD R17, R17, R26, R24 ;  /* 0x0000001a11117224 */ /* 0x000fe400078e0218 */
[----:B------:R0:W1:Y:S02]  /*0c80*/  F2I.FTZ.U32.TRUNC.NTZ R7, R6 ;  /* 0x0000000600077305 */ /* 0x000064000021f000 */
[----:B0-----:R-:W-:-:S08]  /*0c90*/  MOV R6, RZ ;  /* 0x000000ff00067202 */ /* 0x001fd00000000f00 */
[----:B------:R-:W-:Y:S01]  /*0ca0*/  @!P1 IMAD.IADD R25, R25, 0x1, -R14 ;  /* 0x0000000119199824 */ /* 0x000fe200078e0a0e */
[----:B-1----:R-:W-:-:S04]  /*0cb0*/  IADD3 R24, PT, PT, RZ, -R7, RZ ;  /* 0x80000007ff187210 */ /* 0x002fc80007ffe0ff */
[----:B------:R-:W-:Y:S01]  /*0cc0*/  ISETP.GE.U32.AND P0, PT, R25, R14, PT ;  /* 0x0000000e1900720c */ /* 0x000fe20003f06070 */
[----:B------:R-:W-:-:S04]  /*0cd0*/  IMAD R27, R24, R13, RZ ;  /* 0x0000000d181b7224 */ /* 0x000fc800078e02ff */
[----:B------:R-:W-:-:S04]  /*0ce0*/  IMAD.HI.U32 R24, R7, R27, R6 ;  /* 0x0000001b07187227 */ /* 0x000fc800078e0006 */
[----:B------:R-:W-:-:S05]  /*0cf0*/  IMAD.WIDE.U32 R6, R3, 0x4, R4 ;  /* 0x0000000403067825 */ /* 0x000fca00078e0004 */
[----:B------:R0:W2:Y:S01]  /*0d00*/  LDG.E R14, desc[UR8][R6.64] ;  /* 0x00000008060e7981 */ /* 0x0000a2000c1e1900 */
[----:B------:R-:W-:Y:S01]  /*0d10*/  LOP3.LUT R25, R20, R15, RZ, 0x3c, !PT ;  /* 0x0000000f14197212 */ /* 0x000fe200078e3cff */
[----:B------:R-:W-:Y:S01]  /*0d20*/  @!P1 VIADD R22, R22, 0x1 ;  /* 0x0000000116169836 */ /* 0x000fe20000000000 */
[----:B------:R-:W-:Y:S01]  /*0d30*/  ISETP.NE.AND P1, PT, R15, RZ, PT ;  /* 0x000000ff0f00720c */ /* 0x000fe20003f25270 */
[--C-:B------:R-:W-:Y:S01]  /*0d40*/  IMAD R8, R8, 0x4, R1.reuse ;  /* 0x0000000408087824 */ /* 0x100fe200078e0201 */
[----:B------:R-:W-:Y:S01]  /*0d50*/  ISETP.GE.AND P2, PT, R25, RZ, PT ;  /* 0x000000ff1900720c */ /* 0x000fe20003f46270 */
[----:B------:R-:W-:Y:S01]  /*0d60*/  @P0 VIADD R22, R22, 0x1 ;  /* 0x0000000116160836 */ /* 0x000fe20000000000 */
[----:B------:R-:W-:Y:S01]  /*0d70*/  IABS R25, R19 ;  /* 0x0000001300197213 */ /* 0x000fe20000000000 */
[----:B------:R-:W-:Y:S01]  /*0d80*/  IMAD R18, R18, 0x4, R1 ;  /* 0x0000000412127824 */ /* 0x000fe200078e0201 */
[----:B------:R-:W-:-:S03]  /*0d90*/  UIADD3 UR4, UPT, UPT, UR4, 0x8, URZ ;  /* 0x0000000804047890 */ /* 0x000fc6000fffe0ff */
[----:B------:R-:W-:Y:S01]  /*0da0*/  IMAD.MOV R26, RZ, RZ, -R25 ;  /* 0x000000ffff1a7224 */ /* 0x000fe200078e0a19 */
[----:B------:R-:W-:-:S05]  /*0db0*/  UISETP.NE.AND UP1, UPT, UR4, UR5, UPT ;  /* 0x000000050400728c */ /* 0x000fca000bf25270 */
[----:B------:R-:W-:Y:S02]  /*0dc0*/  @!P2 IADD3 R22, PT, PT, -R22, RZ, RZ ;  /* 0x000000ff1616a210 */ /* 0x000fe40007ffe1ff */
[----:B------:R-:W-:-:S04]  /*0dd0*/  @!P1 LOP3.LUT R22, RZ, R15, RZ, 0x33, !PT ;  /* 0x0000000fff169212 */ /* 0x000fc800078e33ff */
[----:B0-----:R-:W-:-:S05]  /*0de0*/  IABS R7, R22 ;  /* 0x0000001600077213 */ /* 0x001fca0000000000 */
[----:B------:R-:W-:-:S04]  /*0df0*/  IMAD.HI.U32 R6, R24, R7, RZ ;  /* 0x0000000718067227 */ /* 0x000fc800078e00ff */
[----:B------:R-:W-:-:S05]  /*0e00*/  IMAD R26, R6, R26, R7 ;  /* 0x0000001a061a7224 */ /* 0x000fca00078e0207 */
[----:B------:R-:W-:-:S13]  /*0e10*/  ISETP.GT.U32.AND P1, PT, R13, R26, PT ;  /* 0x0000001a0d00720c */ /* 0x000fda0003f24070 */
[-C--:B------:R-:W-:Y:S01]  /*0e20*/  @!P1 IADD3 R26, PT, PT, R26, -R13.reuse, RZ ;  /* 0x8000000d1a1a9210 */ /* 0x080fe20007ffe0ff */
[----:B------:R-:W-:Y:S01]  /*0e30*/  @!P1 VIADD R6, R6, 0x1 ;  /* 0x0000000106069836 */ /* 0x000fe20000000000 */
[----:B------:R-:W-:Y:S02]  /*0e40*/  ISETP.NE.AND P1, PT, R19, RZ, PT ;  /* 0x000000ff1300720c */ /* 0x000fe40003f25270 */
[----:B------:R-:W-:Y:S01]  /*0e50*/  ISETP.GE.U32.AND P0, PT, R26, R13, PT ;  /* 0x0000000d1a00720c */ /* 0x000fe20003f06070 */
[----:B------:R-:W-:Y:S01]  /*0e60*/  IMAD R26, R11, 0x4, R1 ;  /* 0x000000040b1a7824 */ /* 0x000fe200078e0201 */
[----:B------:R-:W-:-:S04]  /*0e70*/  LOP3.LUT R13, R22, R19, RZ, 0x3c, !PT ;  /* 0x00000013160d7212 */ /* 0x000fc800078e3cff */
[----:B------:R-:W-:Y:S01]  /*0e80*/  ISETP.GE.AND P2, PT, R13, RZ, PT ;  /* 0x000000ff0d00720c */ /* 0x000fe20003f46270 */
[----:B------:R0:W-:Y:S06]  /*0e90*/  STL [R26], R17 ;  /* 0x000000111a007387 */ /* 0x0001ec0000100800 */
[----:B------:R-:W-:-:S04]  /*0ea0*/  @P0 IADD3 R6, PT, PT, R6, 0x1, RZ ;  /* 0x0000000106060810 */ /* 0x000fc80007ffe0ff */
[----:B------:R-:W-:Y:S01]  /*0eb0*/  MOV R11, R6 ;  /* 0x00000006000b7202 */ /* 0x000fe20000000f00 */
[----:B------:R-:W-:-:S04]  /*0ec0*/  IMAD.MOV.U32 R6, RZ, RZ, RZ ;  /* 0x000000ffff067224 */ /* 0x000fc800078e00ff */
[----:B------:R-:W-:Y:S01]  /*0ed0*/  @!P2 IMAD.MOV R11, RZ, RZ, -R11 ;  /* 0x000000ffff0ba224 */ /* 0x000fe200078e0a0b */
[----:B------:R-:W-:Y:S02]  /*0ee0*/  @!P1 LOP3.LUT R11, RZ, R19, RZ, 0x33, !PT ;  /* 0x00000013ff0b9212 */ /* 0x000fe400078e33ff */
[----:B--2---:R-:W-:-:S05]  /*0ef0*/  IABS R25, R14 ;  /* 0x0000000e00197213 */ /* 0x004fca0000000000 */
[----:B------:R-:W-:-:S04]  /*0f00*/  IMAD.MOV.U32 R24, RZ, RZ, R25 ;  /* 0x000000ffff187224 */ /* 0x000fc800078e0019 */
[----:B------:R-:W1:Y:S08]  /*0f10*/  I2F.RP R25, R24 ;  /* 0x0000001800197306 */ /* 0x000e700000209400 */
[----:B-1----:R-:W1:Y:S02]  /*0f20*/  MUFU.RCP R25, R25 ;  /* 0x0000001900197308 */ /* 0x002e640000001000 */
[----:B-1----:R-:W-:-:S06]  /*0f30*/  VIADD R7, R25, 0xffffffe ;  /* 0x0ffffffe19077836 */ /* 0x002fcc0000000000 */
[----:B------:R-:W1:Y:S02]  /*0f40*/  F2I.FTZ.U32.TRUNC.NTZ R7, R7 ;  /* 0x0000000700077305 */ /* 0x000e64000021f000 */
[----:B-1----:R-:W-:-:S04]  /*0f50*/  IMAD.MOV R13, RZ, RZ, -R7 ;  /* 0x000000ffff0d7224 */ /* 0x002fc800078e0a07 */
[----:B------:R-:W-:-:S04]  /*0f60*/  IMAD R13, R13, R24, RZ ;  /* 0x000000180d0d7224 */ /* 0x000fc800078e02ff */
[----:B------:R-:W-:Y:S01]  /*0f70*/  IMAD.HI.U32 R6, R7, R13, R6 ;  /* 0x0000000d07067227 */ /* 0x000fe200078e0006 */
[----:B------:R-:W-:Y:S02]  /*0f80*/  IABS R13, R14 ;  /* 0x0000000e000d7213 */ /* 0x000fe40000000000 */
[----:B------:R-:W-:Y:S02]  /*0f90*/  IABS R7, R11 ;  /* 0x0000000b00077213 */ /* 0x000fe40000000000 */
[----:B------:R-:W-:-:S03]  /*0fa0*/  IADD3 R13, PT, PT, RZ, -R13, RZ ;  /* 0x8000000dff0d7210 */ /* 0x000fc60007ffe0ff */
[----:B------:R-:W-:-:S04]  /*0fb0*/  IMAD.HI.U32 R6, R6, R7, RZ ;  /* 0x0000000706067227 */ /* 0x000fc800078e00ff */
[----:B------:R-:W-:Y:S02]  /*0fc0*/  IMAD R7, R6, R13, R7 ;  /* 0x0000000d06077224 */ /* 0x000fe400078e0207 */
[----:B------:R-:W-:-:S03]  /*0fd0*/  IMAD.MOV R13, RZ, RZ, -R11 ;  /* 0x000000ffff0d7224 */ /* 0x000fc600078e0a0b */
[----:B------:R-:W-:Y:S01]  /*0fe0*/  ISETP.GT.U32.AND P1, PT, R24, R7, PT ;  /* 0x000000071800720c */ /* 0x000fe20003f24070 */
[----:B------:R-:W-:Y:S02]  /*0ff0*/  IMAD R19, R19, R13, R22 ;  /* 0x0000000d13137224 */ /* 0x000fe400078e0216 */
[----:B------:R-:W-:-:S10]  /*1000*/  IMAD R13, R3, 0x4, R1 ;  /* 0x00000004030d7824 */ /* 0x000fd400078e0201 */
[----:B------:R-:W-:Y:S02]  /*1010*/  @!P1 IMAD.IADD R7, R7, 0x1, -R24 ;  /* 0x0000000107079824 */ /* 0x000fe400078e0a18 */
[----:B------:R-:W-:Y:S01]  /*1020*/  @!P1 VIADD R6, R6, 0x1 ;  /* 0x0000000106069836 */ /* 0x000fe20000000000 */
[----:B------:R-:W-:Y:S02]  /*1030*/  ISETP.NE.AND P1, PT, R14, RZ, PT ;  /* 0x000000ff0e00720c */ /* 0x000fe40003f25270 */
[----:B------:R-:W-:Y:S01]  /*1040*/  ISETP.GE.U32.AND P0, PT, R7, R24, PT ;  /* 0x000000180700720c */ /* 0x000fe20003f06070 */
[----:B------:R-:W-:Y:S01]  /*1050*/  IMAD.MOV R24, RZ, RZ, -R20 ;  /* 0x000000ffff187224 */ /* 0x000fe200078e0a14 */
[----:B------:R-:W-:-:S03]  /*1060*/  LOP3.LUT R7, R11, R14, RZ, 0x3c, !PT ;  /* 0x0000000e0b077212 */ /* 0x000fc600078e3cff */
[--C-:B------:R-:W-:Y:S01]  /*1070*/  IMAD R9, R9, R24, R23.reuse ;  /* 0x0000001809097224 */ /* 0x100fe200078e0217 */
[----:B------:R-:W-:Y:S01]  /*1080*/  ISETP.GE.AND P2, PT, R7, RZ, PT ;  /* 0x000000ff0700720c */ /* 0x000fe20003f46270 */
[----:B------:R-:W-:-:S04]  /*1090*/  IMAD.MOV R7, RZ, RZ, -R23 ;  /* 0x000000ffff077224 */ /* 0x000fc800078e0a17 */
[----:B------:R-:W-:Y:S02]  /*10a0*/  IMAD R16, R16, R7, R21 ;  /* 0x0000000710107224 */ /* 0x000fe400078e0215 */
[----:B------:R-:W-:Y:S01]  /*10b0*/  @P0 IADD3 R6, PT, PT, R6, 0x1, RZ ;  /* 0x0000000106060810 */ /* 0x000fe20007ffe0ff */
[----:B------:R-:W-:-:S04]  /*10c0*/  IMAD.MOV R7, RZ, RZ, -R22 ;  /* 0x000000ffff077224 */ /* 0x000fc800078e0a16 */
[----:B------:R-:W-:Y:S01]  /*10d0*/  IMAD R20, R15, R7, R20 ;  /* 0x000000070f147224 */ /* 0x000fe200078e0214 */
[----:B------:R-:W-:Y:S01]  /*10e0*/  @!P2 IADD3 R6, PT, PT, -R6, RZ, RZ ;  /* 0x000000ff0606a210 */ /* 0x000fe20007ffe1ff */
[----:B------:R-:W-:Y:S01]  /*10f0*/  IMAD R7, R10, 0x4, R1 ;  /* 0x000000040a077824 */ /* 0x000fe200078e0201 */
[----:B------:R-:W-:-:S04]  /*1100*/  @!P1 LOP3.LUT R6, RZ, R14, RZ, 0x33, !PT ;  /* 0x0000000eff069212 */ /* 0x000fc800078e33ff */
[----:B0-----:R-:W-:Y:S01]  /*1110*/  IADD3 R17, PT, PT, -R6, RZ, RZ ;  /* 0x000000ff06117210 */ /* 0x001fe20007ffe1ff */
[----:B------:R1:W-:Y:S01]  /*1120*/  STL [R7], R16 ;  /* 0x0000001007007387 */ /* 0x0003e20000100800 */
[----:B------:R-:W-:-:S03]  /*1130*/  MOV R15, R6 ;  /* 0x00000006000f7202 */ /* 0x000fc60000000f00 */
[----:B------:R-:W-:Y:S01]  /*1140*/  IMAD R14, R14, R17, R11 ;  /* 0x000000110e0e7224 */ /* 0x000fe200078e020b */
[----:B------:R-:W-:Y:S01]  /*1150*/  LEA R11, R12, R1, 0x2 ;  /* 0x000000010c0b7211 */ /* 0x000fe200078e10ff */
[----:B------:R1:W-:Y:S04]  /*1160*/  STL [R8], R9 ;  /* 0x0000000908007387 */ /* 0x0003e80000100800 */
[----:B------:R1:W-:Y:S04]  /*1170*/  STL [R11], R20 ;  /* 0x000000140b007387 */ /* 0x0003e80000100800 */
[----:B------:R1:W-:Y:S04]  /*1180*/  STL [R18], R19 ;  /* 0x0000001312007387 */ /* 0x0003e80000100800 */
[----:B------:R1:W-:Y:S01]  /*1190*/  STL [R13], R14 ;  /* 0x0000000e0d007387 */ /* 0x0003e20000100800 */
[----:B------:R-:W-:Y:S05]  /*11a0*/  BRA.U UP1, `(.L_x_85) ;  /* 0xfffffff101007547 */ /* 0x000fea000b83ffff */
.L_x_84:
[----:B------:R-:W-:Y:S05]  /*11b0*/  BRA.U !UP0, `(.L_x_83) ;  /* 0x0000000d08c07547 */ /* 0x000fea000b800000 */
[----:B------:R-:W0:Y:S01]  /*11c0*/  LDCU UR4, c[0x0][0x3c0] ;  /* 0x00007800ff0477ac */ /* 0x000e220008000800 */
[----:B------:R-:W-:Y:S02]  /*11d0*/  UISETP.GE.U32.AND UP0, UPT, UR6, 0x4, UPT ;  /* 0x000000040600788c */ /* 0x000fe4000bf06070 */
[----:B0-----:R-:W-:-:S04]  /*11e0*/  ULOP3.LUT UR5, UR4, 0x3, URZ, 0xc0, !UPT ;  /* 0x0000000304057892 */ /* 0x001fc8000f8ec0ff */
[----:B------:R-:W-:-:S03]  /*11f0*/  UISETP.NE.AND UP1, UPT, UR5, URZ, UPT ;  /* 0x000000ff0500728c */ /* 0x000fc6000bf25270 */
[----:B------:R-:W-:Y:S08]  /*1200*/  BRA.U !UP0, `(.L_x_86) ;  /* 0x0000000908147547 */ /* 0x000ff0000b800000 */
[----:B------:R-:W0:Y:S01]  /*1210*/  LDC.64 R4, c[0x0][0x388] ;  /* 0x0000e200ff047b82 */ /* 0x000e220000000a00 */
[----:B-1----:R-:W-:-:S04]  /*1220*/  VIADD R8, R3, 0xffffffff ;  /* 0xffffffff03087836 */ /* 0x002fc80000000000 */
[----:B0-----:R-:W-:-:S06]  /*1230*/  IMAD.WIDE.U32 R12, R8, 0x4, R4 ;  /* 0x00000004080c7825 */ /* 0x001fcc00078e0004 */
[----:B------:R-:W2:Y:S01]  /*1240*/  LDG.E R12, desc[UR8][R12.64] ;  /* 0x000000080c0c7981 */ /* 0x000ea2000c1e1900 */
[----:B------:R-:W-:-:S04]  /*1250*/  VIADD R10, R3, 0xfffffffe ;  /* 0xfffffffe030a7836 */ /* 0x000fc80000000000 */
[----:B------:R-:W-:-:S05]  /*1260*/  IMAD.WIDE.U32 R16, R10, 0x4, R4 ;  /* 0x000000040a107825 */ /* 0x000fca00078e0004 */
[----:B------:R-:W3:Y:S01]  /*1270*/  LDG.E R6, desc[UR8][R16.64] ;  /* 0x0000000810067981 */ /* 0x000ee2000c1e1900 */
[----:B------:R-:W-:-:S05]  /*1280*/  IADD3 R14, PT, PT, R3, -0x3, RZ ;  /* 0xfffffffd030e7810 */ /* 0x000fca0007ffe0ff */
[----:B------:R-:W-:-:S05]  /*1290*/  IMAD.WIDE.U32 R18, R14, 0x4, R4 ;  /* 0x000000040e127825 */ /* 0x000fca00078e0004 */
[----:B------:R0:W4:Y:S01]  /*12a0*/  LDG.E R7, desc[UR8][R18.64] ;  /* 0x0000000812077981 */ /* 0x000122000c1e1900 */
[----:B------:R-:W-:-:S04]  /*12b0*/  VIADD R3, R3, 0xfffffffc ;  /* 0xfffffffc03037836 */ /* 0x000fc80000000000 */
[----:B------:R-:W-:-:S05]  /*12c0*/  IMAD.WIDE.U32 R20, R3, 0x4, R4 ;  /* 0x0000000403147825 */ /* 0x000fca00078e0004 */
[----:B------:R1:W5:Y:S01]  /*12d0*/  LDG.E R9, desc[UR8][R20.64] ;  /* 0x0000000814097981 */ /* 0x000362000c1e1900 */
[----:B0-----:R-:W-:Y:S02]  /*12e0*/  IABS R18, R15 ;  /* 0x0000000f00127213 */ /* 0x001fe40000000000 */
[-C--:B--2---:R-:W-:Y:S02]  /*12f0*/  IABS R13, R12.reuse ;  /* 0x0000000c000d7213 */ /* 0x084fe40000000000 */
[----:B------:R-:W-:Y:S02]  /*1300*/  IABS R19, R12 ;  /* 0x0000000c00137213 */ /* 0x000fe40000000000 */
[----:B------:R-:W0:Y:S02]  /*1310*/  I2F.RP R22, R13 ;  /* 0x0000000d00167306 */ /* 0x000e240000209400 */
[----:B------:R-:W-:Y:S02]  /*1320*/  IADD3 R19, PT, PT, RZ, -R19, RZ ;  /* 0x80000013ff137210 */ /* 0x000fe40007ffe0ff */
[----:B---3--:R-:W-:-:S02]  /*1330*/  IABS R11, R6 ;  /* 0x00000006000b7213 */ /* 0x008fc40000000000 */
[----:B-1----:R-:W-:Y:S02]  /*1340*/  IABS R20, R6 ;  /* 0x0000000600147213 */ /* 0x002fe40000000000 */
[----:B0-----:R-:W0:Y:S02]  /*1350*/  MUFU.RCP R22, R22 ;  /* 0x0000001600167308 */ /* 0x001e240000001000 */
[----:B0-----:R-:W-:-:S06]  /*1360*/  VIADD R4, R22, 0xffffffe ;  /* 0x0ffffffe16047836 */ /* 0x001fcc0000000000 */
[----:B------:R0:W1:Y:S02]  /*1370*/  F2I.FTZ.U32.TRUNC.NTZ R5, R4 ;  /* 0x0000000400057305 */ /* 0x000064000021f000 */
[----:B0-----:R-:W-:Y:S01]  /*1380*/  IMAD.MOV.U32 R4, RZ, RZ, RZ ;  /* 0x000000ffff047224 */ /* 0x001fe200078e00ff */
[----:B-1----:R-:W-:-:S05]  /*1390*/  IADD3 R16, PT, PT, RZ, -R5, RZ ;  /* 0x80000005ff107210 */ /* 0x002fca0007ffe0ff */
[----:B------:R-:W-:Y:S02]  /*13a0*/  IMAD R17, R16, R13, RZ ;  /* 0x0000000d10117224 */ /* 0x000fe400078e02ff */
[----:B------:R-:W-:Y:S02]  /*13b0*/  IMAD.MOV.U32 R16, RZ, RZ, R18 ;  /* 0x000000ffff107224 */ /* 0x000fe400078e0012 */
[----:B------:R-:W-:Y:S02]  /*13c0*/  IMAD.HI.U32 R5, R5, R17, R4 ;  /* 0x0000001105057227 */ /* 0x000fe400078e0004 */
[----:B------:R-:W0:Y:S04]  /*13d0*/  I2F.RP R17, R11 ;  /* 0x0000000b00117306 */ /* 0x000e280000209400 */
[----:B------:R-:W-:-:S04]  /*13e0*/  IMAD.HI.U32 R4, R5, R16, RZ ;  /* 0x0000001005047227 */ /* 0x000fc800078e00ff */
[----:B------:R-:W-:-:S05]  /*13f0*/  IMAD R16, R4, R19, R16 ;  /* 0x0000001304107224 */ /* 0x000fca00078e0210 */
[----:B------:R-:W-:Y:S01]  /*1400*/  ISETP.GT.U32.AND P1, PT, R13, R16, PT ;  /* 0x000000100d00720c */ /* 0x000fe20003f24070 */
[----:B0-----:R-:W0:-:S12]  /*1410*/  MUFU.RCP R17, R17 ;  /* 0x0000001100117308 */ /* 0x001e180000001000 */
[----:B------:R-:W-:Y:S01]  /*1420*/  @!P1 IMAD.IADD R16, R16, 0x1, -R13 ;  /* 0x0000000110109824 */ /* 0x000fe200078e0a0d */
[----:B------:R-:W-:Y:S02]  /*1430*/  @!P1 IADD3 R4, PT, PT, R4, 0x1, RZ ;  /* 0x0000000104049810 */ /* 0x000fe40007ffe0ff */
[----:B------:R-:W-:Y:S02]  /*1440*/  ISETP.NE.AND P1, PT, R12, RZ, PT ;  /* 0x000000ff0c00720c */ /* 0x000fe40003f25270 */
[----:B------:R-:W-:Y:S01]  /*1450*/  ISETP.GE.U32.AND P0, PT, R16, R13, PT ;  /* 0x0000000d1000720c */ /* 0x000fe20003f06070 */
[----:B0-----:R-:W-:Y:S01]  /*1460*/  VIADD R5, R17, 0xffffffe ;  /* 0x0ffffffe11057836 */ /* 0x001fe20000000000 */
[----:B------:R-:W-:Y:S02]  /*1470*/  LOP3.LUT R13, R15, R12, RZ, 0x3c, !PT ;  /* 0x0000000c0f0d7212 */ /* 0x000fe400078e3cff */
[----:B----4-:R-:W-:Y:S02]  /*1480*/  IABS R16, R7 ;  /* 0x0000000700107213 */ /* 0x010fe40000000000 */
[----:B------:R-:W-:Y:S01]  /*1490*/  ISETP.GE.AND P2, PT, R13, RZ, PT ;  /* 0x000000ff0d00720c */ /* 0x000fe20003f46270 */
[----:B------:R-:W0:Y:S06]  /*14a0*/  F2I.FTZ.U32.TRUNC.NTZ R5, R5 ;  /* 0x0000000500057305 */ /* 0x000e2c000021f000 */
[----:B------:R-:W-:-:S02]  /*14b0*/  @P0 VIADD R4, R4, 0x1 ;  /* 0x0000000104040836 */ /* 0x000fc40000000000 */
[----:B------:R-:W1:Y:S02]  /*14c0*/  I2F.RP R17, R16 ;  /* 0x0000001000117306 */ /* 0x000e640000209400 */
[----:B------:R-:W-:-:S04]  /*14d0*/  IMAD.MOV.U32 R13, RZ, RZ, R4 ;  /* 0x000000ffff0d7224 */ /* 0x000fc800078e0004 */
[----:B------:R-:W-:Y:S01]  /*14e0*/  @!P2 IMAD.MOV R13, RZ, RZ, -R13 ;  /* 0x000000ffff0da224 */ /* 0x000fe200078e0a0d */
[----:B0-----:R-:W-:Y:S02]  /*14f0*/  IADD3 R4, PT, PT, RZ, -R5, RZ ;  /* 0x80000005ff047210 */ /* 0x001fe40007ffe0ff */
[----:B------:R-:W-:-:S03]  /*1500*/  @!P1 LOP3.LUT R13, RZ, R12, RZ, 0x33, !PT ;  /* 0x0000000cff0d9212 */ /* 0x000fc600078e33ff */
[----:B------:R-:W-:Y:S01]  /*1510*/  IMAD R19, R4, R11, RZ ;  /* 0x0000000b04137224 */ /* 0x000fe200078e02ff */
[----:B------:R-:W-:Y:S01]  /*1520*/  IABS R18, R13 ;  /* 0x0000000d00127213 */ /* 0x000fe20000000000 */
[----:B------:R-:W-:Y:S01]  /*1530*/  IMAD.MOV.U32 R4, RZ, RZ, RZ ;  /* 0x000000ffff047224 */ /* 0x000fe200078e00ff */
[----:B-1----:R-:W0:Y:S03]  /*1540*/  MUFU.RCP R17, R17 ;  /* 0x0000001100117308 */ /* 0x002e260000001000 */
[----:B------:R-:W-:Y:S01]  /*1550*/  IMAD.HI.U32 R4, R5, R19, R4 ;  /* 0x0000001305047227 */ /* 0x000fe200078e0004 */
[----:B------:R-:W-:Y:S02]  /*1560*/  IADD3 R19, PT, PT, RZ, -R20, RZ ;  /* 0x80000014ff137210 */ /* 0x000fe40007ffe0ff */
[----:B------:R-:W-:Y:S01]  /*1570*/  IABS R20, R7 ;  /* 0x0000000700147213 */ /* 0x000fe20000000000 */
[----:B------:R-:W-:-:S03]  /*1580*/  IMAD.MOV.U32 R5, RZ, RZ, R18 ;  /* 0x000000ffff057224 */ /* 0x000fc600078e0012 */
[----:B------:R-:W-:Y:S01]  /*1590*/  IADD3 R20, PT, PT, RZ, -R20, RZ ;  /* 0x80000014ff147210 */ /* 0x000fe20007ffe0ff */
[----:B------:R-:W-:-:S04]  /*15a0*/  IMAD.HI.U32 R18, R4, R5, RZ ;  /* 0x0000000504127227 */ /* 0x000fc800078e00ff */
[----:B------:R-:W-:Y:S01]  /*15b0*/  IMAD R4, R18, R19, R5 ;  /* 0x0000001312047224 */ /* 0x000fe200078e0205 */
[----:B0-----:R-:W-:-:S04]  /*15c0*/  IADD3 R5, PT, PT, R17, 0xffffffe, RZ ;  /* 0x0ffffffe11057810 */ /* 0x001fc80007ffe0ff */
[----:B------:R-:W-:Y:S02]  /*15d0*/  ISETP.GT.U32.AND P1, PT, R11, R4, PT ;  /* 0x000000040b00720c */ /* 0x000fe40003f24070 */
[----:B------:R-:W0:Y:S11]  /*15e0*/  F2I.FTZ.U32.TRUNC.NTZ R5, R5 ;  /* 0x0000000500057305 */ /* 0x000e36000021f000 */
[----:B------:R-:W-:-:S02]  /*15f0*/  @!P1 IMAD.IADD R4, R4, 0x1, -R11 ;  /* 0x0000000104049824 */ /* 0x000fc400078e0a0b */
[----:B------:R-:W-:Y:S01]  /*1600*/  @!P1 VIADD R18, R18, 0x1 ;  /* 0x0000000112129836 */ /* 0x000fe20000000000 */
[----:B------:R-:W-:Y:S02]  /*1610*/  ISETP.NE.AND P1, PT, R6, RZ, PT ;  /* 0x000000ff0600720c */ /* 0x000fe40003f25270 */
[----:B------:R-:W-:Y:S02]  /*1620*/  ISETP.GE.U32.AND P0, PT, R4, R11, PT ;  /* 0x0000000b0400720c */ /* 0x000fe40003f06070 */
[----:B------:R-:W-:Y:S02]  /*1630*/  LOP3.LUT R4, R13, R6, RZ, 0x3c, !PT ;  /* 0x000000060d047212 */ /* 0x000fe400078e3cff */
[----:B0-----:R-:W-:Y:S02]  /*1640*/  IADD3 R17, PT, PT, RZ, -R5, RZ ;  /* 0x80000005ff117210 */ /* 0x001fe40007ffe0ff */
[----:B------:R-:W-:Y:S01]  /*1650*/  ISETP.GE.AND P2, PT, R4, RZ, PT ;  /* 0x000000ff0400720c */ /* 0x000fe20003f46270 */
[----:B------:R-:W-:Y:S01]  /*1660*/  IMAD.MOV.U32 R4, RZ, RZ, RZ ;  /* 0x000000ffff047224 */ /* 0x000fe200078e00ff */
[----:B-----5:R-:W-:Y:S01]  /*1670*/  IABS R11, R9 ;  /* 0x00000009000b7213 */ /* 0x020fe20000000000 */
[----:B------:R-:W-:-:S04]  /*1680*/  IMAD R17, R17, R16, RZ ;  /* 0x0000001011117224 */ /* 0x000fc800078e02ff */
[----:B------:R-:W-:Y:S02]  /*1690*/  @P0 VIADD R18, R18, 0x1 ;  /* 0x0000000112120836 */ /* 0x000fe40000000000 */
[----:B------:R-:W-:Y:S02]  /*16a0*/  IMAD.HI.U32 R4, R5, R17, R4 ;  /* 0x0000001105047227 */ /* 0x000fe400078e0004 */
[----:B------:R-:W0:Y:S02]  /*16b0*/  I2F.RP R17, R11 ;  /* 0x0000000b00117306 */ /* 0x000e240000209400 */
[----:B------:R-:W-:Y:S01]  /*16c0*/  @!P2 IMAD.MOV R18, RZ, RZ, -R18 ;  /* 0x000000ffff12a224 */ /* 0x000fe200078e0a12 */
[----:B------:R-:W-:-:S04]  /*16d0*/  @!P1 LOP3.LUT R18, RZ, R6, RZ, 0x33, !PT ;  /* 0x00000006ff129212 */ /* 0x000fc800078e33ff */
[----:B------:R-:W-:-:S05]  /*16e0*/  IABS R19, R18 ;  /* 0x0000001200137213 */ /* 0x000fca0000000000 */
[----:B------:R-:W-:Y:S02]  /*16f0*/  IMAD.MOV.U32 R5, RZ, RZ, R19 ;  /* 0x000000ffff057224 */ /* 0x000fe400078e0013 */
[----:B------:R-:W-:Y:S01]  /*1700*/  IMAD.MOV.U32 R19, RZ, RZ, R20 ;  /* 0x000000ffff137224 */ /* 0x000fe200078e0014 */
[----:B0-----:R-:W0:Y:S01]  /*1710*/  MUFU.RCP R17, R17 ;  /* 0x0000001100117308 */ /* 0x001e220000001000 */
[----:B------:R-:W-:Y:S01]  /*1720*/  IMAD.HI.U32 R4, R4, R5, RZ ;  /* 0x0000000504047227 */ /* 0x000fe200078e00ff */
[----:B------:R-:W-:-:S03]  /*1730*/  IABS R20, R9 ;  /* 0x0000000900147213 */ /* 0x000fc60000000000 */
[----:B------:R-:W-:Y:S02]  /*1740*/  IMAD R5, R4, R19, R5 ;  /* 0x0000001304057224 */ /* 0x000fe400078e0205 */
[----:B------:R-:W-:-:S03]  /*1750*/  IMAD.MOV R20, RZ, RZ, -R20 ;  /* 0x000000ffff147224 */ /* 0x000fc600078e0a14 */
[----:B------:R-:W-:Y:S01]  /*1760*/  ISETP.GT.U32.AND P1, PT, R16, R5, PT ;  /* 0x000000051000720c */ /* 0x000fe20003f24070 */
[----:B0-----:R-:W-:-:S12]  /*1770*/  VIADD R19, R17, 0xffffffe ;  /* 0x0ffffffe11137836 */ /* 0x001fd80000000000 */
[-C--:B------:R-:W-:Y:S01]  /*1780*/  @!P1 IADD3 R5, PT, PT, R5, -R16.reuse, RZ ;  /* 0x8000001005059210 */ /* 0x080fe20007ffe0ff */
[----:B------:R-:W-:Y:S01]  /*1790*/  @!P1 VIADD R4, R4, 0x1 ;  /* 0x0000000104049836 */ /* 0x000fe20000000000 */
[----:B------:R-:W-:Y:S02]  /*17a0*/  ISETP.NE.AND P1, PT, R7, RZ, PT ;  /* 0x000000ff0700720c */ /* 0x000fe40003f25270 */
[----:B------:R-:W-:Y:S02]  /*17b0*/  ISETP.GE.U32.AND P0, PT, R5, R16, PT ;  /* 0x000000100500720c */ /* 0x000fe40003f06070 */
[----:B------:R-:W-:Y:S01]  /*17c0*/  LOP3.LUT R16, R18, R7, RZ, 0x3c, !PT ;  /* 0x0000000712107212 */ /* 0x000fe200078e3cff */
[----:B------:R-:W0:Y:S03]  /*17d0*/  F2I.FTZ.U32.TRUNC.NTZ R5, R19 ;  /* 0x0000001300057305 */ /* 0x000e26000021f000 */
[----:B------:R-:W-:-:S07]  /*17e0*/  ISETP.GE.AND P2, PT, R16, RZ, PT ;  /* 0x000000ff1000720c */ /* 0x000fce0003f46270 */
[----:B------:R-:W-:-:S05]  /*17f0*/  @P0 IADD3 R4, PT, PT, R4, 0x1, RZ ;  /* 0x0000000104040810 */ /* 0x000fca0007ffe0ff */
[----:B------:R-:W-:Y:S02]  /*1800*/  IMAD.MOV.U32 R16, RZ, RZ, R4 ;  /* 0x000000ffff107224 */ /* 0x000fe400078e0004 */
[----:B0-----:R-:W-:-:S03]  /*1810*/  IMAD.MOV R4, RZ, RZ, -R5 ;  /* 0x000000ffff047224 */ /* 0x001fc600078e0a05 */
[----:B------:R-:W-:Y:S01]  /*1820*/  @!P2 IADD3 R16, PT, PT, -R16, RZ, RZ ;  /* 0x000000ff1010a210 */ /* 0x000fe20007ffe1ff */
[----:B------:R-:W-:Y:S01]  /*1830*/  IMAD R17, R4, R11, RZ ;  /* 0x0000000b04117224 */ /* 0x000fe200078e02ff */
[----:B------:R-:W-:Y:S01]  /*1840*/  @!P1 LOP3.LUT R16, RZ, R7, RZ, 0x33, !PT ;  /* 0x00000007ff109212 */ /* 0x000fe200078e33ff */
[----:B------:R-:W-:-:S03]  /*1850*/  IMAD.MOV.U32 R4, RZ, RZ, RZ ;  /* 0x000000ffff047224 */ /* 0x000fc600078e00ff */
[----:B------:R-:W-:Y:S01]  /*1860*/  IABS R19, R16 ;  /* 0x0000001000137213 */ /* 0x000fe20000000000 */
[----:B------:R-:W-:-:S03]  /*1870*/  IMAD.HI.U32 R4, R5, R17, R4 ;  /* 0x0000001105047227 */ /* 0x000fc600078e0004 */
[----:B------:R-:W-:Y:S01]  /*1880*/  MOV R5, R19 ;  /* 0x0000001300057202 */ /* 0x000fe20000000f00 */
[----:B------:R-:W-:-:S04]  /*1890*/  IMAD.MOV R17, RZ, RZ, -R16 ;  /* 0x000000ffff117224 */ /* 0x000fc800078e0a10 */
[----:B------:R-:W-:-:S04]  /*18a0*/  IMAD.HI.U32 R4, R4, R5, RZ ;  /* 0x0000000504047227 */ /* 0x000fc800078e00ff */
[----:B------:R-:W-:Y:S01]  /*18b0*/  IMAD R20, R4, R20, R5 ;  /* 0x0000001404147224 */ /* 0x000fe200078e0205 */
[----:B------:R-:W-:-:S04]  /*18c0*/  LOP3.LUT R5, R16, R9, RZ, 0x3c, !PT ;  /* 0x0000000910057212 */ /* 0x000fc800078e3cff */
[----:B------:R-:W-:Y:S02]  /*18d0*/  ISETP.GT.U32.AND P1, PT, R11, R20, PT ;  /* 0x000000140b00720c */ /* 0x000fe40003f24070 */
[----:B------:R-:W-:Y:S01]  /*18e0*/  ISETP.GE.AND P2, PT, R5, RZ, PT ;  /* 0x000000ff0500720c */ /* 0x000fe20003f46270 */
[----:B------:R-:W-:-:S04]  /*18f0*/  IMAD.MOV R5, RZ, RZ, -R13 ;  /* 0x000000ffff057224 */ /* 0x000fc800078e0a0d */
[----:B------:R-:W-:Y:S01]  /*1900*/  IMAD R12, R12, R5, R15 ;  /* 0x000000050c0c7224 */ /* 0x000fe200078e020f */
[----:B------:R-:W-:-:S05]  /*1910*/  LEA R5, R8, R1, 0x2 ;  /* 0x0000000108057211 */ /* 0x000fca00078e10ff */
[----:B------:R-:W-:Y:S01]  /*1920*/  @!P1 IMAD.IADD R20, R20, 0x1, -R11 ;  /* 0x0000000114149824 */ /* 0x000fe200078e0a0b */
[----:B------:R0:W-:Y:S01]  /*1930*/  STL [R5], R12 ;  /* 0x0000000c05007387 */ /* 0x0001e20000100800 */
[----:B------:R-:W-:Y:S01]  /*1940*/  @!P1 VIADD R4, R4, 0x1 ;  /* 0x0000000104049836 */ /* 0x000fe20000000000 */
[----:B------:R-:W-:Y:S02]  /*1950*/  ISETP.NE.AND P1, PT, R9, RZ, PT ;  /* 0x000000ff0900720c */ /* 0x000fe40003f25270 */
[----:B------:R-:W-:Y:S02]  /*1960*/  ISETP.GE.U32.AND P0, PT, R20, R11, PT ;  /* 0x0000000b1400720c */ /* 0x000fe40003f06070 */
[----:B------:R-:W-:Y:S01]  /*1970*/  IADD3 R11, PT, PT, -R18, RZ, RZ ;  /* 0x000000ff120b7210 */ /* 0x000fe20007ffe1ff */
[----:B------:R-:W-:Y:S02]  /*1980*/  IMAD R18, R7, R17, R18 ;  /* 0x0000001107127224 */ /* 0x000fe400078e0212 */
[----:B------:R-:W-:-:S02]  /*1990*/  IMAD R7, R10, 0x4, R1 ;  /* 0x000000040a077824 */ /* 0x000fc400078e0201 */
[----:B------:R-:W-:Y:S01]  /*19a0*/  IMAD R6, R6, R11, R13 ;  /* 0x0000000b06067224 */ /* 0x000fe200078e020d */
[----:B------:R-:W-:-:S04]  /*19b0*/  LEA R11, R3, R1, 0x2 ;  /* 0x00000001030b7211 */ /* 0x000fc800078e10ff */
[----:B------:R0:W-:Y:S01]  /*19c0*/  STL [R7], R6 ;  /* 0x0000000607007387 */ /* 0x0001e20000100800 */
[----:B------:R-:W-:-:S05]  /*19d0*/  @P0 IADD3 R4, PT, PT, R4, 0x1, RZ ;  /* 0x0000000104040810 */ /* 0x000fca0007ffe0ff */
[----:B------:R-:W-:Y:S01]  /*19e0*/  @!P2 IMAD.MOV R4, RZ, RZ, -R4 ;  /* 0x000000ffff04a224 */ /* 0x000fe200078e0a04 */
[----:B------:R-:W-:-:S05]  /*19f0*/  @!P1 LOP3.LUT R4, RZ, R9, RZ, 0x33, !PT ;  /* 0x00000009ff049212 */ /* 0x000fca00078e33ff */
[--C-:B------:R-:W-:Y:S02]  /*1a00*/  IMAD.MOV R19, RZ, RZ, -R4.reuse ;  /* 0x000000ffff137224 */ /* 0x100fe400078e0a04 */
[----:B------:R-:W-:Y:S02]  /*1a10*/  IMAD.MOV.U32 R15, RZ, RZ, R4 ;  /* 0x000000ffff0f7224 */ /* 0x000fe400078e0004 */
[----:B------:R-:W-:Y:S02]  /*1a20*/  IMAD R16, R9, R19, R16 ;  /* 0x0000001309107224 */ /* 0x000fe400078e0210 */
[----:B------:R-:W-:-:S05]  /*1a30*/  IMAD R9, R14, 0x4, R1 ;  /* 0x000000040e097824 */ /* 0x000fca00078e0201 */
[----:B------:R0:W-:Y:S04]  /*1a40*/  STL [R9], R18 ;  /* 0x0000001209007387 */ /* 0x0001e80000100800 */
[----:B------:R0:W-:Y:S02]  /*1a50*/  STL [R11], R16 ;  /* 0x000000100b007387 */ /* 0x0001e40000100800 */
.L_x_86:
[----:B------:R-:W-:Y:S05]  /*1a60*/  BRA.U !UP1, `(.L_x_83) ;  /* 0x0000000509947547 */ /* 0x000fea000b800000 */
[----:B------:R-:W-:Y:S02]  /*1a70*/  UISETP.NE.AND UP0, UPT, UR5, 0x1, UPT ;  /* 0x000000010500788c */ /* 0x000fe4000bf05270 */
[----:B------:R-:W-:-:S04]  /*1a80*/  ULOP3.LUT UR4, UR4, 0x1, URZ, 0xc0, !UPT ;  /* 0x0000000104047892 */ /* 0x000fc8000f8ec0ff */
[----:B------:R-:W-:-:S03]  /*1a90*/  UISETP.NE.U32.AND UP1, UPT, UR4, 0x1, UPT ;  /* 0x000000010400788c */ /* 0x000fc6000bf25070 */
[----:B------:R-:W-:Y:S08]  /*1aa0*/  BRA.U !UP0, `(.L_x_87) ;  /* 0x0000000508107547 */ /* 0x000ff0000b800000 */
[----:B01----:R-:W0:Y:S01]  /*1ab0*/  LDC.64 R12, c[0x0][0x388] ;  /* 0x0000e200ff0c7b82 */ /* 0x003e220000000a00 */
[----:B------:R-:W-:-:S04]  /*1ac0*/  VIADD R4, R3, 0xffffffff ;  /* 0xffffffff03047836 */ /* 0x000fc80000000000 */
[----:B0-----:R-:W-:-:S06]  /*1ad0*/  IMAD.WIDE.U32 R6, R4, 0x4, R12 ;  /* 0x0000000404067825 */ /* 0x001fcc00078e000c */
[----:B------:R-:W2:Y:S01]  /*1ae0*/  LDG.E R6, desc[UR8][R6.64] ;  /* 0x0000000806067981 */ /* 0x000ea2000c1e1900 */
[----:B------:R-:W-:-:S05]  /*1af0*/  IADD3 R3, PT, PT, R3, -0x2, RZ ;  /* 0xfffffffe03037810 */ /* 0x000fca0007ffe0ff */
[----:B------:R-:W-:-:S05]  /*1b00*/  IMAD.WIDE.U32 R12, R3, 0x4, R12 ;  /* 0x00000004030c7825 */ /* 0x000fca00078e000c */
[----:B------:R0:W3:Y:S02]  /*1b10*/  LDG.E R5, desc[UR8][R12.64] ;  /* 0x000000080c057981 */ /* 0x0000e4000c1e1900 */
[----:B0-----:R-:W-:Y:S02]  /*1b20*/  IABS R12, R15 ;  /* 0x0000000f000c7213 */ /* 0x001fe40000000000 */
[----:B--2---:R-:W-:-:S04]  /*1b30*/  IABS R10, R6 ;  /* 0x00000006000a7213 */ /* 0x004fc80000000000 */
[----:B------:R-:W0:Y:S01]  /*1b40*/  I2F.RP R11, R10 ;  /* 0x0000000a000b7306 */ /* 0x000e220000209400 */
[----:B---3--:R-:W-:-:S07]  /*1b50*/  IABS R14, R5 ;  /* 0x00000005000e7213 */ /* 0x008fce0000000000 */
[----:B0-----:R-:W0:Y:S02]  /*1b60*/  MUFU.RCP R11, R11 ;  /* 0x0000000b000b7308 */ /* 0x001e240000001000 */
[----:B0-----:R-:W-:-:S06]  /*1b70*/  VIADD R8, R11, 0xffffffe ;  /* 0x0ffffffe0b087836 */ /* 0x001fcc0000000000 */
[----:B------:R0:W1:Y:S02]  /*1b80*/  F2I.FTZ.U32.TRUNC.NTZ R9, R8 ;  /* 0x0000000800097305 */ /* 0x000064000021f000 */
[----:B0-----:R-:W-:Y:S02]  /*1b90*/  IMAD.MOV.U32 R8, RZ, RZ, RZ ;  /* 0x000000ffff087224 */ /* 0x001fe400078e00ff */
[----:B-1----:R-:W-:-:S04]  /*1ba0*/  IMAD.MOV R7, RZ, RZ, -R9 ;  /* 0x000000ffff077224 */ /* 0x002fc800078e0a09 */
[----:B------:R-:W-:Y:S01]  /*1bb0*/  IMAD R13, R7, R10, RZ ;  /* 0x0000000a070d7224 */ /* 0x000fe200078e02ff */
[----:B------:R-:W-:Y:S02]  /*1bc0*/  MOV R7, R14 ;  /* 0x0000000e00077202 */ /* 0x000fe40000000f00 */
[----:B------:R-:W-:Y:S01]  /*1bd0*/  IABS R14, R6 ;  /* 0x00000006000e7213 */ /* 0x000fe20000000000 */
[----:B------:R-:W-:Y:S01]  /*1be0*/  IMAD.HI.U32 R9, R9, R13, R8 ;  /* 0x0000000d09097227 */ /* 0x000fe200078e0008 */
[----:B------:R-:W0:Y:S03]  /*1bf0*/  I2F.RP R11, R7 ;  /* 0x00000007000b7306 */ /* 0x000e260000209400 */
[----:B------:R-:W-:Y:S02]  /*1c00*/  IMAD.MOV R13, RZ, RZ, -R14 ;  /* 0x000000ffff0d7224 */ /* 0x000fe400078e0a0e */
[----:B------:R-:W-:-:S04]  /*1c10*/  IMAD.HI.U32 R8, R9, R12, RZ ;  /* 0x0000000c09087227 */ /* 0x000fc800078e00ff */
[----:B------:R-:W-:Y:S01]  /*1c20*/  IMAD R9, R8, R13, R12 ;  /* 0x0000000d08097224 */ /* 0x000fe200078e020c */
[----:B------:R-:W-:-:S04]  /*1c30*/  IABS R13, R5 ;  /* 0x00000005000d7213 */ /* 0x000fc80000000000 */
[----:B------:R-:W-:Y:S01]  /*1c40*/  ISETP.GT.U32.AND P1, PT, R10, R9, PT ;  /* 0x000000090a00720c */ /* 0x000fe20003f24070 */
[----:B0-----:R-:W0:Y:S01]  /*1c50*/  MUFU.RCP R11, R11 ;  /* 0x0000000b000b7308 */ /* 0x001e220000001000 */
[----:B------:R-:W-:-:S11]  /*1c60*/  IMAD.MOV R13, RZ, RZ, -R13 ;  /* 0x000000ffff0d7224 */ /* 0x000fd600078e0a0d */
[-C--:B------:R-:W-:Y:S01]  /*1c70*/  @!P1 IADD3 R9, PT, PT, R9, -R10.reuse, RZ ;  /* 0x8000000a09099210 */ /* 0x080fe20007ffe0ff */
[----:B------:R-:W-:Y:S01]  /*1c80*/  @!P1 VIADD R8, R8, 0x1 ;  /* 0x0000000108089836 */ /* 0x000fe20000000000 */
[----:B------:R-:W-:Y:S02]  /*1c90*/  ISETP.NE.AND P1, PT, R6, RZ, PT ;  /* 0x000000ff0600720c */ /* 0x000fe40003f25270 */
[----:B------:R-:W-:Y:S01]  /*1ca0*/  ISETP.GE.U32.AND P0, PT, R9, R10, PT ;  /* 0x0000000a0900720c */ /* 0x000fe20003f06070 */
[----:B0-----:R-:W-:Y:S01]  /*1cb0*/  VIADD R12, R11, 0xffffffe ;  /* 0x0ffffffe0b0c7836 */ /* 0x001fe20000000000 */
[----:B------:R-:W-:-:S03]  /*1cc0*/  LOP3.LUT R10, R15, R6, RZ, 0x3c, !PT ;  /* 0x000000060f0a7212 */ /* 0x000fc600078e3cff */
[----:B------:R-:W0:Y:S01]  /*1cd0*/  F2I.FTZ.U32.TRUNC.NTZ R9, R12 ;  /* 0x0000000c00097305 */ /* 0x000e22000021f000 */
        /* <DEDUP_REMOVED lines=11> */
[----:B------:R-:W-:-:S04]  /*1d90*/  IMAD.MOV.U32 R10, RZ, RZ, R13 ;  /* 0x000000ffff0a7224 */ /* 0x000fc800078e000d */
[----:B------:R-:W-:-:S04]  /*1da0*/  IMAD.HI.U32 R8, R8, R9, RZ ;  /* 0x0000000908087227 */ /* 0x000fc800078e00ff */
[----:B------:R-:W-:Y:S01]  /*1db0*/  IMAD R10, R8, R10, R9 ;  /* 0x0000000a080a7224 */ /* 0x000fe200078e0209 */
[----:B------:R-:W-:-:S04]  /*1dc0*/  IADD3 R9, PT, PT, -R14, RZ, RZ ;  /* 0x000000ff0e097210 */ /* 0x000fc80007ffe1ff */
[----:B------:R-:W-:Y:S01]  /*1dd0*/  ISETP.GT.U32.AND P1, PT, R7, R10, PT ;  /* 0x0000000a0700720c */ /* 0x000fe20003f24070 */
[----:B------:R-:W-:-:S12]  /*1de0*/  IMAD R6, R6, R9, R15 ;  /* 0x0000000906067224 */ /* 0x000fd800078e020f */
[----:B------:R-:W-:Y:S01]  /*1df0*/  @!P1 IMAD.IADD R10, R10, 0x1, -R7 ;  /* 0x000000010a0a9824 */ /* 0x000fe200078e0a07 */
[----:B------:R-:W-:Y:S02]  /*1e00*/  @!P1 IADD3 R8, PT, PT, R8, 0x1, RZ ;  /* 0x0000000108089810 */ /* 0x000fe40007ffe0ff */
[----:B------:R-:W-:Y:S02]  /*1e10*/  ISETP.NE.AND P1, PT, R5, RZ, PT ;  /* 0x000000ff0500720c */ /* 0x000fe40003f25270 */
[----:B------:R-:W-:Y:S02]  /*1e20*/  ISETP.GE.U32.AND P0, PT, R10, R7, PT ;  /* 0x000000070a00720c */ /* 0x000fe40003f06070 */
[----:B------:R-:W-:-:S04]  /*1e30*/  LOP3.LUT R7, R14, R5, RZ, 0x3c, !PT ;  /* 0x000000050e077212 */ /* 0x000fc800078e3cff */
[----:B------:R-:W-:Y:S01]  /*1e40*/  ISETP.GE.AND P2, PT, R7, RZ, PT ;  /* 0x000000ff0700720c */ /* 0x000fe20003f46270 */
[----:B------:R-:W-:Y:S01]  /*1e50*/  IMAD R7, R4, 0x4, R1 ;  /* 0x0000000404077824 */ /* 0x000fe200078e0201 */
[----:B------:R-:W-:-:S04]  /*1e60*/  LEA R4, R3, R1, 0x2 ;  /* 0x0000000103047211 */ /* 0x000fc800078e10ff */
[----:B------:R2:W-:Y:S01]  /*1e70*/  STL [R7], R6 ;  /* 0x0000000607007387 */ /* 0x0005e20000100800 */
[----:B------:R-:W-:-:S06]  /*1e80*/  @P0 VIADD R8, R8, 0x1 ;  /* 0x0000000108080836 */ /* 0x000fcc0000000000 */
[----:B------:R-:W-:Y:S01]  /*1e90*/  @!P2 IMAD.MOV R8, RZ, RZ, -R8 ;  /* 0x000000ffff08a224 */ /* 0x000fe200078e0a08 */
[----:B------:R-:W-:-:S05]  /*1ea0*/  @!P1 LOP3.LUT R8, RZ, R5, RZ, 0x33, !PT ;  /* 0x00000005ff089212 */ /* 0x000fca00078e33ff */
[--C-:B------:R-:W-:Y:S02]  /*1eb0*/  IMAD.MOV R10, RZ, RZ, -R8.reuse ;  /* 0x000000ffff0a7224 */ /* 0x100fe400078e0a08 */
[----:B------:R-:W-:Y:S02]  /*1ec0*/  IMAD.MOV.U32 R15, RZ, RZ, R8 ;  /* 0x000000ffff0f7224 */ /* 0x000fe400078e0008 */
[----:B------:R-:W-:-:S05]  /*1ed0*/  IMAD R5, R5, R10, R14 ;  /* 0x0000000a05057224 */ /* 0x000fca00078e020e */
[----:B------:R2:W-:Y:S02]  /*1ee0*/  STL [R4], R5 ;  /* 0x0000000504007387 */ /* 0x0005e40000100800 */
.L_x_87:
[----:B------:R-:W-:Y:S05]  /*1ef0*/  BRA.U UP1, `(.L_x_83) ;  /* 0x0000000101707547 */ /* 0x000fea000b800000 */
[----:B0-2---:R-:W0:Y:S01]  /*1f00*/  LDC.64 R4, c[0x0][0x388] ;  /* 0x0000e200ff047b82 */ /* 0x005e220000000a00 */
[----:B------:R-:W-:-:S04]  /*1f10*/  VIADD R10, R3, 0xffffffff ;  /* 0xffffffff030a7836 */ /* 0x000fc80000000000 */
[----:B0-----:R-:W-:-:S06]  /*1f20*/  IMAD.WIDE.U32 R4, R10, 0x4, R4 ;  /* 0x000000040a047825 */ /* 0x001fcc00078e0004 */
[----:B------:R0:W1:Y:S01]  /*1f30*/  LDG.E R5, desc[UR8][R4.64] ;  /* 0x0000000804057981 */ /* 0x000062000c1e1900 */
[----:B------:R-:W-:Y:S02]  /*1f40*/  ISETP.GE.AND P2, PT, R15, RZ, PT ;  /* 0x000000ff0f00720c */ /* 0x000fe40003f46270 */
[----:B0-----:R-:W-:Y:S02]  /*1f50*/  IABS R4, R15 ;  /* 0x0000000f00047213 */ /* 0x001fe40000000000 */
[-C--:B-1----:R-:W-:Y:S02]  /*1f60*/  IABS R8, R5.reuse ;  /* 0x0000000500087213 */ /* 0x082fe40000000000 */
[----:B------:R-:W-:Y:S02]  /*1f70*/  IABS R11, R5 ;  /* 0x00000005000b7213 */ /* 0x000fe40000000000 */
[----:B------:R-:W0:Y:S08]  /*1f80*/  I2F.RP R3, R8 ;  /* 0x0000000800037306 */ /* 0x000e300000209400 */
[----:B0-----:R-:W0:Y:S02]  /*1f90*/  MUFU.RCP R3, R3 ;  /* 0x0000000300037308 */ /* 0x001e240000001000 */
[----:B0-----:R-:W-:-:S02]  /*1fa0*/  IADD3 R6, PT, PT, R3, 0xffffffe, RZ ;  /* 0x0ffffffe03067810 */ /* 0x001fc40007ffe0ff */
[----:B------:R-:W-:-:S04]  /*1fb0*/  IADD3 R3, PT, PT, RZ, -R11, RZ ;  /* 0x8000000bff037210 */ /* 0x000fc80007ffe0ff */
[----:B------:R0:W1:Y:S02]  /*1fc0*/  F2I.FTZ.U32.TRUNC.NTZ R7, R6 ;  /* 0x0000000600077305 */ /* 0x000064000021f000 */
[----:B0-----:R-:W-:Y:S02]  /*1fd0*/  IMAD.MOV.U32 R6, RZ, RZ, RZ ;  /* 0x000000ffff067224 */ /* 0x001fe400078e00ff */
[----:B-1----:R-:W-:-:S04]  /*1fe0*/  IMAD.MOV R9, RZ, RZ, -R7 ;  /* 0x000000ffff097224 */ /* 0x002fc800078e0a07 */
[----:B------:R-:W-:-:S04]  /*1ff0*/  IMAD R9, R9, R8, RZ ;  /* 0x0000000809097224 */ /* 0x000fc800078e02ff */
[----:B------:R-:W-:-:S06]  /*2000*/  IMAD.HI.U32 R7, R7, R9, R6 ;  /* 0x0000000907077227 */ /* 0x000fcc00078e0006 */
[----:B------:R-:W-:-:S04]  /*2010*/  IMAD.HI.U32 R7, R7, R4, RZ ;  /* 0x0000000407077227 */ /* 0x000fc800078e00ff */
[----:B------:R-:W-:Y:S02]  /*2020*/  IMAD R7, R7, R3, R4 ;  /* 0x0000000307077224 */ /* 0x000fe400078e0204 */
[----:B------:R-:W-:-:S03]  /*2030*/  IMAD R4, R10, 0x4, R1 ;  /* 0x000000040a047824 */ /* 0x000fc600078e0201 */
[----:B------:R-:W-:-:S13]  /*2040*/  ISETP.GT.U32.AND P0, PT, R8, R7, PT ;  /* 0x000000070800720c */ /* 0x000fda0003f04070 */
[----:B------:R-:W-:Y:S01]  /*2050*/  @!P0 IMAD.IADD R7, R7, 0x1, -R8 ;  /* 0x0000000107078824 */ /* 0x000fe200078e0a08 */
[----:B------:R-:W-:-:S04]  /*2060*/  ISETP.NE.AND P0, PT, R5, RZ, PT ;  /* 0x000000ff0500720c */ /* 0x000fc80003f05270 */
[----:B------:R-:W-:-:S13]  /*2070*/  ISETP.GT.U32.AND P1, PT, R8, R7, PT ;  /* 0x000000070800720c */ /* 0x000fda0003f24070 */
[----:B------:R-:W-:-:S05]  /*2080*/  @!P1 IMAD.IADD R7, R7, 0x1, -R8 ;  /* 0x0000000107079824 */ /* 0x000fca00078e0a08 */
[----:B------:R-:W-:Y:S02]  /*2090*/  @!P2 IADD3 R7, PT, PT, -R7, RZ, RZ ;  /* 0x000000ff0707a210 */ /* 0x000fe40007ffe1ff */
[----:B------:R-:W-:-:S05]  /*20a0*/  @!P0 LOP3.LUT R7, RZ, R5, RZ, 0x33, !PT ;  /* 0x00000005ff078212 */ /* 0x000fca00078e33ff */
[----:B------:R3:W-:Y:S02]  /*20b0*/  STL [R4], R7 ;  /* 0x0000000704007387 */ /* 0x0007e40000100800 */
.L_x_83:
[----:B0-2---:R-:W0:Y:S08]  /*20c0*/  LDC R6, c[0x0][0x3b8] ;  /* 0x0000ee00ff067b82 */ /* 0x005e300000000800 */
[----:B---3--:R-:W0:Y:S02]  /*20d0*/  LDC.64 R4, c[0x0][0x3a8] ;  /* 0x0000ea00ff047b82 */ /* 0x008e240000000a00 */
[----:B0-----:R-:W-:-:S05]  /*20e0*/  IMAD.WIDE R4, R6, 0x4, R4 ;  /* 0x0000000406047825 */ /* 0x001fca00078e0204 */
[----:B------:R-:W2:Y:S02]  /*20f0*/  LDG.E R3, desc[UR8][R4.64] ;  /* 0x0000000804037981 */ /* 0x000ea4000c1e1900 */
[----:B--2---:R-:W-:-:S13]  /*2100*/  ISETP.GE.AND P0, PT, R3, 0x1, PT ;  /* 0x000000010300780c */ /* 0x004fda0003f06270 */
[----:B------:R-:W-:Y:S05]  /*2110*/  @!P0 BRA `(.L_x_88) ;  /* 0x0000002400388947 */ /* 0x000fea0003800000 */
[----:B-1----:R-:W0:Y:S01]  /*2120*/  LDC R9, c[0x0][0x3c0] ;  /* 0x0000f000ff097b82 */ /* 0x002e220000000800 */
[----:B------:R-:W-:Y:S02]  /*2130*/  IMAD R4, R6, 0x4, R1 ;  /* 0x0000000406047824 */ /* 0x000fe400078e0201 */
[----:B------:R-:W-:Y:S01]  /*2140*/  HFMA2 R5, -RZ, RZ, 0, 0 ;  /* 0x00000000ff057431 */ /* 0x000fe200000001ff */
[C---:B0-----:R-:W-:Y:S02]  /*2150*/  LOP3.LUT R6, R9.reuse, 0x7ffffff0, RZ, 0xc0, !PT ;  /* 0x7ffffff009067812 */ /* 0x041fe400078ec0ff */
[C---:B------:R-:W-:Y:S02]  /*2160*/  LOP3.LUT R7, R9.reuse, 0xf, RZ, 0xc0, !PT ;  /* 0x0000000f09077812 */ /* 0x040fe400078ec0ff */
[C---:B------:R-:W-:Y:S01]  /*2170*/  LOP3.LUT R8, R9.reuse, 0x7, RZ, 0xc0, !PT ;  /* 0x0000000709087812 */ /* 0x040fe200078ec0ff */
[----:B------:R-:W-:Y:S01]  /*2180*/  IMAD.MOV R10, RZ, RZ, -R6 ;  /* 0x000000ffff0a7224 */ /* 0x000fe200078e0a06 */
[----:B------:R-:W-:-:S07]  /*2190*/  LOP3.LUT R9, R9, 0x3, RZ, 0xc0, !PT ;  /* 0x0000000309097812 */ /* 0x000fce00078ec0ff */
.L_x_123:
[----:B0-----:R-:W0:Y:S01]  /*21a0*/  LDCU UR4, c[0x0][0x3c0] ;  /* 0x00007800ff0477ac */ /* 0x001e220008000800 */
[----:B-1----:R1:W-:Y:S01]  /*21b0*/  STL [R4], R5 ;  /* 0x0000000504007387 */ /* 0x0023e20000100800 */
[----:B---3--:R-:W-:Y:S02]  /*21c0*/  MOV R11, R2 ;  /* 0x00000002000b7202 */ /* 0x008fe40000000f00 */
[----:B----4-:R-:W-:Y:S01]  /*21d0*/  CS2R R12, SRZ ;  /* 0x00000000000c7805 */ /* 0x010fe2000001ff00 */
[----:B-1----:R-:W-:-:S05]  /*21e0*/  VIADD R5, R5, 0x1 ;  /* 0x0000000105057836 */ /* 0x002fca0000000000 */
[----:B------:R-:W-:Y:S01]  /*21f0*/  ISETP.NE.AND P1, PT, R5, R3, PT ;  /* 0x000000030500720c */ /* 0x000fe20003f25270 */
[----:B0-----:R-:W-:-:S09]  /*2200*/  UISETP.GE.AND UP0, UPT, UR4, 0x1, UPT ;  /* 0x000000010400788c */ /* 0x001fd2000bf06270 */
[----:B--2--5:R-:W-:Y:S05]  /*2210*/  BRA.U !UP0, `(.L_x_89) ;  /* 0x0000000508f87547 */ /* 0x024fea000b800000 */
[----:B------:R-:W-:Y:S01]  /*2220*/  UISETP.GE.U32.AND UP0, UPT, UR4, 0x10, UPT ;  /* 0x000000100400788c */ /* 0x000fe2000bf06070 */
[----:B------:R-:W-:-:S08]  /*2230*/  CS2R R20, SRZ ;  /* 0x0000000000147805 */ /* 0x000fd0000001ff00 */
[----:B------:R-:W-:Y:S05]  /*2240*/  BRA.U !UP0, `(.L_x_90) ;  /* 0x0000000108e47547 */ /* 0x000fea000b800000 */
[----:B------:R-:W0:Y:S01]  /*2250*/  LDCU.64 UR4, c[0x0][0x3b0] ;  /* 0x00007600ff0477ac */ /* 0x000e220008000a00 */
[----:B------:R-:W-:Y:S01]  /*2260*/  VIADD R16, R1, 0x20 ;  /* 0x0000002001107836 */ /* 0x000fe20000000000 */
[----:B------:R-:W-:Y:S01]  /*2270*/  MOV R17, R10 ;  /* 0x0000000a00117202 */ /* 0x000fe20000000f00 */
[----:B------:R-:W-:Y:S01]  /*2280*/  IMAD.MOV.U32 R21, RZ, RZ, RZ ;  /* 0x000000ffff157224 */ /* 0x000fe200078e00ff */
[----:B0-----:R-:W-:-:S04]  /*2290*/  UIADD3 UR4, UP0, UPT, UR4, 0x20, URZ ;  /* 0x0000002004047890 */ /* 0x001fc8000ff1e0ff */
[----:B------:R-:W-:Y:S02]  /*22a0*/  UIADD3.X UR5, UPT, UPT, URZ, UR5, URZ, UP0, !UPT ;  /* 0x00000005ff057290 */ /* 0x000fe400087fe4ff */
[----:B------:R-:W-:-:S04]  /*22b0*/  IMAD.U32 R14, RZ, RZ, UR4 ;  /* 0x00000004ff0e7e24 */ /* 0x000fc8000f8e00ff */
[----:B------:R-:W-:-:S07]  /*22c0*/  IMAD.U32 R15, RZ, RZ, UR5 ;  /* 0x00000005ff0f7e24 */ /* 0x000fce000f8e00ff */
.L_x_91:
[----:B------:R-:W-:Y:S01]  /*22d0*/  MOV R18, R14 ;  /* 0x0000000e00127202 */ /* 0x000fe20000000f00 */
[----:B------:R-:W-:Y:S01]  /*22e0*/  IMAD.MOV.U32 R19, RZ, RZ, R15 ;  /* 0x000000ffff137224 */ /* 0x000fe200078e000f */
[----:B------:R-:W2:Y:S04]  /*22f0*/  LDL.64 R12, [R16+-0x18] ;  /* 0xffffe800100c7983 */ /* 0x000ea80000100a00 */
[----:B------:R-:W3:Y:S04]  /*2300*/  LDL.64 R14, [R16+-0x20] ;  /* 0xffffe000100e7983 */ /* 0x000ee80000100a00 */
[----:B------:R-:W3:Y:S04]  /*2310*/  LDG.E R22, desc[UR8][R18.64+-0x20] ;  /* 0xffffe00812167981 */ /* 0x000ee8000c1e1900 */
[----:B------:R-:W4:Y:S04]  /*2320*/  LDG.E R24, desc[UR8][R18.64+-0x1c] ;  /* 0xffffe40812187981 */ /* 0x000f28000c1e1900 */
[----:B------:R-:W2:Y:S04]  /*2330*/  LDG.E R23, desc[UR8][R18.64+-0x18] ;  /* 0xffffe80812177981 */ /* 0x000ea8000c1e1900 */
[----:B------:R-:W5:Y:S01]  /*2340*/  LDG.E R20, desc[UR8][R18.64+-0x14] ;  /* 0xffffec0812147981 */ /* 0x000f62000c1e1900 */
[----:B---3--:R-:W-:-:S03]  /*2350*/  IMAD R14, R14, R22, R21 ;  /* 0x000000160e0e7224 */ /* 0x008fc600078e0215 */
[----:B------:R-:W3:Y:S01]  /*2360*/  LDG.E R21, desc[UR8][R18.64+-0x10] ;  /* 0xfffff00812157981 */ /* 0x000ee2000c1e1900 */
[----:B----4-:R-:W-:-:S03]  /*2370*/  IMAD R24, R15, R24, R14 ;  /* 0x000000180f187224 */ /* 0x010fc600078e020e */
[----:B------:R-:W3:Y:S01]  /*2380*/  LDL.64 R14, [R16+-0x10] ;  /* 0xfffff000100e7983 */ /* 0x000ee20000100a00 */
[----:B--2---:R-:W-:-:S03]  /*2390*/  IMAD R12, R12, R23, R24 ;  /* 0x000000170c0c7224 */ /* 0x004fc600078e0218 */
[----:B------:R-:W2:Y:S01]  /*23a0*/  LDG.E R24, desc[UR8][R18.64+-0xc] ;  /* 0xfffff40812187981 */ /* 0x000ea2000c1e1900 */
[----:B-----5:R-:W-:-:S03]  /*23b0*/  IMAD R22, R13, R20, R12 ;  /* 0x000000140d167224 */ /* 0x020fc600078e020c */
[----:B------:R-:W4:Y:S04]  /*23c0*/  LDL.64 R12, [R16+-0x8] ;  /* 0xfffff800100c7983 */ /* 0x000f280000100a00 */
[----:B------:R-:W4:Y:S04]  /*23d0*/  LDG.E R23, desc[UR8][R18.64+-0x8] ;  /* 0xfffff80812177981 */ /* 0x000f28000c1e1900 */
[----:B------:R-:W5:Y:S01]  /*23e0*/  LDG.E R20, desc[UR8][R18.64+-0x4] ;  /* 0xfffffc0812147981 */ /* 0x000f62000c1e1900 */
[----:B---3--:R-:W-:-:S03]  /*23f0*/  IMAD R14, R14, R21, R22 ;  /* 0x000000150e0e7224 */ /* 0x008fc600078e0216 */
[----:B------:R-:W3:Y:S01]  /*2400*/  LDG.E R21, desc[UR8][R18.64] ;  /* 0x0000000812157981 */ /* 0x000ee2000c1e1900 */
[----:B--2---:R-:W-:-:S03]  /*2410*/  IMAD R24, R15, R24, R14 ;  /* 0x000000180f187224 */ /* 0x004fc600078e020e */
[----:B------:R-:W3:Y:S01]  /*2420*/  LDL.64 R14, [R16] ;  /* 0x00000000100e7983 */ /* 0x000ee20000100a00 */
[----:B----4-:R-:W-:-:S03]  /*2430*/  IMAD R12, R12, R23, R24 ;  /* 0x000000170c0c7224 */ /* 0x010fc600078e0218 */
[----:B------:R-:W2:Y:S01]  /*2440*/  LDG.E R24, desc[UR8][R18.64+0x4] ;  /* 0x0000040812187981 */ /* 0x000ea2000c1e1900 */
[----:B-----5:R-:W-:-:S03]  /*2450*/  IMAD R22, R13, R20, R12 ;  /* 0x000000140d167224 */ /* 0x020fc600078e020c */
[----:B------:R-:W4:Y:S04]  /*2460*/  LDL.64 R12, [R16+0x8] ;  /* 0x00000800100c7983 */ /* 0x000f280000100a00 */
[----:B------:R-:W4:Y:S04]  /*2470*/  LDG.E R23, desc[UR8][R18.64+0x8] ;  /* 0x0000080812177981 */ /* 0x000f28000c1e1900 */
[----:B------:R-:W5:Y:S01]  /*2480*/  LDG.E R20, desc[UR8][R18.64+0xc] ;  /* 0x00000c0812147981 */ /* 0x000f62000c1e1900 */
[----:B---3--:R-:W-:-:S03]  /*2490*/  IMAD R14, R14, R21, R22 ;  /* 0x000000150e0e7224 */ /* 0x008fc600078e0216 */
[----:B------:R-:W3:Y:S01]  /*24a0*/  LDG.E R21, desc[UR8][R18.64+0x10] ;  /* 0x0000100812157981 */ /* 0x000ee2000c1e1900 */
[----:B--2---:R-:W-:-:S03]  /*24b0*/  IMAD R24, R15, R24, R14 ;  /* 0x000000180f187224 */ /* 0x004fc600078e020e */
[----:B------:R-:W3:Y:S01]  /*24c0*/  LDL.64 R14, [R16+0x10] ;  /* 0x00001000100e7983 */ /* 0x000ee20000100a00 */
[----:B----4-:R-:W-:-:S03]  /*24d0*/  IMAD R12, R12, R23, R24 ;  /* 0x000000170c0c7224 */ /* 0x010fc600078e0218 */
[----:B------:R-:W2:Y:S01]  /*24e0*/  LDG.E R23, desc[UR8][R18.64+0x14] ;  /* 0x0000140812177981 */ /* 0x000ea2000c1e1900 */
[----:B-----5:R-:W-:-:S03]  /*24f0*/  IMAD R22, R13, R20, R12 ;  /* 0x000000140d167224 */ /* 0x020fc600078e020c */
[----:B------:R0:W4:Y:S04]  /*2500*/  LDL.64 R12, [R16+0x18] ;  /* 0x00001800100c7983 */ /* 0x0001280000100a00 */
[----:B------:R-:W4:Y:S04]  /*2510*/  LDG.E R24, desc[UR8][R18.64+0x18] ;  /* 0x0000180812187981 */ /* 0x000f28000c1e1900 */
[----:B------:R-:W5:Y:S01]  /*2520*/  LDG.E R20, desc[UR8][R18.64+0x1c] ;  /* 0x00001c0812147981 */ /* 0x000f62000c1e1900 */
[----:B------:R-:W-:-:S05]  /*2530*/  VIADD R17, R17, 0x10 ;  /* 0x0000001011117836 */ /* 0x000fca0000000000 */
[----:B------:R-:W-:Y:S01]  /*2540*/  ISETP.NE.AND P0, PT, R17, RZ, PT ;  /* 0x000000ff1100720c */ /* 0x000fe20003f05270 */
[----:B0-----:R-:W-:Y:S02]  /*2550*/  VIADD R16, R16, 0x40 ;  /* 0x0000004010107836 */ /* 0x001fe40000000000 */
[----:B---3--:R-:W-:-:S04]  /*2560*/  IMAD R14, R14, R21, R22 ;  /* 0x000000150e0e7224 */ /* 0x008fc800078e0216 */
[----:B--2---:R-:W-:Y:S01]  /*2570*/  IMAD R15, R15, R23, R14 ;  /* 0x000000170f0f7224 */ /* 0x004fe200078e020e */
[----:B------:R-:W-:-:S03]  /*2580*/  IADD3 R14, P2, PT, R18, 0x40, RZ ;  /* 0x00000040120e7810 */ /* 0x000fc60007f5e0ff */
[----:B----4-:R-:W-:Y:S01]  /*2590*/  IMAD R12, R12, R24, R15 ;  /* 0x000000180c0c7224 */ /* 0x010fe200078e020f */
[----:B------:R-:W-:-:S03]  /*25a0*/  IADD3.X R15, PT, PT, RZ, R19, RZ, P2, !PT ;  /* 0x00000013ff0f7210 */ /* 0x000fc600017fe4ff */
[----:B-----5:R-:W-:Y:S01]  /*25b0*/  IMAD R21, R13, R20, R12 ;  /* 0x000000140d157224 */ /* 0x020fe200078e020c */
[----:B------:R-:W-:Y:S06]  /*25c0*/  @P0 BRA `(.L_x_91) ;  /* 0xfffffffc00400947 */ /* 0x000fec000383ffff */
[----:B------:R-:W-:-:S07]  /*25d0*/  IMAD.MOV.U32 R20, RZ, RZ, R6 ;  /* 0x000000ffff147224 */ /* 0x000fce00078e0006 */
.L_x_90:
[----:B------:R-:W-:-:S13]  /*25e0*/  ISETP.NE.AND P0, PT, R7, RZ, PT ;  /* 0x000000ff0700720c */ /* 0x000fda0003f05270 */
[----:B------:R-:W-:Y:S05]  /*25f0*/  @!P0 BRA `(.L_x_92) ;  /* 0x0000000000f88947 */ /* 0x000fea0003800000 */
[----:B------:R-:W-:Y:S02]  /*2600*/  IADD3 R12, PT, PT, R7, -0x1, RZ ;  /* 0xffffffff070c7810 */ /* 0x000fe40007ffe0ff */
[----:B------:R-:W-:Y:S02]  /*2610*/  ISETP.NE.AND P2, PT, R8, RZ, PT ;  /* 0x000000ff0800720c */ /* 0x000fe40003f45270 */
[----:B------:R-:W-:-:S13]  /*2620*/  ISETP.GE.U32.AND P0, PT, R12, 0x7, PT ;  /* 0x000000070c00780c */ /* 0x000fda0003f06070 */
[----:B------:R-:W-:Y:S05]  /*2630*/  @!P0 BRA `(.L_x_93) ;  /* 0x0000000000608947 */ /* 0x000fea0003800000 */
[----:B------:R-:W0:Y:S01]  /*2640*/  LDC.64 R18, c[0x0][0x3b0] ;  /* 0x0000ec00ff127b82 */ /* 0x000e220000000a00 */
[----:B------:R-:W-:-:S05]  /*2650*/  IMAD R22, R20, 0x4, R1 ;  /* 0x0000000414167824 */ /* 0x000fca00078e0201 */
[----:B------:R-:W2:Y:S04]  /*2660*/  LDL.64 R14, [R22] ;  /* 0x00000000160e7983 */ /* 0x000ea80000100a00 */
[----:B------:R-:W3:Y:S01]  /*2670*/  LDL.64 R12, [R22+0x8] ;  /* 0x00000800160c7983 */ /* 0x000ee20000100a00 */
[----:B0-----:R-:W-:-:S05]  /*2680*/  IMAD.WIDE.U32 R18, R20, 0x4, R18 ;  /* 0x0000000414127825 */ /* 0x001fca00078e0012 */
[----:B------:R-:W2:Y:S04]  /*2690*/  LDG.E R16, desc[UR8][R18.64] ;  /* 0x0000000812107981 */ /* 0x000ea8000c1e1900 */
[----:B------:R-:W4:Y:S04]  /*26a0*/  LDG.E R17, desc[UR8][R18.64+0x4] ;  /* 0x0000040812117981 */ /* 0x000f28000c1e1900 */
[----:B------:R-:W3:Y:S04]  /*26b0*/  LDG.E R23, desc[UR8][R18.64+0x8] ;  /* 0x0000080812177981 */ /* 0x000ee8000c1e1900 */
[----:B------:R-:W5:Y:S04]  /*26c0*/  LDG.E R24, desc[UR8][R18.64+0xc] ;  /* 0x00000c0812187981 */ /* 0x000f68000c1e1900 */
[----:B------:R-:W5:Y:S04]  /*26d0*/  LDG.E R25, desc[UR8][R18.64+0x10] ;  /* 0x0000100812197981 */ /* 0x000f68000c1e1900 */
[----:B------:R-:W5:Y:S04]  /*26e0*/  LDG.E R26, desc[UR8][R18.64+0x14] ;  /* 0x00001408121a7981 */ /* 0x000f68000c1e1900 */
[----:B------:R-:W5:Y:S01]  /*26f0*/  LDG.E R28, desc[UR8][R18.64+0x1c] ;  /* 0x00001c08121c7981 */ /* 0x000f62000c1e1900 */
[----:B--2---:R-:W-:-:S03]  /*2700*/  IMAD R14, R14, R16, R21 ;  /* 0x000000100e0e7224 */ /* 0x004fc600078e0215 */
[----:B------:R-:W2:Y:S01]  /*2710*/  LDG.E R21, desc[UR8][R18.64+0x18] ;  /* 0x0000180812157981 */ /* 0x000ea2000c1e1900 */
[----:B----4-:R-:W-:-:S03]  /*2720*/  IMAD R27, R17, R15, R14 ;  /* 0x0000000f111b7224 */ /* 0x010fc600078e020e */
[----:B------:R-:W4:Y:S04]  /*2730*/  LDL.64 R14, [R22+0x10] ;  /* 0x00001000160e7983 */ /* 0x000f280000100a00 */
[----:B------:R-:W2:Y:S01]  /*2740*/  LDL.64 R16, [R22+0x18] ;  /* 0x0000180016107983 */ /* 0x000ea20000100a00 */
[----:B---3--:R-:W-:-:S04]  /*2750*/  IMAD R12, R12, R23, R27 ;  /* 0x000000170c0c7224 */ /* 0x008fc800078e021b */
[----:B-----5:R-:W-:Y:S02]  /*2760*/  IMAD R12, R24, R13, R12 ;  /* 0x0000000d180c7224 */ /* 0x020fe400078e020c */
[----:B------:R-:W-:Y:S02]  /*2770*/  VIADD R20, R20, 0x8 ;  /* 0x0000000814147836 */ /* 0x000fe40000000000 */
[----:B----4-:R-:W-:-:S04]  /*2780*/  IMAD R12, R14, R25, R12 ;  /* 0x000000190e0c7224 */ /* 0x010fc800078e020c */
[----:B------:R-:W-:-:S04]  /*2790*/  IMAD R12, R26, R15, R12 ;  /* 0x0000000f1a0c7224 */ /* 0x000fc800078e020c */
[----:B--2---:R-:W-:-:S04]  /*27a0*/  IMAD R21, R16, R21, R12 ;  /* 0x0000001510157224 */ /* 0x004fc800078e020c */
[----:B------:R-:W-:-:S07]  /*27b0*/  IMAD R21, R28, R17, R21 ;  /* 0x000000111c157224 */ /* 0x000fce00078e0215 */
.L_x_93:
        /* <DEDUP_REMOVED lines=19> */
.L_x_94:
[----:B------:R-:W-:Y:S05]  /*28f0*/  @!P2 BRA `(.L_x_92) ;  /* 0x000000000038a947 */ /* 0x000fea0003800000 */
[----:B------:R-:W0:Y:S01]  /*2900*/  LDC.64 R12, c[0x0][0x3b0] ;  /* 0x0000ec00ff0c7b82 */ /* 0x000e220000000a00 */
[C---:B------:R-:W-:Y:S01]  /*2910*/  LEA R16, R20.reuse, R1, 0x2 ;  /* 0x0000000114107211 */ /* 0x040fe200078e10ff */
[----:B0-----:R-:W-:-:S04]  /*2920*/  IMAD.WIDE.U32 R14, R20, 0x4, R12 ;  /* 0x00000004140e7825 */ /* 0x001fc800078e000c */
[----:B------:R-:W2:Y:S04]  /*2930*/  LDL.64 R12, [R16] ;  /* 0x00000000100c7983 */ /* 0x000ea80000100a00 */
[----:B------:R-:W2:Y:S01]  /*2940*/  LDG.E R17, desc[UR8][R14.64] ;  /* 0x000000080e117981 */ /* 0x000ea2000c1e1900 */
[----:B------:R-:W-:Y:S01]  /*2950*/  ISETP.NE.AND P0, PT, R9, 0x1, PT ;  /* 0x000000010900780c */ /* 0x000fe20003f05270 */
[----:B--2---:R-:W-:-:S12]  /*2960*/  IMAD R21, R12, R17, R21 ;  /* 0x000000110c157224 */ /* 0x004fd800078e0215 */
[----:B------:R-:W-:Y:S05]  /*2970*/  @!P0 BRA `(.L_x_92) ;  /* 0x0000000000188947 */ /* 0x000fea0003800000 */
[----:B------:R-:W-:Y:S01]  /*2980*/  ISETP.NE.AND P0, PT, R9, 0x2, PT ;  /* 0x000000020900780c */ /* 0x000fe20003f05270 */
[----:B------:R-:W2:-:S12]  /*2990*/  LDG.E R12, desc[UR8][R14.64+0x4] ;  /* 0x000004080e0c7981 */ /* 0x000e98000c1e1900 */
[----:B------:R-:W3:Y:S04]  /*29a0*/  @P0 LDG.E R17, desc[UR8][R14.64+0x8] ;  /* 0x000008080e110981 */ /* 0x000ee8000c1e1900 */
[----:B------:R-:W3:Y:S01]  /*29b0*/  @P0 LDL R16, [R16+0x8] ;  /* 0x0000080010100983 */ /* 0x000ee20000100800 */
[----:B--2---:R-:W-:-:S04]  /*29c0*/  IMAD R21, R12, R13, R21 ;  /* 0x0000000d0c157224 */ /* 0x004fc800078e0215 */
[----:B---3--:R-:W-:-:S07]  /*29d0*/  @P0 IMAD R21, R16, R17, R21 ;  /* 0x0000001110150224 */ /* 0x008fce00078e0215 */
.L_x_92:
[--C-:B------:R-:W-:Y:S01]  /*29e0*/  SHF.R.S32.HI R13, RZ, 0x1f, R21.reuse ;  /* 0x0000001fff0d7819 */ /* 0x100fe20000011415 */
[----:B------:R-:W-:-:S07]  /*29f0*/  IMAD.MOV.U32 R12, RZ, RZ, R21 ;  /* 0x000000ffff0c7224 */ /* 0x000fce00078e0015 */
.L_x_89:
[----:B------:R-:W0:Y:S02]  /*2a00*/  LDCU.64 UR4, c[0x0][0x3a0] ;  /* 0x00007400ff0477ac */ /* 0x000e240008000a00 */
[----:B0-----:R-:W-:-:S04]  /*2a10*/  LEA R14, P0, R12, UR4, 0x2 ;  /* 0x000000040c0e7c11 */ /* 0x001fc8000f8010ff */
[----:B------:R-:W-:Y:S02]  /*2a20*/  LEA.HI.X R15, R12, UR5, R13, 0x2, P0 ;  /* 0x000000050c0f7c11 */ /* 0x000fe400080f140d */
[----:B------:R-:W0:Y:S03]  /*2a30*/  LDC R12, c[0x0][0x3c4] ;  /* 0x0000f100ff0c7b82 */ /* 0x000e260000000800 */
        /* <DEDUP_REMOVED lines=8> */
[----:B------:R-:W-:-:S05]  /*2ac0*/  IMAD.MOV.U32 R13, RZ, RZ, -0x1 ;  /* 0xffffffffff0d7424 */ /* 0x000fca00078e00ff */
[----:B------:R-:W-:-:S04]  /*2ad0*/  VIADDMNMX.U32 R12, R12, R13, 0x2, PT ;  /* 0x000000020c0c7446 */ /* 0x000fc8000380000d */
[----:B------:R-:W-:-:S04]  /*2ae0*/  SHF.L.U32 R14, R12, 0x2, RZ ;  /* 0x000000020c0e7819 */ /* 0x000fc800000006ff */
[----:B------:R-:W0:Y:S02]  /*2af0*/  LDC R12, c[0x2][R14] ;  /* 0x008000000e0c7b82 */ /* 0x000e240000000800 */
[----:B0-----:R-:W-:-:S04]  /*2b00*/  SHF.R.S32.HI R13, RZ, 0x1f, R12 ;  /* 0x0000001fff0d7819 */ /* 0x001fc8000001140c */
.L_x_254:
[----:B------:R-:W-:Y:S05]  /*2b10*/  BRX R12 -0x2b20                                                     (*"BRANCH_TARGETS .L_x_255,.L_x_256,.L_x_100"*) ;  /* 0xffffffd40c387949 */ /* 0x000fea000383ffff */
.L_x_256:
[----:B-----5:R-:W-:Y:S01]  /*2b20*/  FMUL R2, R2, R21 ;  /* 0x0000001502027220 */ /* 0x020fe20000400000 */
[----:B------:R-:W-:Y:S06]  /*2b30*/  BRA `(.L_x_99) ;  /* 0x0000001800a87947 */ /* 0x000fec0003800000 */
.L_x_255:
[----:B-----5:R-:W-:Y:S01]  /*2b40*/  FADD R2, R2, R21 ;  /* 0x0000001502027221 */ /* 0x020fe20000000000 */
[----:B------:R-:W-:Y:S06]  /*2b50*/  BRA `(.L_x_99) ;  /* 0x0000001800a07947 */ /* 0x000fec0003800000 */
.L_x_98:
[----:B------:R-:W-:-:S13]  /*2b60*/  ISETP.NE.AND P0, PT, R12, 0x3, PT ;  /* 0x000000030c00780c */ /* 0x000fda0003f05270 */
[----:B------:R-:W-:Y:S05]  /*2b70*/  @!P0 BRA `(.L_x_99) ;  /* 0x0000001800988947 */ /* 0x000fea0003800000 */
[----:B------:R-:W-:-:S13]  /*2b80*/  ISETP.NE.AND P0, PT, R12, 0x4, PT ;  /* 0x000000040c00780c */ /* 0x000fda0003f05270 */
[----:B------:R-:W-:Y:S05]  /*2b90*/  @P0 BRA `(.L_x_100) ;  /* 0x0000001000d40947 */ /* 0x000fea0003800000 */
[----:B------:R-:W-:Y:S01]  /*2ba0*/  FADD R2, -R2, -RZ ;  /* 0x800000ff02027221 */ /* 0x000fe20000000100 */
[----:B------:R-:W-:Y:S06]  /*2bb0*/  BRA `(.L_x_99) ;  /* 0x0000001800887947 */ /* 0x000fec0003800000 */
.L_x_97:
[----:B------:R-:W-:-:S13]  /*2bc0*/  ISETP.GT.AND P0, PT, R12, 0x6, PT ;  /* 0x000000060c00780c */ /* 0x000fda0003f04270 */
[----:B------:R-:W-:Y:S05]  /*2bd0*/  @P0 BRA `(.L_x_101) ;  /* 0x0000000000280947 */ /* 0x000fea0003800000 */
[----:B------:R-:W-:-:S05]  /*2be0*/  VIADD R12, R12, 0xfffffffb ;  /* 0xfffffffb0c0c7836 */ /* 0x000fca0000000000 */
[----:B------:R-:W-:-:S05]  /*2bf0*/  VIMNMX.U32 R12, PT, PT, R12, 0x2, PT ;  /* 0x000000020c0c7848 */ /* 0x000fca0003fe0000 */
[----:B------:R-:W-:-:S04]  /*2c00*/  IMAD.SHL.U32 R14, R12, 0x4, RZ ;  /* 0x000000040c0e7824 */ /* 0x000fc800078e00ff */
[----:B------:R-:W0:Y:S02]  /*2c10*/  LDC R12, c[0x2][R14+0xc] ;  /* 0x008003000e0c7b82 */ /* 0x000e240000000800 */
[----:B0-----:R-:W-:-:S04]  /*2c20*/  SHF.R.S32.HI R13, RZ, 0x1f, R12 ;  /* 0x0000001fff0d7819 */ /* 0x001fc8000001140c */
.L_x_258:
[----:B------:R-:W-:Y:S05]  /*2c30*/  BRX R12 -0x2c40                                                     (*"BRANCH_TARGETS .L_x_259,.L_x_260,.L_x_100"*) ;  /* 0xffffffd00cf07949 */ /* 0x000fea000383ffff */
.L_x_260:
[----:B-----5:R-:W-:Y:S01]  /*2c40*/  FSET.BF.EQ.AND R2, R2, R21, PT ;  /* 0x000000150202720a */ /* 0x020fe20003802000 */
[----:B------:R-:W-:Y:S06]  /*2c50*/  BRA `(.L_x_99) ;  /* 0x0000001800607947 */ /* 0x000fec0003800000 */
.L_x_259:
[----:B-----5:R-:W-:Y:S01]  /*2c60*/  FSET.BF.LT.AND R2, R2, R21, PT ;  /* 0x000000150202720a */ /* 0x020fe20003801000 */
[----:B------:R-:W-:Y:S06]  /*2c70*/  BRA `(.L_x_99) ;  /* 0x0000001800587947 */ /* 0x000fec0003800000 */
.L_x_101:
[----:B------:R-:W-:-:S04]  /*2c80*/  MOV R13, 0xfffffff9 ;  /* 0xfffffff9000d7802 */ /* 0x000fc80000000f00 */
[----:B------:R-:W-:-:S05]  /*2c90*/  VIADDMNMX.U32 R12, R12, R13, 0x3, PT ;  /* 0x000000030c0c7446 */ /* 0x000fca000380000d */
[----:B------:R-:W-:-:S04]  /*2ca0*/  IMAD.SHL.U32 R14, R12, 0x4, RZ ;  /* 0x000000040c0e7824 */ /* 0x000fc800078e00ff */
[----:B------:R-:W0:Y:S02]  /*2cb0*/  LDC R12, c[0x2][R14+0x18] ;  /* 0x008006000e0c7b82 */ /* 0x000e240000000800 */
[----:B0-----:R-:W-:-:S04]  /*2cc0*/  SHF.R.S32.HI R13, RZ, 0x1f, R12 ;  /* 0x0000001fff0d7819 */ /* 0x001fc8000001140c */
.L_x_262:
[----:B------:R-:W-:Y:S05]  /*2cd0*/  BRX R12 -0x2ce0                                                     (*"BRANCH_TARGETS .L_x_263,.L_x_264,.L_x_265,.L_x_100"*) ;  /* 0xffffffd00cc87949 */ /* 0x000fea000383ffff */
.L_x_265:
[----:B------:R-:W-:-:S04]  /*2ce0*/  FSETP.GT.AND P0, PT, R2, RZ, PT ;  /* 0x000000ff0200720b */ /* 0x000fc80003f04000 */
[----:B-----5:R-:W-:Y:S01]  /*2cf0*/  FSEL R2, R21, RZ, P0 ;  /* 0x000000ff15027208 */ /* 0x020fe20000000000 */
[----:B------:R-:W-:Y:S08]  /*2d00*/  BRA `(.L_x_99) ;  /* 0x0000001800347947 */ /* 0x000ff00003800000 */
.L_x_263:
[----:B------:R-:W-:Y:S01]  /*2d10*/  FSETP.GE.AND P0, PT, R2, RZ, PT ;  /* 0x000000ff0200720b */ /* 0x000fe20003f06000 */
[----:B------:R-:W-:-:S12]  /*2d20*/  BSSY.RECONVERGENT B1, `(.L_x_102) ;  /* 0x0000040000017945 */ /* 0x000fd80003800200 */
[----:B------:R-:W-:Y:S05]  /*2d30*/  @!P0 BRA `(.L_x_103) ;  /* 0x0000000000748947 */ /* 0x000fea0003800000 */
[----:B------:R-:W-:Y:S02]  /*2d40*/  HFMA2 R12, -RZ, RZ, 3.7421875, 0 ;  /* 0x437c0000ff0c7431 */ /* 0x000fe400000001ff */
[----:B------:R-:W-:Y:S01]  /*2d50*/  IMAD.MOV.U32 R11, RZ, RZ, 0x3bbb989d ;  /* 0x3bbb989dff0b7424 */ /* 0x000fe200078e00ff */
[----:B------:R-:W-:Y:S03]  /*2d60*/  BSSY.RECONVERGENT B2, `(.L_x_104) ;  /* 0x0000018000027945 */ /* 0x000fe60003800200 */
[----:B------:R-:W-:-:S04]  /*2d70*/  FFMA.SAT R11, R2, -R11, 0.5 ;  /* 0x3f000000020b7423 */ /* 0x000fc8000000280b */
[----:B------:R-:W-:-:S04]  /*2d80*/  FFMA.RM R11, R11, R12, 12582913 ;  /* 0x4b4000010b0b7423 */ /* 0x000fc8000000400c */
[C---:B------:R-:W-:Y:S01]  /*2d90*/  FADD R13, R11.reuse, -12583039 ;  /* 0xcb40007f0b0d7421 */ /* 0x040fe20000000000 */
[----:B------:R-:W-:-:S03]  /*2da0*/  IMAD.SHL.U32 R11, R11, 0x800000, RZ ;  /* 0x008000000b0b7824 */ /* 0x000fc600078e00ff */
[----:B------:R-:W-:-:S04]  /*2db0*/  FFMA R13, R2, -1.4426950216293334961, -R13 ;  /* 0xbfb8aa3b020d7823 */ /* 0x000fc8000000080d */
[----:B------:R-:W-:-:S06]  /*2dc0*/  FFMA R2, R2, -1.925963033500011079e-08, R13 ;  /* 0xb2a5706002027823 */ /* 0x000fcc000000000d */
        /* <DEDUP_REMOVED lines=16> */
[----:B-----5:R-:W-:Y:S05]  /*2ed0*/  CALL.REL.NOINC `($__internal_3_$__cuda_sm20_dblrcp_rn_slowpath_v3) ;  /* 0x0000001400d87944 */ /* 0x020fea0003c00000 */
.L_x_105:
[----:B------:R-:W-:Y:S05]  /*2ee0*/  BSYNC.RECONVERGENT B2 ;  /* 0x0000000000027941 */ /* 0x000fea0003800200 */
.L_x_104:
[----:B------:R2:W3:Y:S01]  /*2ef0*/  F2F.F32.F64 R2, R16 ;  /* 0x0000001000027310 */ /* 0x0004e20000301000 */
[----:B------:R-:W-:Y:S05]  /*2f00*/  BRA `(.L_x_106) ;  /* 0x0000000000847947 */ /* 0x000fea0003800000 */
.L_x_103:
[----:B------:R-:W-:Y:S01]  /*2f10*/  IMAD.MOV.U32 R11, RZ, RZ, 0x3bbb989d ;  /* 0x3bbb989dff0b7424 */ /* 0x000fe200078e00ff */
[----:B------:R-:W-:Y:S01]  /*2f20*/  BSSY.RECONVERGENT B2, `(.L_x_107) ;  /* 0x000001e000027945 */ /* 0x000fe20003800200 */
[----:B------:R-:W-:Y:S02]  /*2f30*/  IMAD.MOV.U32 R12, RZ, RZ, 0x437c0000 ;  /* 0x437c0000ff0c7424 */ /* 0x000fe400078e00ff */
[----:B------:R-:W-:Y:S01]  /*2f40*/  FFMA.SAT R11, R2, R11, 0.5 ;  /* 0x3f000000020b7423 */ /* 0x000fe2000000200b */
[----:B------:R-:W-:-:S03]  /*2f50*/  IMAD.MOV.U32 R16, RZ, RZ, 0x1 ;  /* 0x00000001ff107424 */ /* 0x000fc600078e00ff */
[----:B------:R-:W-:-:S04]  /*2f60*/  FFMA.RM R11, R11, R12, 12582913 ;  /* 0x4b4000010b0b7423 */ /* 0x000fc8000000400c */
[C---:B------:R-:W-:Y:S01]  /*2f70*/  FADD R13, R11.reuse, -12583039 ;  /* 0xcb40007f0b0d7421 */ /* 0x040fe20000000000 */
[----:B------:R-:W-:-:S03]  /*2f80*/  SHF.L.U32 R11, R11, 0x17, RZ ;  /* 0x000000170b0b7819 */ /* 0x000fc600000006ff */
[----:B------:R-:W-:-:S04]  /*2f90*/  FFMA R13, R2, 1.4426950216293334961, -R13 ;  /* 0x3fb8aa3b020d7823 */ /* 0x000fc8000000080d */
[----:B------:R-:W-:-:S06]  /*2fa0*/  FFMA R2, R2, 1.925963033500011079e-08, R13 ;  /* 0x32a5706002027823 */ /* 0x000fcc000000000d */
        /* <DEDUP_REMOVED lines=9> */
[----:B-----5:R-:W-:-:S08]  /*3040*/  DFMA R20, -R14, R18, 1 ;  /* 0x3ff000000e14742b */ /* 0x020fd00000000112 */
        /* <DEDUP_REMOVED lines=10> */
[----:B------:R-:W-:Y:S05]  /*30f0*/  CALL.REL.NOINC `($__internal_4_$__cuda_sm20_div_rn_f64_full) ;  /* 0x0000001400f47944 */ /* 0x000fea0003c00000 */
.L_x_108:
[----:B------:R-:W-:Y:S05]  /*3100*/  BSYNC.RECONVERGENT B2 ;  /* 0x0000000000027941 */ /* 0x000fea0003800200 */
.L_x_107:
[----:B------:R0:W1:Y:S02]  /*3110*/  F2F.F32.F64 R2, R16 ;  /* 0x0000001000027310 */ /* 0x0000640000301000 */
.L_x_106:
[----:B------:R-:W-:Y:S05]  /*3120*/  BSYNC.RECONVERGENT B1 ;  /* 0x0000000000017941 */ /* 0x000fea0003800200 */
.L_x_102:
[----:B------:R-:W-:Y:S05]  /*3130*/  BRA `(.L_x_99) ;  /* 0x0000001400287947 */ /* 0x000fea0003800000 */
.L_x_264:
[----:B------:R-:W0:Y:S01]  /*3140*/  F2F.F64.F32 R12, R2 ;  /* 0x00000002000c7310 */ /* 0x000e220000201800 */
[----:B------:R-:W-:Y:S01]  /*3150*/  IMAD.MOV.U32 R11, RZ, RZ, RZ ;  /* 0x000000ffff0b7224 */ /* 0x000fe200078e00ff */
[----:B0-----:R-:W-:Y:S01]  /*3160*/  DSETP.MAX.AND P0, P2, RZ, R12, PT ;  /* 0x0000000cff00722a */ /* 0x001fe20003a0f000 */
[----:B------:R-:W-:-:S05]  /*3170*/  IMAD.MOV.U32 R14, RZ, RZ, R13 ;  /* 0x000000ffff0e7224 */ /* 0x000fca00078e000d */
[C---:B------:R-:W-:Y:S02]  /*3180*/  FSEL R15, R11.reuse, R14, P0 ;  /* 0x0000000e0b0f7208 */ /* 0x040fe40000000000 */
[----:B------:R-:W-:-:S06]  /*3190*/  SEL R12, R11, R12, P0 ;  /* 0x0000000c0b0c7207 */ /* 0x000fcc0000000000 */
[----:B------:R-:W-:-:S04]  /*31a0*/  @P2 LOP3.LUT R15, R14, 0x80000, RZ, 0xfc, !PT ;  /* 0x000800000e0f2812 */ /* 0x000fc800078efcff */
[----:B------:R-:W-:-:S04]  /*31b0*/  MOV R13, R15 ;  /* 0x0000000f000d7202 */ /* 0x000fc80000000f00 */
[----:B------:R0:W1:Y:S01]  /*31c0*/  F2F.F32.F64 R2, R12 ;  /* 0x0000000c00027310 */ /* 0x0000620000301000 */
[----:B------:R-:W-:Y:S05]  /*31d0*/  BRA `(.L_x_99) ;  /* 0x0000001400007947 */ /* 0x000fea0003800000 */
.L_x_96:
[----:B------:R-:W-:-:S13]  /*31e0*/  ISETP.GT.AND P0, PT, R12, 0xd, PT ;  /* 0x0000000d0c00780c */ /* 0x000fda0003f04270 */
[----:B------:R-:W-:Y:S05]  /*31f0*/  @P0 BRA `(.L_x_109) ;  /* 0x0000000800780947 */ /* 0x000fea0003800000 */
[----:B------:R-:W-:-:S13]  /*3200*/  ISETP.GT.AND P0, PT, R12, 0xb, PT ;  /* 0x0000000b0c00780c */ /* 0x000fda0003f04270 */
[----:B------:R-:W-:Y:S05]  /*3210*/  @P0 BRA `(.L_x_110) ;  /* 0x0000000400f40947 */ /* 0x000fea0003800000 */
[----:B------:R-:W-:-:S05]  /*3220*/  VIADD R12, R12, 0xfffffff6 ;  /* 0xfffffff60c0c7836 */ /* 0x000fca0000000000 */
[----:B------:R-:W-:-:S05]  /*3230*/  VIMNMX.U32 R12, PT, PT, R12, 0x2, PT ;  /* 0x000000020c0c7848 */ /* 0x000fca0003fe0000 */
[----:B------:R-:W-:-:S04]  /*3240*/  IMAD.SHL.U32 R14, R12, 0x4, RZ ;  /* 0x000000040c0e7824 */ /* 0x000fc800078e00ff */
[----:B------:R-:W0:Y:S02]  /*3250*/  LDC R12, c[0x2][R14+0x28] ;  /* 0x00800a000e0c7b82 */ /* 0x000e240000000800 */
[----:B0-----:R-:W-:-:S04]  /*3260*/  SHF.R.S32.HI R13, RZ, 0x1f, R12 ;  /* 0x0000001fff0d7819 */ /* 0x001fc8000001140c */
.L_x_267:
[----:B------:R-:W-:Y:S05]  /*3270*/  BRX R12 -0x3280                                                     (*"BRANCH_TARGETS .L_x_268,.L_x_269,.L_x_100"*) ;  /* 0xffffffcc0c607949 */ /* 0x000fea000383ffff */
.L_x_269:
[----:B------:R-:W0:Y:S01]  /*3280*/  F2F.F64.F32 R12, R2 ;  /* 0x00000002000c7310 */ /* 0x000e220000201800 */
[----:B------:R-:W-:Y:S01]  /*3290*/  UMOV UR4, 0xa0b5ed8d ;  /* 0xa0b5ed8d00047882 */ /* 0x000fe20000000000 */
[----:B------:R-:W-:Y:S01]  /*32a0*/  UMOV UR5, 0x3eb0c6f7 ;  /* 0x3eb0c6f700057882 */ /* 0x000fe20000000000 */
[----:B------:R-:W-:Y:S01]  /*32b0*/  MOV R16, 0x1 ;  /* 0x0000000100107802 */ /* 0x000fe20000000f00 */
[----:B------:R-:W-:Y:S01]  /*32c0*/  BSSY.RECONVERGENT B1, `(.L_x_111) ;  /* 0x0000016000017945 */ /* 0x000fe20003800200 */
[----:B0-----:R-:W-:-:S06]  /*32d0*/  DADD R12, R12, UR4 ;  /* 0x000000040c0c7e29 */ /* 0x001fcc0008000000 */
[----:B------:R-:W0:Y:S02]  /*32e0*/  MUFU.RCP64H R17, R13 ;  /* 0x0000000d00117308 */ /* 0x000e240000001800 */
[----:B0-----:R-:W-:-:S08]  /*32f0*/  DFMA R14, -R12, R16, 1 ;  /* 0x3ff000000c0e742b */ /* 0x001fd00000000110 */
[----:B------:R-:W-:-:S08]  /*3300*/  DFMA R14, R14, R14, R14 ;  /* 0x0000000e0e0e722b */ /* 0x000fd0000000000e */
[----:B------:R-:W-:Y:S02]  /*3310*/  DFMA R16, R16, R14, R16 ;  /* 0x0000000e1010722b */ /* 0x000fe40000000010 */
[----:B-----5:R-:W0:Y:S06]  /*3320*/  F2F.F64.F32 R14, R21 ;  /* 0x00000015000e7310 */ /* 0x020e2c0000201800 */
[----:B------:R-:W-:-:S08]  /*3330*/  DFMA R22, -R12, R16, 1 ;  /* 0x3ff000000c16742b */ /* 0x000fd00000000110 */
[----:B------:R-:W-:Y:S01]  /*3340*/  DFMA R22, R16, R22, R16 ;  /* 0x000000161016722b */ /* 0x000fe20000000010 */
[----:B0-----:R-:W-:-:S07]  /*3350*/  FSETP.GEU.AND P2, PT, |R15|, 6.5827683646048100446e-37, PT ;  /* 0x036000000f00780b */ /* 0x001fce0003f4e200 */
[----:B------:R-:W-:-:S08]  /*3360*/  DMUL R16, R14, R22 ;  /* 0x000000160e107228 */ /* 0x000fd00000000000 */
[----:B------:R-:W-:-:S08]  /*3370*/  DFMA R18, -R12, R16, R14 ;  /* 0x000000100c12722b */ /* 0x000fd0000000010e */
[----:B------:R-:W-:-:S10]  /*3380*/  DFMA R16, R22, R18, R16 ;  /* 0x000000121610722b */ /* 0x000fd40000000010 */
[----:B------:R-:W-:-:S05]  /*3390*/  FFMA R2, RZ, R13, R17 ;  /* 0x0000000dff027223 */ /* 0x000fca0000000011 */
[----:B------:R-:W-:-:S13]  /*33a0*/  FSETP.GT.AND P0, PT, |R2|, 1.469367938527859385e-39, PT ;  /* 0x001000000200780b */ /* 0x000fda0003f04200 */
[----:B------:R-:W-:Y:S05]  /*33b0*/  @P0 BRA P2, `(.L_x_112) ;  /* 0x0000000000180947 */ /* 0x000fea0001000000 */
[----:B------:R-:W-:Y:S01]  /*33c0*/  IMAD.MOV.U32 R11, RZ, RZ, R14 ;  /* 0x000000ffff0b7224 */ /* 0x000fe200078e000e */
[----:B------:R-:W-:Y:S01]  /*33d0*/  MOV R14, R12 ;  /* 0x0000000c000e7202 */ /* 0x000fe20000000f00 */
[----:B------:R-:W-:Y:S01]  /*33e0*/  IMAD.MOV.U32 R16, RZ, RZ, R15 ;  /* 0x000000ffff107224 */ /* 0x000fe200078e000f */
[----:B------:R-:W-:Y:S01]  /*33f0*/  MOV R2, 0x3420 ;  /* 0x0000342000027802 */ /* 0x000fe20000000f00 */
[----:B------:R-:W-:-:S07]  /*3400*/  IMAD.MOV.U32 R15, RZ, RZ, R13 ;  /* 0x000000ffff0f7224 */ /* 0x000fce00078e000d */
[----:B------:R-:W-:Y:S05]  /*3410*/  CALL.REL.NOINC `($__internal_4_$__cuda_sm20_div_rn_f64_full) ;  /* 0x00000014002c7944 */ /* 0x000fea0003c00000 */
.L_x_112:
[----:B------:R-:W-:Y:S05]  /*3420*/  BSYNC.RECONVERGENT B1 ;  /* 0x0000000000017941 */ /* 0x000fea0003800200 */
.L_x_111:
[----:B------:R0:W1:Y:S01]  /*3430*/  F2F.F32.F64 R2, R16 ;  /* 0x0000001000027310 */ /* 0x0000620000301000 */
[----:B------:R-:W-:Y:S05]  /*3440*/  BRA `(.L_x_99) ;  /* 0x0000001000647947 */ /* 0x000fea0003800000 */
.L_x_268:
[----:B------:R-:W0:Y:S01]  /*3450*/  F2F.F64.F32 R14, R2 ;  /* 0x00000002000e7310 */ /* 0x000e220000201800 */
[----:B------:R-:W-:Y:S01]  /*3460*/  UMOV UR4, 0xa0b5ed8d ;  /* 0xa0b5ed8d00047882 */ /* 0x000fe20000000000 */
[----:B------:R-:W-:Y:S02]  /*3470*/  UMOV UR5, 0x3eb0c6f7 ;  /* 0x3eb0c6f700057882 */ /* 0x000fe40000000000 */
[----:B0-----:R-:W-:-:S10]  /*3480*/  DADD R14, R14, UR4 ;  /* 0x000000040e0e7e29 */ /* 0x001fd40008000000 */
[----:B------:R-:W-:Y:S01]  /*3490*/  ISETP.GT.AND P0, PT, R15, 0xfffff, PT ;  /* 0x000fffff0f00780c */ /* 0x000fe20003f04270 */
[--C-:B------:R-:W-:Y:S01]  /*34a0*/  IMAD.MOV.U32 R12, RZ, RZ, R14.reuse ;  /* 0x000000ffff0c7224 */ /* 0x100fe200078e000e */
[----:B------:R-:W-:Y:S01]  /*34b0*/  MOV R13, R15 ;  /* 0x0000000f000d7202 */ /* 0x000fe20000000f00 */
[----:B------:R-:W-:Y:S02]  /*34c0*/  IMAD.MOV.U32 R16, RZ, RZ, R15 ;  /* 0x000000ffff107224 */ /* 0x000fe400078e000f */
[----:B------:R-:W-:-:S08]  /*34d0*/  IMAD.MOV.U32 R24, RZ, RZ, R14 ;  /* 0x000000ffff187224 */ /* 0x000fd000078e000e */
[----:B------:R-:W-:-:S10]  /*34e0*/  @!P0 DMUL R12, R12, 1.80143985094819840000e+16 ;  /* 0x435000000c0c8828 */ /* 0x000fd40000000000 */
[----:B------:R-:W-:Y:S02]  /*34f0*/  @!P0 IMAD.MOV.U32 R16, RZ, RZ, R13 ;  /* 0x000000ffff108224 */ /* 0x000fe400078e000d */
[----:B------:R-:W-:-:S03]  /*3500*/  @!P0 IMAD.MOV.U32 R24, RZ, RZ, R12 ;  /* 0x000000ffff188224 */ /* 0x000fc600078e000c */
[----:B------:R-:W-:-:S04]  /*3510*/  IADD3 R11, PT, PT, R16, -0x1, RZ ;  /* 0xffffffff100b7810 */ /* 0x000fc80007ffe0ff */
[----:B------:R-:W-:Y:S01]  /*3520*/  ISETP.GT.U32.AND P2, PT, R11, 0x7feffffe, PT ;  /* 0x7feffffe0b00780c */ /* 0x000fe20003f44070 */
[----:B------:R-:W-:Y:S01]  /*3530*/  IMAD.MOV.U32 R11, RZ, RZ, -0x3ff ;  /* 0xfffffc01ff0b7424 */ /* 0x000fe200078e00ff */
[----:B------:R-:W-:-:S11]  /*3540*/  @!P0 MOV R11, 0xfffffbcb ;  /* 0xfffffbcb000b8802 */ /* 0x000fd60000000f00 */
[----:B------:R-:W-:Y:S05]  /*3550*/  @P2 BRA `(.L_x_113) ;  /* 0x0000000400042947 */ /* 0x000fea0003800000 */
[----:B------:R-:W-:Y:S01]  /*3560*/  LOP3.LUT R2, R16, 0xfffff, RZ, 0xc0, !PT ;  /* 0x000fffff10027812 */ /* 0x000fe200078ec0ff */
[----:B------:R-:W-:Y:S01]  /*3570*/  IMAD.MOV.U32 R12, RZ, RZ, RZ ;  /* 0x000000ffff0c7224 */ /* 0x000fe200078e00ff */
[----:B------:R-:W-:Y:S01]  /*3580*/  MOV R15, 0x3ed0ee25 ;  /* 0x3ed0ee25000f7802 */ /* 0x000fe20000000f00 */
[----:B------:R-:W-:Y:S01]  /*3590*/  IMAD.MOV.U32 R14, RZ, RZ, -0x748574fc ;  /* 0x8b7a8b04ff0e7424 */ /* 0x000fe200078e00ff */
[----:B------:R-:W-:Y:S01]  /*35a0*/  LOP3.LUT R25, R2, 0x3ff00000, RZ, 0xfc, !PT ;  /* 0x3ff0000002197812 */ /* 0x000fe200078efcff */
[----:B------:R-:W-:Y:S01]  /*35b0*/  UMOV UR4, 0x3ae80f1e ;  /* 0x3ae80f1e00047882 */ /* 0x000fe20000000000 */
[----:B------:R-:W-:Y:S01]  /*35c0*/  UMOV UR5, 0x3eb1380b ;  /* 0x3eb1380b00057882 */ /* 0x000fe20000000000 */
[----:B------:R-:W-:Y:S01]  /*35d0*/  LEA.HI R11, R16, R11, RZ, 0xc ;  /* 0x0000000b100b7211 */ /* 0x000fe200078f60ff */
[----:B------:R-:W-:Y:S01]  /*35e0*/  UMOV UR6, 0x80000000 ;  /* 0x8000000000067882 */ /* 0x000fe20000000000 */
[----:B------:R-:W-:Y:S01]  /*35f0*/  ISETP.GE.U32.AND P0, PT, R25, 0x3ff6a09f, PT ;  /* 0x3ff6a09f1900780c */ /* 0x000fe20003f06070 */
[----:B------:R-:W-:-:S12]  /*3600*/  UMOV UR7, 0x43300000 ;  /* 0x4330000000077882 */ /* 0x000fd80000000000 */
[----:B------:R-:W-:Y:S02]  /*3610*/  @P0 VIADD R13, R25, 0xfff00000 ;  /* 0xfff00000190d0836 */ /* 0x000fe40000000000 */
[----:B------:R-:W-:-:S03]  /*3620*/  @P0 VIADD R11, R11, 0x1 ;  /* 0x000000010b0b0836 */ /* 0x000fc60000000000 */
[----:B------:R-:W-:-:S06]  /*3630*/  @P0 MOV R25, R13 ;  /* 0x0000000d00190202 */ /* 0x000fcc0000000f00 */
[C---:B------:R-:W-:Y:S02]  /*3640*/  DADD R18, R24.reuse, 1 ;  /* 0x3ff0000018127429 */ /* 0x040fe40000000000 */
[----:B------:R-:W-:-:S04]  /*3650*/  DADD R24, R24, -1 ;  /* 0xbff0000018187429 */ /* 0x000fc80000000000 */
[----:B------:R-:W0:Y:S02]  /*3660*/  MUFU.RCP64H R13, R19 ;  /* 0x00000013000d7308 */ /* 0x000e240000001800 */
[----:B0-----:R-:W-:Y:S01]  /*3670*/  DFMA R22, -R18, R12, 1 ;  /* 0x3ff000001216742b */ /* 0x001fe2000000010c */
[----:B------:R-:W-:Y:S01]  /*3680*/  LOP3.LUT R18, R11, 0x80000000, RZ, 0x3c, !PT ;  /* 0x800000000b127812 */ /* 0x000fe200078e3cff */
[----:B------:R-:W-:-:S06]  /*3690*/  IMAD.MOV.U32 R19, RZ, RZ, 0x43300000 ;  /* 0x43300000ff137424 */ /* 0x000fcc00078e00ff */
[----:B------:R-:W-:Y:S02]  /*36a0*/  DFMA R22, R22, R22, R22 ;  /* 0x000000161616722b */ /* 0x000fe40000000016 */
[----:B------:R-:W-:Y:S01]  /*36b0*/  DADD R18, R18, -UR6 ;  /* 0x8000000612127e29 */ /* 0x000fe20008000000 */
[----:B------:R-:W-:Y:S01]  /*36c0*/  UMOV UR6, 0xfefa39ef ;  /* 0xfefa39ef00067882 */ /* 0x000fe20000000000 */
[----:B------:R-:W-:-:S04]  /*36d0*/  UMOV UR7, 0x3fe62e42 ;  /* 0x3fe62e4200077882 */ /* 0x000fc80000000000 */
[----:B------:R-:W-:-:S08]  /*36e0*/  DFMA R22, R12, R22, R12 ;  /* 0x000000160c16722b */ /* 0x000fd0000000000c */
[----:B-----5:R-:W-:-:S08]  /*36f0*/  DMUL R20, R24, R22 ;  /* 0x0000001618147228 */ /* 0x020fd00000000000 */
[----:B------:R-:W-:-:S08]  /*3700*/  DFMA R20, R24, R22, R20 ;  /* 0x000000161814722b */ /* 0x000fd00000000014 */
[----:B------:R-:W-:Y:S02]  /*3710*/  DMUL R12, R20, R20 ;  /* 0x00000014140c7228 */ /* 0x000fe40000000000 */
[----:B------:R-:W-:-:S06]  /*3720*/  DADD R16, R24, -R20 ;  /* 0x0000000018107229 */ /* 0x000fcc0000000814 */
[----:B------:R-:W-:Y:S01]  /*3730*/  DFMA R14, R12, UR4, R14 ;  /* 0x000000040c0e7c2b */ /* 0x000fe2000800000e */
[----:B------:R-:W-:Y:S01]  /*3740*/  UMOV UR4, 0x9f02676f ;  /* 0x9f02676f00047882 */ /* 0x000fe20000000000 */
[----:B------:R-:W-:Y:S01]  /*3750*/  UMOV UR5, 0x3ef3b266 ;  /* 0x3ef3b26600057882 */ /* 0x000fe20000000000 */
[----:B------:R-:W-:-:S05]  /*3760*/  DADD R16, R16, R16 ;  /* 0x0000000010107229 */ /* 0x000fca0000000010 */
[----:B------:R-:W-:Y:S01]  /*3770*/  DFMA R14, R12, R14, UR4 ;  /* 0x000000040c0e7e2b */ /* 0x000fe2000800000e */
[----:B------:R-:W-:Y:S01]  /*3780*/  UMOV UR4, 0xa9ab0956 ;  /* 0xa9ab095600047882 */ /* 0x000fe20000000000 */
[----:B------:R-:W-:Y:S01]  /*3790*/  UMOV UR5, 0x3f1745cb ;  /* 0x3f1745cb00057882 */ /* 0x000fe20000000000 */
[----:B------:R-:W-:Y:S02]  /*37a0*/  DFMA R24, R24, -R20, R16 ;  /* 0x800000141818722b */ /* 0x000fe40000000010 */
        /* <DEDUP_REMOVED lines=26> */
[----:B------:R2:W3:Y:S01]  /*3950*/  F2F.F32.F64 R2, R14 ;  /* 0x0000000e00027310 */ /* 0x0004e20000301000 */
[----:B------:R-:W-:Y:S05]  /*3960*/  BRA `(.L_x_99) ;  /* 0x0000000c001c7947 */ /* 0x000fea0003800000 */
.L_x_113:
[----:B------:R-:W-:Y:S01]  /*3970*/  MOV R14, 0x0 ;  /* 0x00000000000e7802 */ /* 0x000fe20000000f00 */
[----:B------:R-:W-:Y:S01]  /*3980*/  IMAD.MOV.U32 R15, RZ, RZ, 0x7ff00000 ;  /* 0x7ff00000ff0f7424 */ /* 0x000fe200078e00ff */
[----:B------:R-:W-:-:S05]  /*3990*/  LOP3.LUT P0, RZ, R13, 0x7fffffff, RZ, 0xc0, !PT ;  /* 0x7fffffff0dff7812 */ /* 0x000fca000780c0ff */
[----:B------:R-:W-:-:S10]  /*39a0*/  DFMA R14, R12, R14, +INF ;  /* 0x7ff000000c0e742b */ /* 0x000fd4000000000e */
[----:B------:R-:W-:Y:S02]  /*39b0*/  FSEL R12, R14, RZ, P0 ;  /* 0x000000ff0e0c7208 */ /* 0x000fe40000000000 */
[----:B------:R-:W-:-:S04]  /*39c0*/  FSEL R13, R15, -QNAN , P0 ;  /* 0xfff000000f0d7808 */ /* 0x000fc80000000000 */
[----:B------:R4:W0:Y:S01]  /*39d0*/  F2F.F32.F64 R2, R12 ;  /* 0x0000000c00027310 */ /* 0x0008220000301000 */
[----:B------:R-:W-:Y:S05]  /*39e0*/  BRA `(.L_x_99) ;  /* 0x0000000800fc7947 */ /* 0x000fea0003800000 */
.L_x_110:
[----:B------:R-:W-:-:S05]  /*39f0*/  IMAD.MOV.U32 R13, RZ, RZ, -0xc ;  /* 0xfffffff4ff0d7424 */ /* 0x000fca00078e00ff */
[----:B------:R-:W-:-:S04]  /*3a00*/  VIADDMNMX.U32 R12, R12, R13, 0x2, PT ;  /* 0x000000020c0c7446 */ /* 0x000fc8000380000d */
[----:B------:R-:W-:-:S04]  /*3a10*/  SHF.L.U32 R14, R12, 0x2, RZ ;  /* 0x000000020c0e7819 */ /* 0x000fc800000006ff */
[----:B------:R-:W0:Y:S02]  /*3a20*/  LDC R12, c[0x2][R14+0x34] ;  /* 0x00800d000e0c7b82 */ /* 0x000e240000000800 */
[----:B0-----:R-:W-:-:S04]  /*3a30*/  SHF.R.S32.HI R13, RZ, 0x1f, R12 ;  /* 0x0000001fff0d7819 */ /* 0x001fc8000001140c */
.L_x_271:
[----:B------:R-:W-:Y:S05]  /*3a40*/  BRX R12 -0x3a50                                                     (*"BRANCH_TARGETS .L_x_272,.L_x_273,.L_x_100"*) ;  /* 0xffffffc40c6c7949 */ /* 0x000fea000383ffff */
.L_x_273:
[----:B------:R-:W-:Y:S01]  /*3a50*/  VIADD R11, R2, 0x1800000 ;  /* 0x01800000020b7836 */ /* 0x000fe20000000000 */
[----:B------:R-:W-:Y:S04]  /*3a60*/  BSSY.RECONVERGENT B1, `(.L_x_114) ;  /* 0x000000b000017945 */ /* 0x000fe80003800200 */
[----:B------:R-:W-:-:S04]  /*3a70*/  LOP3.LUT R11, R11, 0x7f800000, RZ, 0xc0, !PT ;  /* 0x7f8000000b0b7812 */ /* 0x000fc800078ec0ff */
[----:B------:R-:W-:-:S13]  /*3a80*/  ISETP.GT.U32.AND P0, PT, R11, 0x1ffffff, PT ;  /* 0x01ffffff0b00780c */ /* 0x000fda0003f04070 */
[----:B------:R-:W-:Y:S05]  /*3a90*/  @P0 BRA `(.L_x_115) ;  /* 0x00000000000c0947 */ /* 0x000fea0003800000 */
[----:B------:R-:W-:-:S07]  /*3aa0*/  MOV R12, 0x3ac0 ;  /* 0x00003ac0000c7802 */ /* 0x000fce0000000f00 */
[----:B-----5:R-:W-:Y:S05]  /*3ab0*/  CALL.REL.NOINC `($__internal_5_$__cuda_sm20_rcp_rn_f32_slowpath) ;  /* 0x0000001000f87944 */ /* 0x020fea0003c00000 */
[----:B------:R-:W-:Y:S05]  /*3ac0*/  BRA `(.L_x_116) ;  /* 0x0000000000107947 */ /* 0x000fea0003800000 */
.L_x_115:
[----:B------:R-:W0:Y:S02]  /*3ad0*/  MUFU.RCP R11, R2 ;  /* 0x00000002000b7308 */ /* 0x000e240000001000 */
[----:B0-----:R-:W-:-:S04]  /*3ae0*/  FFMA R12, R2, R11, -1 ;  /* 0xbf800000020c7423 */ /* 0x001fc8000000000b */
[----:B------:R-:W-:-:S04]  /*3af0*/  FADD.FTZ R12, -R12, -RZ ;  /* 0x800000ff0c0c7221 */ /* 0x000fc80000010100 */
[----:B------:R-:W-:-:S07]  /*3b00*/  FFMA R2, R11, R12, R11 ;  /* 0x0000000c0b027223 */ /* 0x000fce000000000b */
.L_x_116:
[----:B------:R-:W-:Y:S05]  /*3b10*/  BSYNC.RECONVERGENT B1 ;  /* 0x0000000000017941 */ /* 0x000fea0003800200 */
.L_x_114:
[----:B------:R-:W-:Y:S05]  /*3b20*/  BRA `(.L_x_99) ;  /* 0x0000000800ac7947 */ /* 0x000fea0003800000 */
.L_x_272:
[----:B------:R-:W-:Y:S02]  /*3b30*/  HFMA2 R12, -RZ, RZ, 3.7421875, 0 ;  /* 0x437c0000ff0c7431 */ /* 0x000fe400000001ff */
[----:B------:R-:W-:-:S04]  /*3b40*/  IMAD.MOV.U32 R11, RZ, RZ, 0x3bbb989d ;  /* 0x3bbb989dff0b7424 */ /* 0x000fc800078e00ff */
[----:B------:R-:W-:-:S04]  /*3b50*/  FFMA.SAT R11, R2, R11, 0.5 ;  /* 0x3f000000020b7423 */ /* 0x000fc8000000200b */
[----:B------:R-:W-:-:S04]  /*3b60*/  FFMA.RM R11, R11, R12, 12582913 ;  /* 0x4b4000010b0b7423 */ /* 0x000fc8000000400c */
[----:B------:R-:W-:-:S04]  /*3b70*/  FADD R13, R11, -12583039 ;  /* 0xcb40007f0b0d7421 */ /* 0x000fc80000000000 */
[----:B------:R-:W-:-:S04]  /*3b80*/  FFMA R13, R2, 1.4426950216293334961, -R13 ;  /* 0x3fb8aa3b020d7823 */ /* 0x000fc8000000080d */
[----:B------:R-:W-:Y:S01]  /*3b90*/  FFMA R13, R2, 1.925963033500011079e-08, R13 ;  /* 0x32a57060020d7823 */ /* 0x000fe2000000000d */
[----:B------:R-:W-:-:S05]  /*3ba0*/  IMAD.SHL.U32 R2, R11, 0x800000, RZ ;  /* 0x008000000b027824 */ /* 0x000fca00078e00ff */
[----:B------:R-:W0:Y:S02]  /*3bb0*/  MUFU.EX2 R13, R13 ;  /* 0x0000000d000d7308 */ /* 0x000e240000000800 */
[----:B0-----:R-:W-:Y:S01]  /*3bc0*/  FMUL R2, R2, R13 ;  /* 0x0000000d02027220 */ /* 0x001fe20000400000 */
[----:B------:R-:W-:Y:S06]  /*3bd0*/  BRA `(.L_x_99) ;  /* 0x0000000800807947 */ /* 0x000fec0003800000 */
.L_x_109:
[----:B------:R-:W-:-:S13]  /*3be0*/  ISETP.GT.AND P0, PT, R12, 0xf, PT ;  /* 0x0000000f0c00780c */ /* 0x000fda0003f04270 */
[----:B------:R-:W-:Y:S05]  /*3bf0*/  @P0 BRA `(.L_x_117) ;  /* 0x00000000009c0947 */ /* 0x000fea0003800000 */
[----:B------:R-:W-:-:S05]  /*3c00*/  IMAD.MOV.U32 R13, RZ, RZ, -0xe ;  /* 0xfffffff2ff0d7424 */ /* 0x000fca00078e00ff */
[----:B------:R-:W-:-:S04]  /*3c10*/  VIADDMNMX.U32 R12, R12, R13, 0x2, PT ;  /* 0x000000020c0c7446 */ /* 0x000fc8000380000d */
[----:B------:R-:W-:-:S04]  /*3c20*/  SHF.L.U32 R14, R12, 0x2, RZ ;  /* 0x000000020c0e7819 */ /* 0x000fc800000006ff */
[----:B------:R-:W0:Y:S02]  /*3c30*/  LDC R12, c[0x2][R14+0x40] ;  /* 0x008010000e0c7b82 */ /* 0x000e240000000800 */
[----:B0-----:R-:W-:-:S04]  /*3c40*/  SHF.R.S32.HI R13, RZ, 0x1f, R12 ;  /* 0x0000001fff0d7819 */ /* 0x001fc8000001140c */
.L_x_275:
[----:B------:R-:W-:Y:S05]  /*3c50*/  BRX R12 -0x3c60                                                     (*"BRANCH_TARGETS .L_x_276,.L_x_277,.L_x_100"*) ;  /* 0xffffffc00ce87949 */ /* 0x000fea000383ffff */
.L_x_277:
        /* <DEDUP_REMOVED lines=10> */
.L_x_276:
[----:B------:R-:W-:Y:S01]  /*3d00*/  FMUL R12, R2, R2 ;  /* 0x00000002020c7220 */ /* 0x000fe20000400000 */
        /* <DEDUP_REMOVED lines=11> */
[----:B------:R-:W-:-:S05]  /*3dc0*/  LOP3.LUT R2, R13, 0x7fffffff, RZ, 0xc0, !PT ;  /* 0x7fffffff0d027812 */ /* 0x000fca00078ec0ff */
[----:B------:R-:W-:Y:S01]  /*3dd0*/  VIADD R11, R2, 0xfff00000 ;  /* 0xfff00000020b7836 */ /* 0x000fe20000000000 */
[----:B------:R-:W-:-:S07]  /*3de0*/  MOV R2, 0x3e00 ;  /* 0x00003e0000027802 */ /* 0x000fce0000000f00 */
[----:B-----5:R-:W-:Y:S05]  /*3df0*/  CALL.REL.NOINC `($__internal_3_$__cuda_sm20_dblrcp_rn_slowpath_v3) ;  /* 0x0000000800107944 */ /* 0x020fea0003c00000 */
[----:B------:R-:W-:Y:S01]  /*3e00*/  MOV R14, R16 ;  /* 0x00000010000e7202 */ /* 0x000fe20000000f00 */
[----:B------:R-:W-:-:S07]  /*3e10*/  IMAD.MOV.U32 R15, RZ, RZ, R17 ;  /* 0x000000ffff0f7224 */ /* 0x000fce00078e0011 */
.L_x_119:
[----:B------:R-:W-:Y:S05]  /*3e20*/  BSYNC.RECONVERGENT B1 ;  /* 0x0000000000017941 */ /* 0x000fea0003800200 */
.L_x_118:
[----:B-----5:R-:W0:Y:S02]  /*3e30*/  F2F.F64.F32 R12, R21 ;  /* 0x00000015000c7310 */ /* 0x020e240000201800 */
[----:B0-----:R-:W-:-:S06]  /*3e40*/  DMUL R14, R14, -R12 ;  /* 0x8000000c0e0e7228 */ /* 0x001fcc0000000000 */
[----:B------:R0:W1:Y:S01]  /*3e50*/  F2F.F32.F64 R2, R14 ;  /* 0x0000000e00027310 */ /* 0x0000620000301000 */
[----:B------:R-:W-:Y:S05]  /*3e60*/  BRA `(.L_x_99) ;  /* 0x0000000400dc7947 */ /* 0x000fea0003800000 */
.L_x_117:
        /* <DEDUP_REMOVED lines=8> */
.L_x_100:
[----:B-----5:R-:W-:Y:S01]  /*3ef0*/  FADD R2, R11, R21 ;  /* 0x000000150b027221 */ /* 0x020fe20000000000 */
[----:B------:R-:W-:Y:S06]  /*3f00*/  BRA `(.L_x_99) ;  /* 0x0000000400b47947 */ /* 0x000fec0003800000 */
.L_x_122:
[C---:B------:R-:W-:Y:S01]  /*3f10*/  FMUL R2, |R11|.reuse, 2.8853900432586669922 ;  /* 0x4038aa3b0b027820 */ /* 0x040fe20000400200 */
[----:B------:R-:W-:Y:S02]  /*3f20*/  IMAD.MOV.U32 R14, RZ, RZ, 0x3c80f082 ;  /* 0x3c80f082ff0e7424 */ /* 0x000fe400078e00ff */
[C---:B------:R-:W-:Y:S01]  /*3f30*/  FMUL R15, R11.reuse, R11 ;  /* 0x0000000b0b0f7220 */ /* 0x040fe20000400000 */
[C---:B------:R-:W-:Y:S02]  /*3f40*/  FSETP.GE.AND P0, PT, |R11|.reuse, 9.010913848876953125, PT ;  /* 0x41102cb40b00780b */ /* 0x040fe40003f06200 */
[----:B------:R-:W-:Y:S01]  /*3f50*/  FSETP.GE.AND P2, PT, |R11|, 0.60000002384185791016, PT ;  /* 0x3f19999a0b00780b */ /* 0x000fe20003f46200 */
[----:B------:R-:W0:Y:S01]  /*3f60*/  MUFU.EX2 R2, R2 ;  /* 0x0000000200027308 */ /* 0x000e220000000800 */
[----:B------:R-:W-:-:S04]  /*3f70*/  FFMA R14, R15, R14, -0.052303962409496307373 ;  /* 0xbd563cae0f0e7423 */ /* 0x000fc8000000000e */
[----:B------:R-:W-:Y:S01]  /*3f80*/  FFMA R16, R15, R14, 0.1331529766321182251 ;  /* 0x3e0859410f107423 */ /* 0x000fe2000000000e */
[----:B0-----:R-:W-:-:S06]  /*3f90*/  FADD R13, R2, 1 ;  /* 0x3f800000020d7421 */ /* 0x001fcc0000000000 */
[----:B------:R-:W0:Y:S02]  /*3fa0*/  MUFU.RCP R13, R13 ;  /* 0x0000000d000d7308 */ /* 0x000e240000001000 */
[----:B0-----:R-:W-:-:S05]  /*3fb0*/  FFMA R12, R13, -2, R12 ;  /* 0xc00000000d0c7823 */ /* 0x001fca000000000c */
[----:B------:R-:W-:Y:S01]  /*3fc0*/  FSEL R14, R12, 1, !P0 ;  /* 0x3f8000000c0e7808 */ /* 0x000fe20004000000 */
[----:B------:R-:W-:-:S03]  /*3fd0*/  FFMA R12, R15, R16, -0.33332768082618713379 ;  /* 0xbeaaa9ed0f0c7423 */ /* 0x000fc60000000010 */
[----:B------:R-:W-:Y:S01]  /*3fe0*/  LOP3.LUT R2, R14, 0x80000000, R11, 0xb8, !PT ;  /* 0x800000000e027812 */ /* 0x000fe200078eb80b */
[----:B------:R-:W-:-:S04]  /*3ff0*/  FFMA R12, R15, R12, RZ ;  /* 0x0000000c0f0c7223 */ /* 0x000fc800000000ff */
[----:B------:R-:W-:Y:S01]  /*4000*/  @!P2 FFMA R2, R11, R12, R11 ;  /* 0x0000000c0b02a223 */ /* 0x000fe2000000000b */
[----:B------:R-:W-:Y:S06]  /*4010*/  BRA `(.L_x_99) ;  /* 0x0000000400707947 */ /* 0x000fec0003800000 */
.L_x_121:
[C---:B------:R-:W-:Y:S01]  /*4020*/  FMUL R12, |R11|.reuse, 16777216 ;  /* 0x4b8000000b0c7820 */ /* 0x040fe20000400200 */
[----:B------:R-:W-:Y:S01]  /*4030*/  FSETP.GEU.AND P0, PT, |R11|, 1.175494350822287508e-38, PT ;  /* 0x008000000b00780b */ /* 0x000fe20003f0e200 */
[----:B------:R-:W-:-:S03]  /*4040*/  IMAD.MOV.U32 R20, RZ, RZ, 0x3a2c32e4 ;  /* 0x3a2c32e4ff147424 */ /* 0x000fc600078e00ff */
[----:B------:R-:W-:-:S05]  /*4050*/  FSEL R12, R12, |R11|, !P0 ;  /* 0x4000000b0c0c7208 */ /* 0x000fca0004000000 */
[----:B------:R-:W-:-:S05]  /*4060*/  VIADD R13, R12, 0xc0cafb0d ;  /* 0xc0cafb0d0c0d7836 */ /* 0x000fca0000000000 */
[----:B------:R-:W-:-:S04]  /*4070*/  LOP3.LUT R13, R13, 0xff800000, RZ, 0xc0, !PT ;  /* 0xff8000000d0d7812 */ /* 0x000fc800078ec0ff */
[-C--:B------:R-:W-:Y:S02]  /*4080*/  IADD3 R12, PT, PT, R12, -R13.reuse, RZ ;  /* 0x8000000d0c0c7210 */ /* 0x080fe40007ffe0ff */
[----:B------:R-:W-:-:S03]  /*4090*/  I2FP.F32.S32 R15, R13 ;  /* 0x0000000d000f7245 */ /* 0x000fc60000201400 */
[C---:B------:R-:W-:Y:S01]  /*40a0*/  FADD R14, R12.reuse, 1 ;  /* 0x3f8000000c0e7421 */ /* 0x040fe20000000000 */
[----:B------:R-:W-:Y:S01]  /*40b0*/  FADD R18, R12, -1 ;  /* 0xbf8000000c127421 */ /* 0x000fe20000000000 */
[----:B------:R-:W-:-:S03]  /*40c0*/  FSEL R12, RZ, -24, P0 ;  /* 0xc1c00000ff0c7808 */ /* 0x000fc60000000000 */
        /* <DEDUP_REMOVED lines=14> */
[----:B------:R-:W-:-:S03]  /*41b0*/  FFMA R20, R15, R20, 0.12022458761930465698 ;  /* 0x3df6384f0f147423 */ /* 0x000fc60000000014 */
[----:B------:R-:W-:Y:S01]  /*41c0*/  FFMA R16, R17, 1.4426950216293334961, R16 ;  /* 0x3fb8aa3b11107823 */ /* 0x000fe20000000010 */
[----:B------:R-:W-:-:S03]  /*41d0*/  FMUL R20, R15, R20 ;  /* 0x000000140f147220 */ /* 0x000fc60000400000 */
[----:B------:R-:W-:Y:S01]  /*41e0*/  FFMA R16, R13, 1.9251366722983220825e-08, R16 ;  /* 0x32a55e340d107823 */ /* 0x000fe20000000010 */
[----:B------:R-:W-:-:S04]  /*41f0*/  FMUL R14, R20, 3 ;  /* 0x40400000140e7820 */ /* 0x000fc80000400000 */
[----:B------:R-:W-:Y:S01]  /*4200*/  FFMA R17, R17, R14, R16 ;  /* 0x0000000e11117223 */ /* 0x000fe20000000010 */
[----:B------:R-:W-:-:S03]  /*4210*/  IMAD.MOV.U32 R16, RZ, RZ, 0x391fcb8e ;  /* 0x391fcb8eff107424 */ /* 0x000fc600078e00ff */
[----:B------:R-:W-:-:S04]  /*4220*/  FFMA R17, R13, R20, R17 ;  /* 0x000000140d117223 */ /* 0x000fc80000000011 */
[----:B------:R-:W-:-:S04]  /*4230*/  FADD R15, R12, R17 ;  /* 0x000000110c0f7221 */ /* 0x000fc80000000000 */
[----:B-----5:R-:W-:Y:S01]  /*4240*/  FMUL R14, R21, R15 ;  /* 0x0000000f150e7220 */ /* 0x020fe20000400000 */
        /* <DEDUP_REMOVED lines=19> */
[----:B------:R-:W-:Y:S01]  /*4380*/  FFMA R16, R15, R12, 0.24022644758224487305 ;  /* 0x3e75fdec0f107423 */ /* 0x000fe2000000000c */
[----:B------:R-:W-:-:S03]  /*4390*/  FMUL R12, R21, 0.5 ;  /* 0x3f000000150c7820 */ /* 0x000fc60000400000 */
[----:B------:R-:W-:-:S03]  /*43a0*/  FFMA R16, R15, R16, 0.69314718246459960938 ;  /* 0x3f3172180f107423 */ /* 0x000fc60000000010 */
[----:B------:R-:W0:Y:S01]  /*43b0*/  FRND.TRUNC R12, R12 ;  /* 0x0000000c000c7307 */ /* 0x000e22000020d000 */
[----:B------:R-:W-:-:S04]  /*43c0*/  FFMA R16, R15, R16, 1 ;  /* 0x3f8000000f107423 */ /* 0x000fc80000000010 */
[----:B------:R-:W-:-:S04]  /*43d0*/  FMUL R13, R16, R13 ;  /* 0x0000000d100d7220 */ /* 0x000fc80000400000 */
[----:B------:R-:W-:Y:S01]  /*43e0*/  FMUL R13, R13, R18 ;  /* 0x000000120d0d7220 */ /* 0x000fe20000400000 */
[----:B------:R-:W-:Y:S01]  /*43f0*/  @P2 FSEL R13, RZ, +INF , !P3 ;  /* 0x7f800000ff0d2808 */ /* 0x000fe20005800000 */
[----:B0-----:R-:W-:Y:S01]  /*4400*/  FADD R14, R12, R12 ;  /* 0x0000000c0c0e7221 */ /* 0x001fe20000000000 */
[----:B------:R-:W-:Y:S06]  /*4410*/  @P0 BRA `(.L_x_99) ;  /* 0x0000000000700947 */ /* 0x000fec0003800000 */
[----:B------:R-:W-:-:S04]  /*4420*/  FSETP.NAN.AND P0, PT, |R21|, |R21|, PT ;  /* 0x400000151500720b */ /* 0x000fc80003f08200 */
[----:B------:R-:W-:-:S13]  /*4430*/  FSETP.NUM.AND P0, PT, |R11|, |R11|, !P0 ;  /* 0x4000000b0b00720b */ /* 0x000fda0004707200 */
[----:B------:R-:W-:Y:S01]  /*4440*/  @!P0 FADD R2, R11, R21 ;  /* 0x000000150b028221 */ /* 0x000fe20000000000 */
[----:B------:R-:W-:Y:S06]  /*4450*/  @!P0 BRA `(.L_x_99) ;  /* 0x0000000000608947 */ /* 0x000fec0003800000 */
[----:B------:R-:W-:Y:S01]  /*4460*/  FSETP.NEU.AND P0, PT, |R11|, +INF , PT ;  /* 0x7f8000000b00780b */ /* 0x000fe20003f0d200 */
[----:B------:R-:W-:-:S03]  /*4470*/  FADD R14, R21, -R14 ;  /* 0x8000000e150e7221 */ /* 0x000fc60000000000 */
[----:B------:R-:W-:-:S04]  /*4480*/  FSETP.NEU.AND P0, PT, R11, RZ, P0 ;  /* 0x000000ff0b00720b */ /* 0x000fc8000070d000 */
[----:B------:R-:W-:Y:S02]  /*4490*/  FSETP.GEU.OR P2, PT, R21, RZ, P0 ;  /* 0x000000ff1500720b */ /* 0x000fe4000074e400 */
[----:B------:R-:W-:-:S07]  /*44a0*/  FSETP.NEU.AND P3, PT, |R14|, 1, !P0 ;  /* 0x3f8000000e00780b */ /* 0x000fce000476d200 */
[----:B------:R-:W-:-:S05]  /*44b0*/  @!P0 FADD R12, R11, R11 ;  /* 0x0000000b0b0c8221 */ /* 0x000fca0000000000 */
[----:B------:R-:W-:-:S04]  /*44c0*/  @!P2 LOP3.LUT R12, R12, 0x7f800000, RZ, 0x3c, !PT ;  /* 0x7f8000000c0ca812 */ /* 0x000fc800078e3cff */
        /* <DEDUP_REMOVED lines=10> */
[----:B------:R-:W-:Y:S02]  /*4570*/  FSETP.NEU.AND P2, PT, |R14|, 1, PT ;  /* 0x3f8000000e00780b */ /* 0x000fe40003f4d200 */
[----:B0-----:R-:W-:Y:S02]  /*4580*/  FSETP.NEU.AND P0, PT, R21, R2, PT ;  /* 0x000000021500720b */ /* 0x001fe40003f0d000 */
[----:B------:R-:W-:-:S04]  /*4590*/  FSEL R2, R13, -R13, P2 ;  /* 0x8000000d0d027208 */ /* 0x000fc80001000000 */
[----:B------:R-:W-:Y:S01]  /*45a0*/  FSEL R2, R2, +QNAN , !P0 ;  /* 0x7fffffff02027808 */ /* 0x000fe20004000000 */
[----:B------:R-:W-:Y:S06]  /*45b0*/  BRA `(.L_x_99) ;  /* 0x0000000000087947 */ /* 0x000fec0003800000 */
.L_x_120:
[----:B-----5:R-:W-:-:S04]  /*45c0*/  FSETP.GT.AND P0, PT, R2, R21, PT ;  /* 0x000000150200720b */ /* 0x020fc80003f04000 */
[----:B------:R-:W-:-:S09]  /*45d0*/  FSEL R2, R2, R21, P0 ;  /* 0x0000001502027208 */ /* 0x000fd20000000000 */
.L_x_99:
[----:B------:R-:W-:Y:S05]  /*45e0*/  BSYNC.RECONVERGENT B0 ;  /* 0x0000000000007941 */ /* 0x000fea0003800200 */
.L_x_95:
[----:B------:R-:W-:Y:S05]  /*45f0*/  @P1 BRA `(.L_x_123) ;  /* 0xffffffd800e81947 */ /* 0x000fea000383ffff */
.L_x_88:
[----:B------:R-:W0:Y:S02]  /*4600*/  LDC.64 R4, c[0x0][0x380] ;  /* 0x0000e000ff047b82 */ /* 0x000e240000000a00 */
[----:B0-----:R-:W-:-:S05]  /*4610*/  IMAD.WIDE R4, R0, 0x4, R4 ;  /* 0x0000000400047825 */ /* 0x001fca00078e0204 */
[----:B-1-3--:R-:W-:Y:S01]  /*4620*/  STG.E desc[UR8][R4.64], R2 ;  /* 0x0000000204007986 */ /* 0x00afe2000c101908 */
[----:B------:R-:W-:Y:S05]  /*4630*/  EXIT ;  /* 0x000000000000794d */ /* 0x000fea0003800000 */
        .weak           $__internal_3_$__cuda_sm20_dblrcp_rn_slowpath_v3
        .type           $__internal_3_$__cuda_sm20_dblrcp_rn_slowpath_v3,@function
        .size           $__internal_3_$__cuda_sm20_dblrcp_rn_slowpath_v3,($__internal_4_$__cuda_sm20_div_rn_f64_full - $__internal_3_$__cuda_sm20_dblrcp_rn_slowpath_v3)
$__internal_3_$__cuda_sm20_dblrcp_rn_slowpath_v3:
[----:B------:R-:W-:Y:S01]  /*4640*/  DSETP.GTU.AND P0, PT, |R12|, +INF , PT ;  /* 0x7ff000000c00742a */ /* 0x000fe20003f0c200 */
[----:B------:R-:W-:-:S13]  /*4650*/  BSSY.RECONVERGENT B3, `(.L_x_124) ;  /* 0x0000024000037945 */ /* 0x000fda0003800200 */
        /* <DEDUP_REMOVED lines=23> */
.L_x_127:
        /* <DEDUP_REMOVED lines=10> */
.L_x_125:
[----:B------:R-:W-:Y:S02]  /*4870*/  LOP3.LUT R17, R13, 0x80000, RZ, 0xfc, !PT ;  /* 0x000800000d117812 */ /* 0x000fe400078efcff */
[----:B------:R-:W-:-:S07]  /*4880*/  MOV R16, R12 ;  /* 0x0000000c00107202 */ /* 0x000fce0000000f00 */
.L_x_126:
[----:B------:R-:W-:Y:S05]  /*4890*/  BSYNC.RECONVERGENT B3 ;  /* 0x0000000000037941 */ /* 0x000fea0003800200 */
.L_x_124:
[----:B------:R-:W-:Y:S01]  /*48a0*/  IMAD.MOV.U32 R12, RZ, RZ, R2 ;  /* 0x000000ffff0c7224 */ /* 0x000fe200078e0002 */
[----:B------:R-:W-:-:S04]  /*48b0*/  MOV R13, 0x0 ;  /* 0x00000000000d7802 */ /* 0x000fc80000000f00 */
[----:B------:R-:W-:Y:S05]  /*48c0*/  RET.REL.NODEC R12 `(_Z12reduceKernelPfPiS0_iS_S0_S0_ifii) ;  /* 0xffffffb40ccc7950 */ /* 0x000fea0003c3ffff */
        .weak           $__internal_4_$__cuda_sm20_div_rn_f64_full
        .type           $__internal_4_$__cuda_sm20_div_rn_f64_full,@function
        .size           $__internal_4_$__cuda_sm20_div_rn_f64_full,($__internal_5_$__cuda_sm20_rcp_rn_f32_slowpath - $__internal_4_$__cuda_sm20_div_rn_f64_full)
$__internal_4_$__cuda_sm20_div_rn_f64_full:
[----:B------:R-:W-:Y:S01]  /*48d0*/  MOV R13, R16 ;  /* 0x00000010000d7202 */ /* 0x000fe20000000f00 */
[----:B------:R-:W-:Y:S01]  /*48e0*/  IMAD.MOV.U32 R12, RZ, RZ, R11 ;  /* 0x000000ffff0c7224 */ /* 0x000fe200078e000b */
[----:B------:R-:W-:Y:S01]  /*48f0*/  FSETP.GEU.AND P0, PT, |R15|, 1.469367938527859385e-39, PT ;  /* 0x001000000f00780b */ /* 0x000fe20003f0e200 */
[----:B------:R-:W-:Y:S01]  /*4900*/  IMAD.MOV.U32 R18, RZ, RZ, 0x1 ;  /* 0x00000001ff127424 */ /* 0x000fe200078e00ff */
[----:B------:R-:W-:Y:S01]  /*4910*/  FSETP.GEU.AND P3, PT, |R13|, 1.469367938527859385e-39, PT ;  /* 0x001000000d00780b */ /* 0x000fe20003f6e200 */
[----:B------:R-:W-:Y:S01]  /*4920*/  IMAD.MOV.U32 R22, RZ, RZ, R12 ;  /* 0x000000ffff167224 */ /* 0x000fe200078e000c */
[----:B------:R-:W-:Y:S01]  /*4930*/  LOP3.LUT R24, R15, 0x800fffff, RZ, 0xc0, !PT ;  /* 0x800fffff0f187812 */ /* 0x000fe200078ec0ff */
[----:B------:R-:W-:Y:S01]  /*4940*/  BSSY.RECONVERGENT B3, `(.L_x_128) ;  /* 0x0000052000037945 */ /* 0x000fe20003800200 */
[----:B------:R-:W-:Y:S02]  /*4950*/  LOP3.LUT R11, R13, 0x7ff00000, RZ, 0xc0, !PT ;  /* 0x7ff000000d0b7812 */ /* 0x000fe400078ec0ff */
[----:B------:R-:W-:Y:S01]  /*4960*/  LOP3.LUT R25, R24, 0x3ff00000, RZ, 0xfc, !PT ;  /* 0x3ff0000018197812 */ /* 0x000fe200078efcff */
[----:B------:R-:W-:Y:S01]  /*4970*/  IMAD.MOV.U32 R24, RZ, RZ, R14 ;  /* 0x000000ffff187224 */ /* 0x000fe200078e000e */
[----:B------:R-:W-:-:S02]  /*4980*/  LOP3.LUT R28, R15, 0x7ff00000, RZ, 0xc0, !PT ;  /* 0x7ff000000f1c7812 */ /* 0x000fc400078ec0ff */
[----:B------:R-:W-:Y:S01]  /*4990*/  MOV R26, 0x1ca00000 ;  /* 0x1ca00000001a7802 */ /* 0x000fe20000000f00 */
[----:B------:R-:W-:Y:S01]  /*49a0*/  @!P0 DMUL R24, R14, 8.98846567431157953865e+307 ;  /* 0x7fe000000e188828 */ /* 0x000fe20000000000 */
[----:B------:R-:W-:Y:S02]  /*49b0*/  ISETP.GE.U32.AND P2, PT, R11, R28, PT ;  /* 0x0000001c0b00720c */ /* 0x000fe40003f46070 */
[----:B------:R-:W-:Y:S02]  /*49c0*/  @!P3 LOP3.LUT R16, R15, 0x7ff00000, RZ, 0xc0, !PT ;  /* 0x7ff000000f10b812 */ /* 0x000fe400078ec0ff */
[----:B------:R-:W-:Y:S01]  /*49d0*/  SEL R23, R26, 0x63400000, !P2 ;  /* 0x634000001a177807 */ /* 0x000fe20005000000 */
[----:B------:R-:W0:Y:S01]  /*49e0*/  MUFU.RCP64H R19, R25 ;  /* 0x0000001900137308 */ /* 0x000e220000001800 */
[----:B------:R-:W-:Y:S02]  /*49f0*/  @!P3 ISETP.GE.U32.AND P4, PT, R11, R16, PT ;  /* 0x000000100b00b20c */ /* 0x000fe40003f86070 */
[----:B------:R-:W-:-:S02]  /*4a00*/  LOP3.LUT R23, R23, 0x800fffff, R13, 0xf8, !PT ;  /* 0x800fffff17177812 */ /* 0x000fc400078ef80d */
[----:B------:R-:W-:Y:S02]  /*4a10*/  @!P3 SEL R17, R26, 0x63400000, !P4 ;  /* 0x634000001a11b807 */ /* 0x000fe40006000000 */
[----:B------:R-:W-:Y:S02]  /*4a20*/  @!P3 MOV R16, RZ ;  /* 0x000000ff0010b202 */ /* 0x000fe40000000f00 */
[----:B------:R-:W-:Y:S02]  /*4a30*/  @!P3 LOP3.LUT R17, R17, 0x80000000, R13, 0xf8, !PT ;  /* 0x800000001111b812 */ /* 0x000fe400078ef80d */
[----:B------:R-:W-:Y:S02]  /*4a40*/  @!P0 LOP3.LUT R28, R25, 0x7ff00000, RZ, 0xc0, !PT ;  /* 0x7ff00000191c8812 */ /* 0x000fe400078ec0ff */
[----:B------:R-:W-:-:S06]  /*4a50*/  @!P3 LOP3.LUT R17, R17, 0x100000, RZ, 0xfc, !PT ;  /* 0x001000001111b812 */ /* 0x000fcc00078efcff */
[----:B------:R-:W-:Y:S02]  /*4a60*/  @!P3 DFMA R22, R22, 2, -R16 ;  /* 0x400000001616b82b */ /* 0x000fe40000000810 */
[----:B0-----:R-:W-:-:S08]  /*4a70*/  DFMA R16, R18, -R24, 1 ;  /* 0x3ff000001210742b */ /* 0x001fd00000000818 */
[----:B------:R-:W-:-:S08]  /*4a80*/  DFMA R16, R16, R16, R16 ;  /* 0x000000101010722b */ /* 0x000fd00000000010 */
[----:B------:R-:W-:-:S08]  /*4a90*/  DFMA R16, R18, R16, R18 ;  /* 0x000000101210722b */ /* 0x000fd00000000012 */
[----:B------:R-:W-:-:S08]  /*4aa0*/  DFMA R20, R16, -R24, 1 ;  /* 0x3ff000001014742b */ /* 0x000fd00000000818 */
[----:B------:R-:W-:-:S08]  /*4ab0*/  DFMA R20, R16, R20, R16 ;  /* 0x000000141014722b */ /* 0x000fd00000000010 */
[----:B------:R-:W-:-:S08]  /*4ac0*/  DMUL R16, R20, R22 ;  /* 0x0000001614107228 */ /* 0x000fd00000000000 */
[----:B------:R-:W-:-:S08]  /*4ad0*/  DFMA R18, R16, -R24, R22 ;  /* 0x800000181012722b */ /* 0x000fd00000000016 */
[----:B------:R-:W-:Y:S01]  /*4ae0*/  DFMA R18, R20, R18, R16 ;  /* 0x000000121412722b */ /* 0x000fe20000000010 */
[----:B------:R-:W-:Y:S02]  /*4af0*/  MOV R20, R11 ;  /* 0x0000000b00147202 */ /* 0x000fe40000000f00 */
[----:B------:R-:W-:-:S05]  /*4b00*/  @!P3 LOP3.LUT R20, R23, 0x7ff00000, RZ, 0xc0, !PT ;  /* 0x7ff000001714b812 */ /* 0x000fca00078ec0ff */
[----:B------:R-:W-:-:S05]  /*4b10*/  VIADD R16, R20, 0xffffffff ;  /* 0xffffffff14107836 */ /* 0x000fca0000000000 */
[----:B------:R-:W-:Y:S02]  /*4b20*/  ISETP.GT.U32.AND P0, PT, R16, 0x7feffffe, PT ;  /* 0x7feffffe1000780c */ /* 0x000fe40003f04070 */
[----:B------:R-:W-:-:S04]  /*4b30*/  IADD3 R16, PT, PT, R28, -0x1, RZ ;  /* 0xffffffff1c107810 */ /* 0x000fc80007ffe0ff */
[----:B------:R-:W-:-:S13]  /*4b40*/  ISETP.GT.U32.OR P0, PT, R16, 0x7feffffe, P0 ;  /* 0x7feffffe1000780c */ /* 0x000fda0000704470 */
[----:B------:R-:W-:Y:S05]  /*4b50*/  @P0 BRA `(.L_x_129) ;  /* 0x00000000006c0947 */ /* 0x000fea0003800000 */
[----:B------:R-:W-:-:S04]  /*4b60*/  LOP3.LUT R16, R15, 0x7ff00000, RZ, 0xc0, !PT ;  /* 0x7ff000000f107812 */ /* 0x000fc800078ec0ff */
[CC--:B------:R-:W-:Y:S02]  /*4b70*/  VIADDMNMX R12, R11.reuse, -R16.reuse, 0xb9600000, !PT ;  /* 0xb96000000b0c7446 */ /* 0x0c0fe40007800910 */
[----:B------:R-:W-:Y:S02]  /*4b80*/  ISETP.GE.U32.AND P0, PT, R11, R16, PT ;  /* 0x000000100b00720c */ /* 0x000fe40003f06070 */
[----:B------:R-:W-:Y:S01]  /*4b90*/  VIMNMX R11, PT, PT, R12, 0x46a00000, PT ;  /* 0x46a000000c0b7848 */ /* 0x000fe20003fe0100 */
[----:B------:R-:W-:Y:S01]  /*4ba0*/  IMAD.MOV.U32 R12, RZ, RZ, RZ ;  /* 0x000000ffff0c7224 */ /* 0x000fe200078e00ff */
[----:B------:R-:W-:-:S05]  /*4bb0*/  SEL R26, R26, 0x63400000, !P0 ;  /* 0x634000001a1a7807 */ /* 0x000fca0004000000 */
[----:B------:R-:W-:-:S05]  /*4bc0*/  IMAD.IADD R11, R11, 0x1, -R26 ;  /* 0x000000010b0b7824 */ /* 0x000fca00078e0a1a */
        /* <DEDUP_REMOVED lines=12> */
[----:B------:R-:W-:Y:S01]  /*4c90*/  DMUL.RP R14, R18, R14 ;  /* 0x0000000e120e7228 */ /* 0x000fe20000008000 */
[----:B------:R-:W-:-:S04]  /*4ca0*/  IADD3 R11, PT, PT, -R11, -0x43300000, RZ ;  /* 0xbcd000000b0b7810 */ /* 0x000fc80007ffe1ff */
[----:B------:R-:W-:-:S05]  /*4cb0*/  DFMA R12, R16, -R12, R18 ;  /* 0x8000000c100c722b */ /* 0x000fca0000000012 */
[----:B------:R-:W-:-:S05]  /*4cc0*/  LOP3.LUT R21, R15, R21, RZ, 0x3c, !PT ;  /* 0x000000150f157212 */ /* 0x000fca00078e3cff */
[----:B------:R-:W-:-:S04]  /*4cd0*/  FSETP.NEU.AND P0, PT, |R13|, R11, PT ;  /* 0x0000000b0d00720b */ /* 0x000fc80003f0d200 */
[----:B------:R-:W-:Y:S02]  /*4ce0*/  FSEL R16, R14, R16, !P0 ;  /* 0x000000100e107208 */ /* 0x000fe40004000000 */
[----:B------:R-:W-:Y:S01]  /*4cf0*/  FSEL R17, R21, R17, !P0 ;  /* 0x0000001115117208 */ /* 0x000fe20004000000 */
[----:B------:R-:W-:Y:S06]  /*4d00*/  BRA `(.L_x_130) ;  /* 0x0000000000547947 */ /* 0x000fec0003800000 */
.L_x_129:
        /* <DEDUP_REMOVED lines=16> */
.L_x_132:
[----:B------:R-:W-:Y:S02]  /*4e10*/  LOP3.LUT R17, R15, 0x80000, RZ, 0xfc, !PT ;  /* 0x000800000f117812 */ /* 0x000fe400078efcff */
[----:B------:R-:W-:Y:S01]  /*4e20*/  MOV R16, R14 ;  /* 0x0000000e00107202 */ /* 0x000fe20000000f00 */
[----:B------:R-:W-:Y:S06]  /*4e30*/  BRA `(.L_x_130) ;  /* 0x0000000000087947 */ /* 0x000fec0003800000 */
.L_x_131:
[----:B------:R-:W-:Y:S01]  /*4e40*/  LOP3.LUT R17, R13, 0x80000, RZ, 0xfc, !PT ;  /* 0x000800000d117812 */ /* 0x000fe200078efcff */
[----:B------:R-:W-:-:S07]  /*4e50*/  IMAD.MOV.U32 R16, RZ, RZ, R12 ;  /* 0x000000ffff107224 */ /* 0x000fce00078e000c */
.L_x_130:
[----:B------:R-:W-:Y:S05]  /*4e60*/  BSYNC.RECONVERGENT B3 ;  /* 0x0000000000037941 */ /* 0x000fea0003800200 */
.L_x_128:
[----:B------:R-:W-:Y:S01]  /*4e70*/  MOV R12, R2 ;  /* 0x00000002000c7202 */ /* 0x000fe20000000f00 */
[----:B------:R-:W-:-:S04]  /*4e80*/  IMAD.MOV.U32 R13, RZ, RZ, 0x0 ;  /* 0x00000000ff0d7424 */ /* 0x000fc800078e00ff */
[----:B------:R-:W-:Y:S05]  /*4e90*/  RET.REL.NODEC R12 `(_Z12reduceKernelPfPiS0_iS_S0_S0_ifii) ;  /* 0xffffffb00c587950 */ /* 0x000fea0003c3ffff */
        .weak           $__internal_5_$__cuda_sm20_rcp_rn_f32_slowpath
        .type           $__internal_5_$__cuda_sm20_rcp_rn_f32_slowpath,@function
        .size           $__internal_5_$__cuda_sm20_rcp_rn_f32_slowpath,(.L_x_314 - $__internal_5_$__cuda_sm20_rcp_rn_f32_slowpath)
$__internal_5_$__cuda_sm20_rcp_rn_f32_slowpath:
[----:B------:R-:W-:Y:S01]  /*4ea0*/  SHF.L.U32 R11, R2, 0x1, RZ ;  /* 0x00000001020b7819 */ /* 0x000fe200000006ff */
[----:B------:R-:W-:Y:S03]  /*4eb0*/  BSSY.RECONVERGENT B2, `(.L_x_133) ;  /* 0x0000030000027945 */ /* 0x000fe60003800200 */
[----:B------:R-:W-:-:S04]  /*4ec0*/  SHF.R.U32.HI R11, RZ, 0x18, R11 ;  /* 0x00000018ff0b7819 */ /* 0x000fc8000001160b */
[----:B------:R-:W-:-:S13]  /*4ed0*/  ISETP.NE.U32.AND P0, PT, R11, RZ, PT ;  /* 0x000000ff0b00720c */ /* 0x000fda0003f05070 */
[----:B------:R-:W-:Y:S05]  /*4ee0*/  @P0 BRA `(.L_x_134) ;  /* 0x0000000000280947 */ /* 0x000fea0003800000 */
[----:B------:R-:W-:-:S05]  /*4ef0*/  IMAD.SHL.U32 R11, R2, 0x2, RZ ;  /* 0x00000002020b7824 */ /* 0x000fca00078e00ff */
        /* <DEDUP_REMOVED lines=9> */
.L_x_134:
[----:B------:R-:W-:-:S04]  /*4f90*/  IADD3 R18, PT, PT, R11, -0xfd, RZ ;  /* 0xffffff030b127810 */ /* 0x000fc80007ffe0ff */
[----:B------:R-:W-:-:S13]  /*4fa0*/  ISETP.GT.U32.AND P0, PT, R18, 0x1, PT ;  /* 0x000000011200780c */ /* 0x000fda0003f04070 */
[----:B------:R-:W-:Y:S05]  /*4fb0*/  @P0 BRA `(.L_x_136) ;  /* 0x0000000000780947 */ /* 0x000fea0003800000 */
[----:B------:R-:W-:Y:S01]  /*4fc0*/  LOP3.LUT R13, R2, 0x7fffff, RZ, 0xc0, !PT ;  /* 0x007fffff020d7812 */ /* 0x000fe200078ec0ff */
[----:B------:R-:W-:Y:S01]  /*4fd0*/  IMAD.MOV.U32 R17, RZ, RZ, 0x3 ;  /* 0x00000003ff117424 */ /* 0x000fe200078e00ff */
[----:B------:R-:W-:Y:S02]  /*4fe0*/  IADD3 R11, PT, PT, R11, -0xfc, RZ ;  /* 0xffffff040b0b7810 */ /* 0x000fe40007ffe0ff */
[----:B------:R-:W-:Y:S02]  /*4ff0*/  LOP3.LUT R13, R13, 0x3f800000, RZ, 0xfc, !PT ;  /* 0x3f8000000d0d7812 */ /* 0x000fe400078efcff */
[----:B------:R-:W-:Y:S02]  /*5000*/  SHF.L.U32 R17, R17, R18, RZ ;  /* 0x0000001211117219 */ /* 0x000fe400000006ff */
[----:B------:R-:W0:Y:S02]  /*5010*/  MUFU.RCP R14, R13 ;  /* 0x0000000d000e7308 */ /* 0x000e240000001000 */
        /* <DEDUP_REMOVED lines=8> */
[----:B------:R-:W-:Y:S02]  /*50a0*/  LOP3.LUT R17, R17, R14, RZ, 0xc0, !PT ;  /* 0x0000000e11117212 */ /* 0x000fe400078ec0ff */
[----:B------:R-:W-:-:S02]  /*50b0*/  IADD3 R15, PT, PT, -R15, RZ, RZ ;  /* 0x000000ff0f0f7210 */ /* 0x000fc40007ffe1ff */
[-C--:B------:R-:W-:Y:S02]  /*50c0*/  SHF.R.U32.HI R17, RZ, R18.reuse, R17 ;  /* 0x00000012ff117219 */ /* 0x080fe40000011611 */
[--C-:B------:R-:W-:Y:S02]  /*50d0*/  LOP3.LUT P2, RZ, R15, R18, R14.reuse, 0xf8, !PT ;  /* 0x000000120fff7212 */ /* 0x100fe4000784f80e */
[C---:B------:R-:W-:Y:S02]  /*50e0*/  LOP3.LUT P0, RZ, R17.reuse, 0x1, RZ, 0xc0, !PT ;  /* 0x0000000111ff7812 */ /* 0x040fe4000780c0ff */
[----:B------:R-:W-:Y:S02]  /*50f0*/  LOP3.LUT P3, RZ, R17, 0x2, RZ, 0xc0, !PT ;  /* 0x0000000211ff7812 */ /* 0x000fe4000786c0ff */
[----:B------:R-:W-:Y:S02]  /*5100*/  SHF.R.U32.HI R11, RZ, R11, R14 ;  /* 0x0000000bff0b7219 */ /* 0x000fe4000001160e */
[----:B------:R-:W-:-:S02]  /*5110*/  PLOP3.LUT P0, PT, P0, P2, P3, 0xe0, 0x0 ;  /* 0x000000000000781c */ /* 0x000fc40000705c30 */
[----:B------:R-:W-:Y:S02]  /*5120*/  LOP3.LUT P2, RZ, R2, 0x7fffff, RZ, 0xc0, !PT ;  /* 0x007fffff02ff7812 */ /* 0x000fe4000784c0ff */
[----:B------:R-:W-:-:S05]  /*5130*/  SEL R13, RZ, 0x1, !P0 ;  /* 0x00000001ff0d7807 */ /* 0x000fca0004000000 */
[----:B------:R-:W-:-:S05]  /*5140*/  IMAD.MOV R13, RZ, RZ, -R13 ;  /* 0x000000ffff0d7224 */ /* 0x000fca00078e0a0d */
[----:B------:R-:W-:-:S13]  /*5150*/  ISETP.GE.AND P0, PT, R13, RZ, PT ;  /* 0x000000ff0d00720c */ /* 0x000fda0003f06270 */
[----:B------:R-:W-:-:S05]  /*5160*/  @!P0 VIADD R11, R11, 0x1 ;  /* 0x000000010b0b8836 */ /* 0x000fca0000000000 */
[----:B------:R-:W-:-:S04]  /*5170*/  @!P2 SHF.L.U32 R11, R11, 0x1, RZ ;  /* 0x000000010b0ba819 */ /* 0x000fc800000006ff */
[----:B------:R-:W-:Y:S01]  /*5180*/  LOP3.LUT R13, R11, 0x80000000, R2, 0xf8, !PT ;  /* 0x800000000b0d7812 */ /* 0x000fe200078ef802 */
[----:B------:R-:W-:Y:S06]  /*5190*/  BRA `(.L_x_135) ;  /* 0x0000000000047947 */ /* 0x000fec0003800000 */
.L_x_136:
[----:B------:R0:W1:Y:S02]  /*51a0*/  MUFU.RCP R13, R2 ;  /* 0x00000002000d7308 */ /* 0x0000640000001000 */
.L_x_135:
[----:B------:R-:W-:Y:S05]  /*51b0*/  BSYNC.RECONVERGENT B2 ;  /* 0x0000000000027941 */ /* 0x000fea0003800200 */
.L_x_133:
[----:B01----:R-:W-:Y:S02]  /*51c0*/  IMAD.MOV.U32 R2, RZ, RZ, R13 ;  /* 0x000000ffff027224 */ /* 0x003fe400078e000d */
[----:B------:R-:W-:-:S04]  /*51d0*/  HFMA2 R13, -RZ, RZ, 0, 0 ;  /* 0x00000000ff0d7431 */ /* 0x000fc800000001ff */
[----:B------:R-:W-:Y:S05]  /*51e0*/  RET.REL.NODEC R12 `(_Z12reduceKernelPfPiS0_iS_S0_S0_ifii) ;  /* 0xffffffac0c847950 */ /* 0x000fea0003c3ffff */
.L_x_137:
        /* <DEDUP_REMOVED lines=9> */
.L_x_314:


//--------------------- .text._Z9mapKernelPfPiS0_iS_S0_S0_ii --------------------------
	.section	.text._Z9mapKernelPfPiS0_iS_S0_S0_ii,"ax",@progbits
	.align	128
        .global         _Z9mapKernelPfPiS0_iS_S0_S0_ii
        .type           _Z9mapKernelPfPiS0_iS_S0_S0_ii,@function
        .size           _Z9mapKernelPfPiS0_iS_S0_S0_ii,(.L_x_317 - _Z9mapKernelPfPiS0_iS_S0_S0_ii)
        .other          _Z9mapKernelPfPiS0_iS_S0_S0_ii,@"STO_CUDA_ENTRY STV_DEFAULT"
_Z9mapKernelPfPiS0_iS_S0_S0_ii:
.text._Z9mapKernelPfPiS0_iS_S0_S0_ii:
        /* <DEDUP_REMOVED lines=15> */
[----:B------:R-:W-:Y:S01]  /*00f0*/  IMAD.MOV.U32 R19, RZ, RZ, R0 ;  /* 0x000000ffff137224 */ /* 0x000fe200078e0000 */
[----:B------:R-:W-:Y:S02]  /*0100*/  UISETP.GE.U32.AND UP0, UPT, UR4, 0x8, UPT ;  /* 0x000000080400788c */ /* 0x000fe4000bf06070 */
[----:B------:R-:W-:Y:S01]  /*0110*/  ULOP3.LUT UR10, UR4, 0x7, URZ, 0xc0, !UPT ;  /* 0x00000007040a7892 */ /* 0x000fe2000f8ec0ff */
[----:B0-----:R-:W-:-:S06]  /*0120*/  IMAD.U32 R12, RZ, RZ, UR5 ;  /* 0x00000005ff0c7e24 */ /* 0x001fcc000f8e00ff */
[----:B------:R-:W-:Y:S05]  /*0130*/  BRA.U !UP0, `(.L_x_139) ;  /* 0x0000001108287547 */ /* 0x000fea000b800000 */
[----:B------:R-:W0:Y:S01]  /*0140*/  LDC.64 R12, c[0x0][0x388] ;  /* 0x0000e200ff0c7b82 */ /* 0x000e220000000a00 */
[----:B------:R-:W-:Y:S01]  /*0150*/  ULOP3.LUT UR5, UR4, 0x7ffffff8, URZ, 0xc0, !UPT ;  /* 0x7ffffff804057892 */ /* 0x000fe2000f8ec0ff */
[----:B------:R-:W-:Y:S01]  /*0160*/  MOV R19, R0 ;  /* 0x0000000000137202 */ /* 0x000fe20000000f00 */
[----:B------:R-:W-:Y:S02]  /*0170*/  UIADD3 UR4, UPT, UPT, UR4, -0x4, URZ ;  /* 0xfffffffc04047890 */ /* 0x000fe4000fffe0ff */
[----:B------:R-:W-:-:S04]  /*0180*/  UIADD3 UR5, UPT, UPT, -UR5, URZ, URZ ;  /* 0x000000ff05057290 */ /* 0x000fc8000fffe1ff */
[----:B------:R-:W-:-:S08]  /*0190*/  IMAD.U32 R2, RZ, RZ, UR4 ;  /* 0x00000004ff027e24 */ /* 0x000fd0000f8e00ff */
.L_x_140:
[----:B-1----:R-:W-:-:S04]  /*01a0*/  VIADD R11, R2, 0x3 ;  /* 0x00000003020b7836 */ /* 0x002fc80000000000 */
[----:B0-----:R-:W-:-:S06]  /*01b0*/  IMAD.WIDE.U32 R22, R11, 0x4, R12 ;  /* 0x000000040b167825 */ /* 0x001fcc00078e000c */
[----:B------:R-:W2:Y:S01]  /*01c0*/  LDG.E R22, desc[UR8][R22.64] ;  /* 0x0000000816167981 */ /* 0x000ea2000c1e1900 */
[----:B------:R-:W-:-:S04]  /*01d0*/  VIADD R8, R2, 0x2 ;  /* 0x0000000202087836 */ /* 0x000fc80000000000 */
[----:B------:R-:W-:-:S05]  /*01e0*/  IMAD.WIDE.U32 R14, R8, 0x4, R12 ;  /* 0x00000004080e7825 */ /* 0x000fca00078e000c */
[----:B------:R-:W3:Y:S01]  /*01f0*/  LDG.E R3, desc[UR8][R14.64] ;  /* 0x000000080e037981 */ /* 0x000ee2000c1e1900 */
[----:B------:R-:W-:-:S05]  /*0200*/  IADD3 R10, PT, PT, R2, 0x1, RZ ;  /* 0x00000001020a7810 */ /* 0x000fca0007ffe0ff */
[----:B------:R-:W-:-:S05]  /*0210*/  IMAD.WIDE.U32 R16, R10, 0x4, R12 ;  /* 0x000000040a107825 */ /* 0x000fca00078e000c */
[----:B------:R-:W4:Y:S01]  /*0220*/  LDG.E R5, desc[UR8][R16.64] ;  /* 0x0000000810057981 */ /* 0x000f22000c1e1900 */
[----:B------:R-:W-:-:S04]  /*0230*/  IMAD.WIDE.U32 R20, R2, 0x4, R12 ;  /* 0x0000000402147825 */ /* 0x000fc800078e000c */
[----:B------:R-:W-:Y:S01]  /*0240*/  VIADD R4, R2, 0xffffffff ;  /* 0xffffffff02047836 */ /* 0x000fe20000000000 */
[----:B------:R0:W5:Y:S03]  /*0250*/  LDG.E R9, desc[UR8][R20.64] ;  /* 0x0000000814097981 */ /* 0x000166000c1e1900 */
[----:B------:R-:W-:-:S05]  /*0260*/  IMAD.WIDE.U32 R24, R4, 0x4, R12 ;  /* 0x0000000404187825 */ /* 0x000fca00078e000c */
[----:B------:R1:W5:Y:S01]  /*0270*/  LDG.E R7, desc[UR8][R24.64] ;  /* 0x0000000818077981 */ /* 0x000362000c1e1900 */
[-C--:B--2---:R-:W-:Y:S02]  /*0280*/  IABS R6, R22.reuse ;  /* 0x0000001600067213 */ /* 0x084fe40000000000 */
[----:B0-----:R-:W-:Y:S02]  /*0290*/  IABS R20, R22 ;  /* 0x0000001600147213 */ /* 0x001fe40000000000 */
[----:B------:R-:W0:Y:S01]  /*02a0*/  I2F.RP R18, R6 ;  /* 0x0000000600127306 */ /* 0x000e220000209400 */
[-C--:B---3--:R-:W-:Y:S02]  /*02b0*/  IABS R17, R3.reuse ;  /* 0x0000000300117213 */ /* 0x088fe40000000000 */
[----:B------:R-:W-:-:S05]  /*02c0*/  IABS R23, R3 ;  /* 0x0000000300177213 */ /* 0x000fca0000000000 */
[----:B------:R-:W2:Y:S01]  /*02d0*/  I2F.RP R16, R17 ;  /* 0x0000001100107306 */ /* 0x000ea20000209400 */
[----:B------:R-:W-:-:S07]  /*02e0*/  IMAD.MOV R23, RZ, RZ, -R23 ;  /* 0x000000ffff177224 */ /* 0x000fce00078e0a17 */
[----:B0-----:R-:W0:Y:S08]  /*02f0*/  MUFU.RCP R18, R18 ;  /* 0x0000001200127308 */ /* 0x001e300000001000 */
[----:B--2---:R-:W-:Y:S01]  /*0300*/  MUFU.RCP R16, R16 ;  /* 0x0000001000107308 */ /* 0x004fe20000001000 */
[----:B0-----:R-:W-:Y:S01]  /*0310*/  VIADD R14, R18, 0xffffffe ;  /* 0x0ffffffe120e7836 */ /* 0x001fe20000000000 */
[----:B------:R-:W-:-:S06]  /*0320*/  IABS R18, R19 ;  /* 0x0000001300127213 */ /* 0x000fcc0000000000 */
[----:B------:R0:W2:Y:S02]  /*0330*/  F2I.FTZ.U32.TRUNC.NTZ R15, R14 ;  /* 0x0000000e000f7305 */ /* 0x0000a4000021f000 */
[----:B0-----:R-:W-:Y:S02]  /*0340*/  HFMA2 R14, -RZ, RZ, 0, 0 ;  /* 0x00000000ff0e7431 */ /* 0x001fe400000001ff */
[----:B--2---:R-:W-:-:S04]  /*0350*/  IMAD.MOV R21, RZ, RZ, -R15 ;  /* 0x000000ffff157224 */ /* 0x004fc800078e0a0f */
[----:B------:R-:W-:-:S04]  /*0360*/  IMAD R21, R21, R6, RZ ;  /* 0x0000000615157224 */ /* 0x000fc800078e02ff */
[----:B------:R-:W-:-:S04]  /*0370*/  IMAD.HI.U32 R15, R15, R21, R14 ;  /* 0x000000150f0f7227 */ /* 0x000fc800078e000e */
[----:B------:R-:W-:Y:S02]  /*0380*/  IMAD.MOV R21, RZ, RZ, -R20 ;  /* 0x000000ffff157224 */ /* 0x000fe400078e0a14 */
[----:B------:R-:W-:-:S04]  /*0390*/  IMAD.HI.U32 R14, R15, R18, RZ ;  /* 0x000000120f0e7227 */ /* 0x000fc800078e00ff */
[----:B------:R-:W-:Y:S02]  /*03a0*/  IMAD R15, R14, R21, R18 ;  /* 0x000000150e0f7224 */ /* 0x000fe400078e0212 */
[----:B------:R-:W-:Y:S01]  /*03b0*/  VIADD R18, R16, 0xffffffe ;  /* 0x0ffffffe10127836 */ /* 0x000fe20000000000 */
[----:B----4-:R-:W-:Y:S02]  /*03c0*/  IABS R16, R5 ;  /* 0x0000000500107213 */ /* 0x010fe40000000000 */
[----:B------:R-:W-:-:S13]  /*03d0*/  ISETP.GT.U32.AND P1, PT, R6, R15, PT ;  /* 0x0000000f0600720c */ /* 0x000fda0003f24070 */
[----:B------:R-:W-:Y:S01]  /*03e0*/  @!P1 IMAD.IADD R15, R15, 0x1, -R6 ;  /* 0x000000010f0f9824 */ /* 0x000fe200078e0a06 */
[----:B------:R-:W-:Y:S02]  /*03f0*/  @!P1 IADD3 R14, PT, PT, R14, 0x1, RZ ;  /* 0x000000010e0e9810 */ /* 0x000fe40007ffe0ff */
[----:B------:R-:W-:Y:S02]  /*0400*/  ISETP.NE.AND P1, PT, R22, RZ, PT ;  /* 0x000000ff1600720c */ /* 0x000fe40003f25270 */
[----:B------:R-:W-:Y:S02]  /*0410*/  ISETP.GE.U32.AND P0, PT, R15, R6, PT ;  /* 0x000000060f00720c */ /* 0x000fe40003f06070 */
[----:B------:R-:W-:Y:S01]  /*0420*/  LOP3.LUT R6, R19, R22, RZ, 0x3c, !PT ;  /* 0x0000001613067212 */ /* 0x000fe200078e3cff */
[----:B------:R-:W0:Y:S03]  /*0430*/  F2I.FTZ.U32.TRUNC.NTZ R15, R18 ;  /* 0x00000012000f7305 */ /* 0x000e26000021f000 */
[----:B------:R-:W-:-:S05]  /*0440*/  ISETP.GE.AND P2, PT, R6, RZ, PT ;  /* 0x000000ff0600720c */ /* 0x000fca0003f46270 */
[----:B------:R-:W2:Y:S02]  /*0450*/  I2F.RP R18, R16 ;  /* 0x0000001000127306 */ /* 0x000ea40000209400 */
[----:B------:R-:W-:-:S04]  /*0460*/  @P0 VIADD R14, R14, 0x1 ;  /* 0x000000010e0e0836 */ /* 0x000fc80000000000 */
[----:B------:R-:W-:Y:S02]  /*0470*/  IMAD.MOV.U32 R6, RZ, RZ, R14 ;  /* 0x000000ffff067224 */ /* 0x000fe400078e000e */
[----:B0-----:R-:W-:-:S03]  /*0480*/  IMAD.MOV R14, RZ, RZ, -R15 ;  /* 0x000000ffff0e7224 */ /* 0x001fc600078e0a0f */
[----:B------:R-:W-:Y:S01]  /*0490*/  @!P2 IADD3 R6, PT, PT, -R6, RZ, RZ ;  /* 0x000000ff0606a210 */ /* 0x000fe20007ffe1ff */
[----:B------:R-:W-:Y:S01]  /*04a0*/  IMAD R21, R14, R17, RZ ;  /* 0x000000110e157224 */ /* 0x000fe200078e02ff */
[----:B------:R-:W-:Y:S01]  /*04b0*/  @!P1 LOP3.LUT R6, RZ, R22, RZ, 0x33, !PT ;  /* 0x00000016ff069212 */ /* 0x000fe200078e33ff */
[----:B------:R-:W-:Y:S01]  /*04c0*/  IMAD.MOV.U32 R14, RZ, RZ, RZ ;  /* 0x000000ffff0e7224 */ /* 0x000fe200078e00ff */
[----:B--2---:R-:W0:Y:S02]  /*04d0*/  MUFU.RCP R18, R18 ;  /* 0x0000001200127308 */ /* 0x004e240000001000 */
[----:B------:R-:W-:Y:S01]  /*04e0*/  IABS R20, R6 ;  /* 0x0000000600147213 */ /* 0x000fe20000000000 */
[----:B------:R-:W-:-:S04]  /*04f0*/  IMAD.HI.U32 R14, R15, R21, R14 ;  /* 0x000000150f0e7227 */ /* 0x000fc800078e000e */
[----:B------:R-:W-:Y:S01]  /*0500*/  IMAD.MOV.U32 R15, RZ, RZ, R20 ;  /* 0x000000ffff0f7224 */ /* 0x000fe200078e0014 */
[----:B------:R-:W-:Y:S02]  /*0510*/  MOV R20, R23 ;  /* 0x0000001700147202 */ /* 0x000fe40000000f00 */
[----:B-----5:R-:W-:Y:S01]  /*0520*/  IABS R23, R9 ;  /* 0x0000000900177213 */ /* 0x020fe20000000000 */
[----:B------:R-:W-:-:S04]  /*0530*/  IMAD.HI.U32 R14, R14, R15, RZ ;  /* 0x0000000f0e0e7227 */ /* 0x000fc800078e00ff */
[----:B------:R-:W-:Y:S02]  /*0540*/  IMAD R20, R14, R20, R15 ;  /* 0x000000140e147224 */ /* 0x000fe400078e020f */
[----:B0-----:R-:W-:-:S03]  /*0550*/  VIADD R15, R18, 0xffffffe ;  /* 0x0ffffffe120f7836 */ /* 0x001fc60000000000 */
[----:B------:R-:W-:-:S03]  /*0560*/  ISETP.GT.U32.AND P1, PT, R17, R20, PT ;  /* 0x000000141100720c */ /* 0x000fc60003f24070 */
[----:B------:R-:W0:Y:S10]  /*0570*/  F2I.FTZ.U32.TRUNC.NTZ R15, R15 ;  /* 0x0000000f000f7305 */ /* 0x000e34000021f000 */
[----:B------:R-:W-:-:S02]  /*0580*/  @!P1 IMAD.IADD R20, R20, 0x1, -R17 ;  /* 0x0000000114149824 */ /* 0x000fc400078e0a11 */
[----:B------:R-:W-:Y:S01]  /*0590*/  @!P1 VIADD R14, R14, 0x1 ;  /* 0x000000010e0e9836 */ /* 0x000fe20000000000 */
[----:B------:R-:W-:Y:S02]  /*05a0*/  ISETP.NE.AND P1, PT, R3, RZ, PT ;  /* 0x000000ff0300720c */ /* 0x000fe40003f25270 */
[----:B------:R-:W-:Y:S01]  /*05b0*/  ISETP.GE.U32.AND P0, PT, R20, R17, PT ;  /* 0x000000111400720c */ /* 0x000fe20003f06070 */
[----:B0-----:R-:W-:Y:S01]  /*05c0*/  IMAD.MOV R21, RZ, RZ, -R15 ;  /* 0x000000ffff157224 */ /* 0x001fe200078e0a0f */
[----:B------:R-:W-:-:S03]  /*05d0*/  LOP3.LUT R17, R6, R3, RZ, 0x3c, !PT ;  /* 0x0000000306117212 */ /* 0x000fc600078e3cff */
[----:B------:R-:W-:Y:S01]  /*05e0*/  IMAD R21, R21, R16, RZ ;  /* 0x0000001015157224 */ /* 0x000fe200078e02ff */
[----:B------:R-:W-:Y:S02]  /*05f0*/  ISETP.GE.AND P2, PT, R17, RZ, PT ;  /* 0x000000ff1100720c */ /* 0x000fe40003f46270 */
[----:B------:R-:W0:Y:S05]  /*0600*/  I2F.RP R17, R23 ;  /* 0x0000001700117306 */ /* 0x000e2a0000209400 */
[----:B------:R-:W-:-:S05]  /*0610*/  @P0 IADD3 R14, PT, PT, R14, 0x1, RZ ;  /* 0x000000010e0e0810 */ /* 0x000fca0007ffe0ff */
[----:B------:R-:W-:Y:S02]  /*0620*/  IMAD.MOV.U32 R18, RZ, RZ, R14 ;  /* 0x000000ffff127224 */ /* 0x000fe400078e000e */
[----:B------:R-:W-:Y:S02]  /*0630*/  HFMA2 R14, -RZ, RZ, 0, 0 ;  /* 0x00000000ff0e7431 */ /* 0x000fe400000001ff */
[----:B------:R-:W-:Y:S01]  /*0640*/  @!P2 IMAD.MOV R18, RZ, RZ, -R18 ;  /* 0x000000ffff12a224 */ /* 0x000fe200078e0a12 */
[----:B------:R-:W-:Y:S01]  /*0650*/  @!P1 LOP3.LUT R18, RZ, R3, RZ, 0x33, !PT ;  /* 0x00000003ff129212 */ /* 0x000fe200078e33ff */
[----:B0-----:R-:W0:Y:S03]  /*0660*/  MUFU.RCP R17, R17 ;  /* 0x0000001100117308 */ /* 0x001e260000001000 */
[----:B-1----:R-:W-:Y:S01]  /*0670*/  IABS R25, R18 ;  /* 0x0000001200197213 */ /* 0x002fe20000000000 */
[----:B------:R-:W-:Y:S01]  /*0680*/  IMAD.HI.U32 R14, R15, R21, R14 ;  /* 0x000000150f0e7227 */ /* 0x000fe200078e000e */
[----:B------:R-:W-:-:S02]  /*0690*/  IABS R21, R7 ;  /* 0x0000000700157213 */ /* 0x000fc40000000000 */
[----:B------:R-:W-:Y:S02]  /*06a0*/  IABS R15, R5 ;  /* 0x00000005000f7213 */ /* 0x000fe40000000000 */
[----:B------:R-:W1:Y:S01]  /*06b0*/  I2F.RP R24, R21 ;  /* 0x0000001500187306 */ /* 0x000e620000209400 */
[----:B------:R-:W-:Y:S01]  /*06c0*/  IMAD.HI.U32 R20, R14, R25, RZ ;  /* 0x000000190e147227 */ /* 0x000fe200078e00ff */
[----:B------:R-:W-:-:S03]  /*06d0*/  LOP3.LUT R14, R18, R5, RZ, 0x3c, !PT ;  /* 0x00000005120e7212 */ /* 0x000fc600078e3cff */
[----:B------:R-:W-:Y:S01]  /*06e0*/  IMAD.MOV R15, RZ, RZ, -R15 ;  /* 0x000000ffff0f7224 */ /* 0x000fe200078e0a0f */
[----:B------:R-:W-:-:S03]  /*06f0*/  ISETP.GE.AND P2, PT, R14, RZ, PT ;  /* 0x000000ff0e00720c */ /* 0x000fc60003f46270 */
[----:B------:R-:W-:Y:S02]  /*0700*/  IMAD R25, R20, R15, R25 ;  /* 0x0000000f14197224 */ /* 0x000fe400078e0219 */
[----:B0-----:R-:W-:-:S03]  /*0710*/  VIADD R15, R17, 0xffffffe ;  /* 0x0ffffffe110f7836 */ /* 0x001fc60000000000 */
[----:B------:R-:W-:Y:S01]  /*0720*/  ISETP.GT.U32.AND P1, PT, R16, R25, PT ;  /* 0x000000191000720c */ /* 0x000fe20003f24070 */
[----:B-1----:R-:W0:Y:S08]  /*0730*/  MUFU.RCP R24, R24 ;  /* 0x0000001800187308 */ /* 0x002e300000001000 */
[----:B------:R-:W1:Y:S04]  /*0740*/  F2I.FTZ.U32.TRUNC.NTZ R15, R15 ;  /* 0x0000000f000f7305 */ /* 0x000e68000021f000 */
[----:B------:R-:W-:Y:S01]  /*0750*/  @!P1 IMAD.IADD R25, R25, 0x1, -R16 ;  /* 0x0000000119199824 */ /* 0x000fe200078e0a10 */
[----:B------:R-:W-:-:S02]  /*0760*/  @!P1 IADD3 R20, PT, PT, R20, 0x1, RZ ;  /* 0x0000000114149810 */ /* 0x000fc40007ffe0ff */
[----:B------:R-:W-:Y:S02]  /*0770*/  ISETP.NE.AND P1, PT, R5, RZ, PT ;  /* 0x000000ff0500720c */ /* 0x000fe40003f25270 */
[----:B------:R-:W-:Y:S01]  /*0780*/  ISETP.GE.U32.AND P0, PT, R25, R16, PT ;  /* 0x000000101900720c */ /* 0x000fe20003f06070 */
[----:B0-----:R-:W-:Y:S01]  /*0790*/  VIADD R16, R24, 0xffffffe ;  /* 0x0ffffffe18107836 */ /* 0x001fe20000000000 */
[----:B------:R-:W-:-:S03]  /*07a0*/  IABS R24, R9 ;  /* 0x0000000900187213 */ /* 0x000fc60000000000 */
[----:B------:R-:W0:Y:S01]  /*07b0*/  F2I.FTZ.U32.TRUNC.NTZ R17, R16 ;  /* 0x0000001000117305 */ /* 0x000e22000021f000 */
[--C-:B-1----:R-:W-:Y:S02]  /*07c0*/  IMAD.MOV R14, RZ, RZ, -R15.reuse ;  /* 0x000000ffff0e7224 */ /* 0x102fe400078e0a0f */
[----:B------:R-:W-:Y:S02]  /*07d0*/  IMAD.MOV R26, RZ, RZ, -R24 ;  /* 0x000000ffff1a7224 */ /* 0x000fe400078e0a18 */
[----:B------:R-:W-:Y:S02]  /*07e0*/  IMAD R25, R14, R23, RZ ;  /* 0x000000170e197224 */ /* 0x000fe400078e02ff */
[----:B------:R-:W-:Y:S02]  /*07f0*/  IMAD.MOV.U32 R14, RZ, RZ, RZ ;  /* 0x000000ffff0e7224 */ /* 0x000fe400078e00ff */
[----:B------:R-:W-:Y:S02]  /*0800*/  @P0 VIADD R20, R20, 0x1 ;  /* 0x0000000114140836 */ /* 0x000fe40000000000 */
[----:B------:R-:W-:-:S03]  /*0810*/  IMAD.HI.U32 R14, R15, R25, R14 ;  /* 0x000000190f0e7227 */ /* 0x000fc600078e000e */
[----:B------:R-:W-:Y:S01]  /*0820*/  @!P2 IADD3 R20, PT, PT, -R20, RZ, RZ ;  /* 0x000000ff1414a210 */ /* 0x000fe20007ffe1ff */
[----:B0-----:R-:W-:Y:S01]  /*0830*/  IMAD.MOV R16, RZ, RZ, -R17 ;  /* 0x000000ffff107224 */ /* 0x001fe200078e0a11 */
[----:B------:R-:W-:-:S03]  /*0840*/  @!P1 LOP3.LUT R20, RZ, R5, RZ, 0x33, !PT ;  /* 0x00000005ff149212 */ /* 0x000fc600078e33ff */
[----:B------:R-:W-:Y:S01]  /*0850*/  IMAD R25, R16, R21, RZ ;  /* 0x0000001510197224 */ /* 0x000fe200078e02ff */
[----:B------:R-:W-:Y:S02]  /*0860*/  IABS R15, R20 ;  /* 0x00000014000f7213 */ /* 0x000fe40000000000 */
[----:B------:R-:W-:-:S03]  /*0870*/  MOV R16, RZ ;  /* 0x000000ff00107202 */ /* 0x000fc60000000f00 */
[----:B------:R-:W-:-:S04]  /*0880*/  IMAD.HI.U32 R24, R14, R15, RZ ;  /* 0x0000000f0e187227 */ /* 0x000fc800078e00ff */
[----:B------:R-:W-:-:S04]  /*0890*/  IMAD.HI.U32 R25, R17, R25, R16 ;  /* 0x0000001911197227 */ /* 0x000fc800078e0010 */
[----:B------:R-:W-:Y:S02]  /*08a0*/  VIADD R16, R2, 0xfffffffe ;  /* 0xfffffffe02107836 */ /* 0x000fe40000000000 */
[----:B------:R-:W-:Y:S02]  /*08b0*/  IMAD R26, R24, R26, R15 ;  /* 0x0000001a181a7224 */ /* 0x000fe400078e020f */
[----:B------:R-:W-:-:S05]  /*08c0*/  IMAD.WIDE.U32 R14, R16, 0x4, R12 ;  /* 0x00000004100e7825 */ /* 0x000fca00078e000c */
[----:B------:R-:W2:Y:S01]  /*08d0*/  LDG.E R17, desc[UR8][R14.64] ;  /* 0x000000080e117981 */ /* 0x000ea2000c1e1900 */
[----:B------:R-:W-:Y:S01]  /*08e0*/  ISETP.GT.U32.AND P1, PT, R23, R26, PT ;  /* 0x0000001a1700720c */ /* 0x000fe20003f24070 */
[----:B------:R-:W-:Y:S01]  /*08f0*/  IMAD.MOV R27, RZ, RZ, -R6 ;  /* 0x000000ffff1b7224 */ /* 0x000fe200078e0a06 */
[----:B------:R-:W-:-:S03]  /*0900*/  LEA R11, R11, R1, 0x2 ;  /* 0x000000010b0b7211 */ /* 0x000fc600078e10ff */
[----:B------:R-:W-:Y:S01]  /*0910*/  IMAD R22, R22, R27, R19 ;  /* 0x0000001b16167224 */ /* 0x000fe200078e0213 */
[----:B------:R-:W-:-:S04]  /*0920*/  LOP3.LUT R19, R20, R9, RZ, 0x3c, !PT ;  /* 0x0000000914137212 */ /* 0x000fc800078e3cff */
[----:B------:R-:W-:Y:S01]  /*0930*/  ISETP.GE.AND P2, PT, R19, RZ, PT ;  /* 0x000000ff1300720c */ /* 0x000fe20003f46270 */
[----:B------:R0:W-:Y:S01]  /*0940*/  STL [R11], R22 ;  /* 0x000000160b007387 */ /* 0x0001e20000100800 */
[----:B------:R-:W-:Y:S01]  /*0950*/  IABS R19, R7 ;  /* 0x0000000700137213 */ /* 0x000fe20000000000 */
[----:B------:R-:W-:Y:S01]  /*0960*/  @!P1 IMAD.IADD R26, R26, 0x1, -R23 ;  /* 0x000000011a1a9824 */ /* 0x000fe200078e0a17 */
[----:B------:R-:W-:Y:S02]  /*0970*/  @!P1 IADD3 R24, PT, PT, R24, 0x1, RZ ;  /* 0x0000000118189810 */ /* 0x000fe40007ffe0ff */
[----:B------:R-:W-:Y:S02]  /*0980*/  ISETP.NE.AND P1, PT, R9, RZ, PT ;  /* 0x000000ff0900720c */ /* 0x000fe40003f25270 */
[----:B------:R-:W-:Y:S02]  /*0990*/  ISETP.GE.U32.AND P0, PT, R26, R23, PT ;  /* 0x000000171a00720c */ /* 0x000fe40003f06070 */
[----:B0-----:R-:W-:-:S11]  /*09a0*/  IADD3 R11, PT, PT, R2, -0x3, RZ ;  /* 0xfffffffd020b7810 */ /* 0x001fd60007ffe0ff */
[----:B------:R-:W-:-:S04]  /*09b0*/  @P0 VIADD R24, R24, 0x1 ;  /* 0x0000000118180836 */ /* 0x000fc80000000000 */
[----:B------:R-:W-:Y:S01]  /*09c0*/  @!P2 IMAD.MOV R24, RZ, RZ, -R24 ;  /* 0x000000ffff18a224 */ /* 0x000fe200078e0a18 */
[----:B------:R-:W-:Y:S02]  /*09d0*/  @!P1 LOP3.LUT R24, RZ, R9, RZ, 0x33, !PT ;  /* 0x00000009ff189212 */ /* 0x000fe400078e33ff */
[----:B--2---:R-:W-:-:S04]  /*09e0*/  IABS R23, R17 ;  /* 0x0000001100177213 */ /* 0x004fc80000000000 */
[----:B------:R-:W0:Y:S08]  /*09f0*/  I2F.RP R26, R23 ;  /* 0x00000017001a7306 */ /* 0x000e300000209400 */
[----:B0-----:R-:W0:Y:S02]  /*0a00*/  MUFU.RCP R26, R26 ;  /* 0x0000001a001a7308 */ /* 0x001e240000001000 */
[----:B0-----:R-:W-:Y:S01]  /*0a10*/  VIADD R14, R26, 0xffffffe ;  /* 0x0ffffffe1a0e7836 */ /* 0x001fe20000000000 */
[----:B------:R-:W-:-:S05]  /*0a20*/  IABS R26, R24 ;  /* 0x00000018001a7213 */ /* 0x000fca0000000000 */
[----:B------:R0:W1:Y:S01]  /*0a30*/  F2I.FTZ.U32.TRUNC.NTZ R15, R14 ;  /* 0x0000000e000f7305 */ /* 0x000062000021f000 */
[----:B------:R-:W-:-:S04]  /*0a40*/  IMAD.HI.U32 R25, R25, R26, RZ ;  /* 0x0000001a19197227 */ /* 0x000fc800078e00ff */
[----:B0-----:R-:W-:-:S04]  /*0a50*/  IMAD.MOV R14, RZ, RZ, -R19 ;  /* 0x000000ffff0e7224 */ /* 0x001fc800078e0a13 */
[----:B------:R-:W-:Y:S02]  /*0a60*/  IMAD R26, R25, R14, R26 ;  /* 0x0000000e191a7224 */ /* 0x000fe400078e021a */
[----:B-1----:R-:W-:Y:S02]  /*0a70*/  IMAD.MOV R28, RZ, RZ, -R15 ;  /* 0x000000ffff1c7224 */ /* 0x002fe400078e0a0f */
[----:B------:R-:W-:Y:S02]  /*0a80*/  IMAD.MOV.U32 R14, RZ, RZ, RZ ;  /* 0x000000ffff0e7224 */ /* 0x000fe400078e00ff */
[----:B------:R-:W-:-:S04]  /*0a90*/  IMAD R19, R28, R23, RZ ;  /* 0x000000171c137224 */ /* 0x000fc800078e02ff */
[----:B------:R-:W-:-:S04]  /*0aa0*/  IMAD.HI.U32 R22, R15, R19, R14 ;  /* 0x000000130f167227 */ /* 0x000fc800078e000e */
[----:B------:R-:W-:-:S05]  /*0ab0*/  IMAD.WIDE.U32 R14, R11, 0x4, R12 ;  /* 0x000000040b0e7825 */ /* 0x000fca00078e000c */
[----:B------:R-:W2:Y:S01]  /*0ac0*/  LDG.E R19, desc[UR8][R14.64] ;  /* 0x000000080e137981 */ /* 0x000ea2000c1e1900 */
[----:B------:R-:W-:Y:S01]  /*0ad0*/  ISETP.GT.U32.AND P1, PT, R21, R26, PT ;  /* 0x0000001a1500720c */ /* 0x000fe20003f24070 */
[----:B------:R-:W-:Y:S02]  /*0ae0*/  IMAD.MOV R27, RZ, RZ, -R18 ;  /* 0x000000ffff1b7224 */ /* 0x000fe400078e0a12 */
[----:B------:R-:W-:Y:S02]  /*0af0*/  IMAD R8, R8, 0x4, R1 ;  /* 0x0000000408087824 */ /* 0x000fe400078e0201 */
[----:B------:R-:W-:Y:S01]  /*0b00*/  IMAD R3, R3, R27, R6 ;  /* 0x0000001b03037224 */ /* 0x000fe200078e0206 */
[----:B------:R-:W-:-:S04]  /*0b10*/  LOP3.LUT R6, R24, R7, RZ, 0x3c, !PT ;  /* 0x0000000718067212 */ /* 0x000fc800078e3cff */
[----:B------:R-:W-:Y:S01]  /*0b20*/  ISETP.GE.AND P2, PT, R6, RZ, PT ;  /* 0x000000ff0600720c */ /* 0x000fe20003f46270 */
[----:B------:R0:W-:Y:S01]  /*0b30*/  STL [R8], R3 ;  /* 0x0000000308007387 */ /* 0x0001e20000100800 */
[----:B------:R-:W-:Y:S01]  /*0b40*/  IABS R6, R17 ;  /* 0x0000001100067213 */ /* 0x000fe20000000000 */
[----:B------:R-:W-:Y:S02]  /*0b50*/  @!P1 IMAD.IADD R26, R26, 0x1, -R21 ;  /* 0x000000011a1a9824 */ /* 0x000fe400078e0a15 */
[----:B------:R-:W-:Y:S01]  /*0b60*/  @!P1 VIADD R25, R25, 0x1 ;  /* 0x0000000119199836 */ /* 0x000fe20000000000 */
[----:B------:R-:W-:Y:S02]  /*0b70*/  ISETP.NE.AND P1, PT, R7, RZ, PT ;  /* 0x000000ff0700720c */ /* 0x000fe40003f25270 */
[----:B------:R-:W-:Y:S01]  /*0b80*/  ISETP.GE.U32.AND P0, PT, R26, R21, PT ;  /* 0x000000151a00720c */ /* 0x000fe20003f06070 */
[----:B0-----:R-:W-:-:S12]  /*0b90*/  VIADD R3, R2, 0xfffffffc ;  /* 0xfffffffc02037836 */ /* 0x001fd80000000000 */
[----:B------:R-:W-:-:S04]  /*0ba0*/  @P0 VIADD R25, R25, 0x1 ;  /* 0x0000000119190836 */ /* 0x000fc80000000000 */
[----:B------:R-:W-:Y:S01]  /*0bb0*/  @!P2 IMAD.MOV R25, RZ, RZ, -R25 ;  /* 0x000000ffff19a224 */ /* 0x000fe200078e0a19 */
[----:B------:R-:W-:-:S04]  /*0bc0*/  @!P1 LOP3.LUT R25, RZ, R7, RZ, 0x33, !PT ;  /* 0x00000007ff199212 */ /* 0x000fc800078e33ff */
[----:B------:R-:W-:-:S05]  /*0bd0*/  IABS R27, R25 ;  /* 0x00000019001b7213 */ /* 0x000fca0000000000 */
[----:B------:R-:W-:Y:S01]  /*0be0*/  IMAD.HI.U32 R22, R22, R27, RZ ;  /* 0x0000001b16167227 */ /* 0x000fe200078e00ff */
[----:B--2---:R-:W-:-:S04]  /*0bf0*/  IABS R21, R19 ;  /* 0x0000001300157213 */ /* 0x004fc80000000000 */
[----:B------:R-:W0:Y:S08]  /*0c00*/  I2F.RP R26, R21 ;  /* 0x00000015001a7306 */ /* 0x000e300000209400 */
[----:B0-----:R-:W0:Y:S02]  /*0c10*/  MUFU.RCP R26, R26 ;  /* 0x0000001a001a7308 */ /* 0x001e240000001000 */
[----:B0-----:R-:W-:Y:S01]  /*0c20*/  IADD3 R14, PT, PT, R26, 0xffffffe, RZ ;  /* 0x0ffffffe1a0e7810 */ /* 0x001fe20007ffe0ff */
[----:B------:R-:W-:-:S05]  /*0c30*/  IMAD.MOV R26, RZ, RZ, -R6 ;  /* 0x000000ffff1a7224 */ /* 0x000fca00078e0a06 */
[----:B------:R0:W1:Y:S01]  /*0c40*/  F2I.FTZ.U32.TRUNC.NTZ R15, R14 ;  /* 0x0000000e000f7305 */ /* 0x000062000021f000 */
[----:B------:R-:W-:Y:S02]  /*0c50*/  IMAD R26, R22, R26, R27 ;  /* 0x0000001a161a7224 */ /* 0x000fe400078e021b */
[----:B0-----:R-:W-:Y:S01]  /*0c60*/  HFMA2 R14, -RZ, RZ, 0, 0 ;  /* 0x00000000ff0e7431 */ /* 0x001fe200000001ff */
[----:B-1----:R-:W-:-:S05]  /*0c70*/  IADD3 R28, PT, PT, RZ, -R15, RZ ;  /* 0x8000000fff1c7210 */ /* 0x002fca0007ffe0ff */
[----:B------:R-:W-:-:S04]  /*0c80*/  IMAD.MOV.U32 R6, RZ, RZ, R28 ;  /* 0x000000ffff067224 */ /* 0x000fc800078e001c */
[----:B------:R-:W-:-:S04]  /*0c90*/  IMAD R29, R6, R21, RZ ;  /* 0x00000015061d7224 */ /* 0x000fc800078e02ff */
[----:B------:R-:W-:-:S04]  /*0ca0*/  IMAD.HI.U32 R8, R15, R29, R14 ;  /* 0x0000001d0f087227 */ /* 0x000fc800078e000e */
[----:B------:R-:W-:-:S05]  /*0cb0*/  IMAD.WIDE.U32 R14, R3, 0x4, R12 ;  /* 0x00000004030e7825 */ /* 0x000fca00078e000c */
[----:B------:R0:W2:Y:S01]  /*0cc0*/  LDG.E R6, desc[UR8][R14.64] ;  /* 0x000000080e067981 */ /* 0x0000a2000c1e1900 */
[----:B------:R-:W-:Y:S01]  /*0cd0*/  ISETP.GT.U32.AND P1, PT, R23, R26, PT ;  /* 0x0000001a1700720c */ /* 0x000fe20003f24070 */
[--C-:B------:R-:W-:Y:S01]  /*0ce0*/  IMAD R10, R10, 0x4, R1.reuse ;  /* 0x000000040a0a7824 */ /* 0x100fe200078e0201 */
[----:B------:R-:W-:Y:S01]  /*0cf0*/  LEA R16, R16, R1, 0x2 ;  /* 0x0000000110107211 */ /* 0x000fe200078e10ff */
[--C-:B------:R-:W-:Y:S01]  /*0d00*/  IMAD R4, R4, 0x4, R1.reuse ;  /* 0x0000000404047824 */ /* 0x100fe200078e0201 */
[----:B------:R-:W-:Y:S01]  /*0d10*/  UIADD3 UR5, UPT, UPT, UR5, 0x8, URZ ;  /* 0x0000000805057890 */ /* 0x000fe2000fffe0ff */
[----:B------:R-:W-:-:S03]  /*0d20*/  IMAD R11, R11, 0x4, R1 ;  /* 0x000000040b0b7824 */ /* 0x000fc600078e0201 */
[----:B------:R-:W-:-:S05]  /*0d30*/  UISETP.NE.AND UP0, UPT, UR5, URZ, UPT ;  /* 0x000000ff0500728c */ /* 0x000fca000bf05270 */
[----:B------:R-:W-:Y:S02]  /*0d40*/  @!P1 IMAD.IADD R26, R26, 0x1, -R23 ;  /* 0x000000011a1a9824 */ /* 0x000fe400078e0a17 */
[----:B------:R-:W-:Y:S01]  /*0d50*/  @!P1 VIADD R22, R22, 0x1 ;  /* 0x0000000116169836 */ /* 0x000fe20000000000 */
[----:B------:R-:W-:Y:S02]  /*0d60*/  ISETP.NE.AND P1, PT, R17, RZ, PT ;  /* 0x000000ff1100720c */ /* 0x000fe40003f25270 */
[----:B------:R-:W-:Y:S02]  /*0d70*/  ISETP.GE.U32.AND P0, PT, R26, R23, PT ;  /* 0x000000171a00720c */ /* 0x000fe40003f06070 */
[----:B------:R-:W-:Y:S02]  /*0d80*/  IADD3 R23, PT, PT, -R20, RZ, RZ ;  /* 0x000000ff14177210 */ /* 0x000fe40007ffe1ff */
[----:B------:R-:W-:-:S03]  /*0d90*/  IABS R26, R19 ;  /* 0x00000013001a7213 */ /* 0x000fc60000000000 */
[----:B------:R-:W-:Y:S01]  /*0da0*/  IMAD R5, R5, R23, R18 ;  /* 0x0000001705057224 */ /* 0x000fe200078e0212 */
[----:B------:R-:W-:Y:S01]  /*0db0*/  LOP3.LUT R18, R25, R17, RZ, 0x3c, !PT ;  /* 0x0000001119127212 */ /* 0x000fe200078e3cff */
[----:B------:R-:W-:-:S03]  /*0dc0*/  IMAD.MOV R26, RZ, RZ, -R26 ;  /* 0x000000ffff1a7224 */ /* 0x000fc600078e0a1a */
[----:B------:R-:W-:Y:S01]  /*0dd0*/  ISETP.GE.AND P2, PT, R18, RZ, PT ;  /* 0x000000ff1200720c */ /* 0x000fe20003f46270 */
[----:B------:R1:W-:Y:S01]  /*0de0*/  STL [R10], R5 ;  /* 0x000000050a007387 */ /* 0x0003e20000100800 */
[----:B------:R-:W-:Y:S01]  /*0df0*/  @P0 IADD3 R22, PT, PT, R22, 0x1, RZ ;  /* 0x0000000116160810 */ /* 0x000fe20007ffe0ff */
[----:B-1----:R-:W-:-:S10]  /*0e00*/  IMAD R10, R3, 0x4, R1 ;  /* 0x00000004030a7824 */ /* 0x002fd400078e0201 */
[----:B------:R-:W-:Y:S01]  /*0e10*/  @!P2 IMAD.MOV R22, RZ, RZ, -R22 ;  /* 0x000000ffff16a224 */ /* 0x000fe200078e0a16 */
[----:B------:R-:W-:-:S04]  /*0e20*/  @!P1 LOP3.LUT R22, RZ, R17, RZ, 0x33, !PT ;  /* 0x00000011ff169212 */ /* 0x000fc800078e33ff */
[----:B0-----:R-:W-:-:S05]  /*0e30*/  IABS R15, R22 ;  /* 0x00000016000f7213 */ /* 0x001fca0000000000 */
[----:B------:R-:W-:-:S04]  /*0e40*/  IMAD.HI.U32 R8, R8, R15, RZ ;  /* 0x0000000f08087227 */ /* 0x000fc800078e00ff */
[----:B------:R-:W-:-:S05]  /*0e50*/  IMAD R26, R8, R26, R15 ;  /* 0x0000001a081a7224 */ /* 0x000fca00078e020f */
[----:B------:R-:W-:-:S13]  /*0e60*/  ISETP.GT.U32.AND P1, PT, R21, R26, PT ;  /* 0x0000001a1500720c */ /* 0x000fda0003f24070 */
[----:B------:R-:W-:Y:S02]  /*0e70*/  @!P1 IMAD.IADD R26, R26, 0x1, -R21 ;  /* 0x000000011a1a9824 */ /* 0x000fe400078e0a15 */
[----:B------:R-:W-:Y:S01]  /*0e80*/  @!P1 VIADD R8, R8, 0x1 ;  /* 0x0000000108089836 */ /* 0x000fe20000000000 */
[----:B------:R-:W-:Y:S02]  /*0e90*/  ISETP.NE.AND P1, PT, R19, RZ, PT ;  /* 0x000000ff1300720c */ /* 0x000fe40003f25270 */
[----:B------:R-:W-:-:S13]  /*0ea0*/  ISETP.GE.U32.AND P0, PT, R26, R21, PT ;  /* 0x000000151a00720c */ /* 0x000fda0003f06070 */
[----:B------:R-:W-:Y:S01]  /*0eb0*/  @P0 VIADD R8, R8, 0x1 ;  /* 0x0000000108080836 */ /* 0x000fe20000000000 */
[----:B--2---:R-:W-:-:S05]  /*0ec0*/  IABS R23, R6 ;  /* 0x0000000600177213 */ /* 0x004fca0000000000 */
[----:B------:R-:W-:-:S04]  /*0ed0*/  IMAD.MOV.U32 R18, RZ, RZ, R23 ;  /* 0x000000ffff127224 */ /* 0x000fc800078e0017 */
[----:B------:R-:W0:Y:S08]  /*0ee0*/  I2F.RP R23, R18 ;  /* 0x0000001200177306 */ /* 0x000e300000209400 */
[----:B0-----:R-:W0:Y:S02]  /*0ef0*/  MUFU.RCP R14, R23 ;  /* 0x00000017000e7308 */ /* 0x001e240000001000 */
[----:B0-----:R-:W-:-:S02]  /*0f00*/  IADD3 R15, PT, PT, R14, 0xffffffe, RZ ;  /* 0x0ffffffe0e0f7810 */ /* 0x001fc40007ffe0ff */
[----:B------:R-:W-:-:S04]  /*0f10*/  LOP3.LUT R14, R22, R19, RZ, 0x3c, !PT ;  /* 0x00000013160e7212 */ /* 0x000fc800078e3cff */
[----:B------:R-:W0:Y:S01]  /*0f20*/  F2I.FTZ.U32.TRUNC.NTZ R15, R15 ;  /* 0x0000000f000f7305 */ /* 0x000e22000021f000 */
[----:B------:R-:W-:Y:S02]  /*0f30*/  ISETP.GE.AND P2, PT, R14, RZ, PT ;  /* 0x000000ff0e00720c */ /* 0x000fe40003f46270 */
[----:B------:R-:W-:Y:S01]  /*0f40*/  MOV R14, RZ ;  /* 0x000000ff000e7202 */ /* 0x000fe20000000f00 */
[----:B0-----:R-:W-:-:S04]  /*0f50*/  IMAD.MOV R21, RZ, RZ, -R15 ;  /* 0x000000ffff157224 */ /* 0x001fc800078e0a0f */
[----:B------:R-:W-:-:S04]  /*0f60*/  IMAD R21, R21, R18, RZ ;  /* 0x0000001215157224 */ /* 0x000fc800078e02ff */
[----:B------:R-:W-:Y:S01]  /*0f70*/  IMAD.HI.U32 R14, R15, R21, R14 ;  /* 0x000000150f0e7227 */ /* 0x000fe200078e000e */
[----:B------:R-:W-:Y:S02]  /*0f80*/  MOV R15, R8 ;  /* 0x00000008000f7202 */ /* 0x000fe40000000f00 */
[----:B------:R-:W-:-:S03]  /*0f90*/  IABS R8, R6 ;  /* 0x0000000600087213 */ /* 0x000fc60000000000 */
[----:B------:R-:W-:Y:S01]  /*0fa0*/  @!P2 IMAD.MOV R15, RZ, RZ, -R15 ;  /* 0x000000ffff0fa224 */ /* 0x000fe200078e0a0f */
[----:B------:R-:W-:Y:S01]  /*0fb0*/  @!P1 LOP3.LUT R15, RZ, R19, RZ, 0x33, !PT ;  /* 0x00000013ff0f9212 */ /* 0x000fe200078e33ff */
[----:B------:R-:W-:-:S03]  /*0fc0*/  IMAD.MOV R23, RZ, RZ, -R8 ;  /* 0x000000ffff177224 */ /* 0x000fc600078e0a08 */
[----:B------:R-:W-:-:S05]  /*0fd0*/  IABS R21, R15 ;  /* 0x0000000f00157213 */ /* 0x000fca0000000000 */
[----:B------:R-:W-:Y:S01]  /*0fe0*/  IMAD.HI.U32 R8, R14, R21, RZ ;  /* 0x000000150e087227 */ /* 0x000fe200078e00ff */
[----:B------:R-:W-:-:S03]  /*0ff0*/  LOP3.LUT R14, R15, R6, RZ, 0x3c, !PT ;  /* 0x000000060f0e7212 */ /* 0x000fc600078e3cff */
[----:B------:R-:W-:Y:S01]  /*1000*/  IMAD R21, R8, R23, R21 ;  /* 0x0000001708157224 */ /* 0x000fe200078e0215 */
[----:B------:R-:W-:Y:S01]  /*1010*/  ISETP.GE.AND P2, PT, R14, RZ, PT ;  /* 0x000000ff0e00720c */ /* 0x000fe20003f46270 */
[----:B------:R-:W-:-:S03]  /*1020*/  IMAD.MOV R14, RZ, RZ, -R24 ;  /* 0x000000ffff0e7224 */ /* 0x000fc600078e0a18 */
[----:B------:R-:W-:Y:S01]  /*1030*/  ISETP.GT.U32.AND P1, PT, R18, R21, PT ;  /* 0x000000151200720c */ /* 0x000fe20003f24070 */
[----:B------:R-:W-:Y:S01]  /*1040*/  IMAD R9, R9, R14, R20 ;  /* 0x0000000e09097224 */ /* 0x000fe200078e0214 */
[----:B------:R-:W-:Y:S01]  /*1050*/  IADD3 R14, PT, PT, -R25, RZ, RZ ;  /* 0x000000ff190e7210 */ /* 0x000fe20007ffe1ff */
[----:B------:R-:W-:-:S04]  /*1060*/  IMAD.MOV R20, RZ, RZ, -R15 ;  /* 0x000000ffff147224 */ /* 0x000fc800078e0a0f */
[----:B------:R-:W-:-:S06]  /*1070*/  IMAD R7, R7, R14, R24 ;  /* 0x0000000e07077224 */ /* 0x000fcc00078e0218 */
[-C--:B------:R-:W-:Y:S01]  /*1080*/  @!P1 IADD3 R21, PT, PT, R21, -R18.reuse, RZ ;  /* 0x8000001215159210 */ /* 0x080fe20007ffe0ff */
[----:B------:R-:W-:Y:S01]  /*1090*/  @!P1 VIADD R8, R8, 0x1 ;  /* 0x0000000108089836 */ /* 0x000fe20000000000 */
[----:B------:R-:W-:Y:S02]  /*10a0*/  ISETP.NE.AND P1, PT, R6, RZ, PT ;  /* 0x000000ff0600720c */ /* 0x000fe40003f25270 */
[----:B------:R-:W-:Y:S01]  /*10b0*/  ISETP.GE.U32.AND P0, PT, R21, R18, PT ;  /* 0x000000121500720c */ /* 0x000fe20003f06070 */
[--C-:B------:R-:W-:Y:S02]  /*10c0*/  IMAD.MOV R18, RZ, RZ, -R22.reuse ;  /* 0x000000ffff127224 */ /* 0x100fe400078e0a16 */
[----:B------:R-:W-:Y:S02]  /*10d0*/  IMAD R22, R19, R20, R22 ;  /* 0x0000001413167224 */ /* 0x000fe400078e0216 */
[----:B------:R-:W-:-:S08]  /*10e0*/  IMAD R17, R17, R18, R25 ;  /* 0x0000001211117224 */ /* 0x000fd000078e0219 */
[----:B------:R-:W-:-:S05]  /*10f0*/  @P0 IADD3 R8, PT, PT, R8, 0x1, RZ ;  /* 0x0000000108080810 */ /* 0x000fca0007ffe0ff */
[----:B------:R-:W-:Y:S01]  /*1100*/  @!P2 IMAD.MOV R8, RZ, RZ, -R8 ;  /* 0x000000ffff08a224 */ /* 0x000fe200078e0a08 */
[----:B------:R-:W-:-:S04]  /*1110*/  @!P1 LOP3.LUT R8, RZ, R6, RZ, 0x33, !PT ;  /* 0x00000006ff089212 */ /* 0x000fc800078e33ff */
[----:B------:R-:W-:Y:S01]  /*1120*/  IADD3 R21, PT, PT, -R8, RZ, RZ ;  /* 0x000000ff08157210 */ /* 0x000fe20007ffe1ff */
[----:B------:R-:W-:-:S04]  /*1130*/  IMAD.MOV.U32 R19, RZ, RZ, R8 ;  /* 0x000000ffff137224 */ /* 0x000fc800078e0008 */
[----:B------:R-:W-:Y:S02]  /*1140*/  IMAD R15, R6, R21, R15 ;  /* 0x00000015060f7224 */ /* 0x000fe400078e020f */
[C---:B------:R-:W-:Y:S01]  /*1150*/  IMAD R6, R2.reuse, 0x4, R1 ;  /* 0x0000000402067824 */ /* 0x040fe200078e0201 */
[----:B------:R-:W-:-:S04]  /*1160*/  IADD3 R2, PT, PT, R2, -0x8, RZ ;  /* 0xfffffff802027810 */ /* 0x000fc80007ffe0ff */
[----:B------:R1:W-:Y:S04]  /*1170*/  STL [R6], R9 ;  /* 0x0000000906007387 */ /* 0x0003e80000100800 */
[----:B------:R1:W-:Y:S04]  /*1180*/  STL [R4], R7 ;  /* 0x0000000704007387 */ /* 0x0003e80000100800 */
[----:B------:R1:W-:Y:S04]  /*1190*/  STL [R16], R17 ;  /* 0x0000001110007387 */ /* 0x0003e80000100800 */
[----:B------:R1:W-:Y:S04]  /*11a0*/  STL [R11], R22 ;  /* 0x000000160b007387 */ /* 0x0003e80000100800 */
[----:B------:R1:W-:Y:S01]  /*11b0*/  STL [R10], R15 ;  /* 0x0000000f0a007387 */ /* 0x0003e20000100800 */
[----:B------:R-:W-:Y:S05]  /*11c0*/  BRA.U UP0, `(.L_x_140) ;  /* 0xffffffed00f47547 */ /* 0x000fea000b83ffff */
[----:B------:R-:W-:-:S07]  /*11d0*/  VIADD R12, R2, 0x4 ;  /* 0x00000004020c7836 */ /* 0x000fce0000000000 */
.L_x_139:
[----:B------:R-:W-:-:S09]  /*11e0*/  UISETP.NE.AND UP0, UPT, UR10, URZ, UPT ;  /* 0x000000ff0a00728c */ /* 0x000fd2000bf05270 */
[----:B------:R-:W-:Y:S05]  /*11f0*/  BRA.U !UP0, `(.L_x_141) ;  /* 0x0000000d08bc7547 */ /* 0x000fea000b800000 */
[----:B------:R-:W0:Y:S01]  /*1200*/  LDCU UR4, c[0x0][0x3b8] ;  /* 0x00007700ff0477ac */ /* 0x000e220008000800 */
[----:B------:R-:W-:Y:S02]  /*1210*/  UISETP.GE.U32.AND UP0, UPT, UR10, 0x4, UPT ;  /* 0x000000040a00788c */ /* 0x000fe4000bf06070 */
[----:B0-----:R-:W-:-:S04]  /*1220*/  ULOP3.LUT UR5, UR4, 0x3, URZ, 0xc0, !UPT ;  /* 0x0000000304057892 */ /* 0x001fc8000f8ec0ff */
[----:B------:R-:W-:-:S03]  /*1230*/  UISETP.NE.AND UP1, UPT, UR5, URZ, UPT ;  /* 0x000000ff0500728c */ /* 0x000fc6000bf25270 */
[----:B------:R-:W-:Y:S08]  /*1240*/  BRA.U !UP0, `(.L_x_142) ;  /* 0x00000009080c7547 */ /* 0x000ff0000b800000 */
[----:B------:R-:W0:Y:S01]  /*1250*/  LDC.64 R2, c[0x0][0x388] ;  /* 0x0000e200ff027b82 */ /* 0x000e220000000a00 */
[----:B-1----:R-:W-:-:S05]  /*1260*/  IADD3 R4, PT, PT, R12, -0x1, RZ ;  /* 0xffffffff0c047810 */ /* 0x002fca0007ffe0ff */
[----:B0-----:R-:W-:-:S05]  /*1270*/  IMAD.WIDE.U32 R14, R4, 0x4, R2 ;  /* 0x00000004040e7825 */ /* 0x001fca00078e0002 */
[----:B------:R-:W2:Y:S01]  /*1280*/  LDG.E R8, desc[UR8][R14.64] ;  /* 0x000000080e087981 */ /* 0x000ea2000c1e1900 */
[----:B------:R-:W-:-:S04]  /*1290*/  VIADD R6, R12, 0xfffffffe ;  /* 0xfffffffe0c067836 */ /* 0x000fc80000000000 */
[----:B------:R-:W-:-:S05]  /*12a0*/  IMAD.WIDE.U32 R16, R6, 0x4, R2 ;  /* 0x0000000406107825 */ /* 0x000fca00078e0002 */
[----:B------:R0:W3:Y:S01]  /*12b0*/  LDG.E R5, desc[UR8][R16.64] ;  /* 0x0000000810057981 */ /* 0x0000e2000c1e1900 */
[----:B------:R-:W-:-:S04]  /*12c0*/  VIADD R10, R12, 0xfffffffd ;  /* 0xfffffffd0c0a7836 */ /* 0x000fc80000000000 */
[----:B------:R-:W-:-:S05]  /*12d0*/  IMAD.WIDE.U32 R20, R10, 0x4, R2 ;  /* 0x000000040a147825 */ /* 0x000fca00078e0002 */
[----:B------:R-:W4:Y:S01]  /*12e0*/  LDG.E R7, desc[UR8][R20.64] ;  /* 0x0000000814077981 */ /* 0x000f22000c1e1900 */
[----:B------:R-:W-:-:S05]  /*12f0*/  IADD3 R12, PT, PT, R12, -0x4, RZ ;  /* 0xfffffffc0c0c7810 */ /* 0x000fca0007ffe0ff */
[----:B------:R-:W-:-:S05]  /*1300*/  IMAD.WIDE.U32 R22, R12, 0x4, R2 ;  /* 0x000000040c167825 */ /* 0x000fca00078e0002 */
[----:B------:R-:W5:Y:S01]  /*1310*/  LDG.E R9, desc[UR8][R22.64] ;  /* 0x0000000816097981 */ /* 0x000f62000c1e1900 */
[----:B0-----:R-:W-:Y:S01]  /*1320*/  IABS R17, R19 ;  /* 0x0000001300117213 */ /* 0x001fe20000000000 */
[--C-:B------:R-:W-:Y:S02]  /*1330*/  IMAD R6, R6, 0x4, R1.reuse ;  /* 0x0000000406067824 */ /* 0x100fe400078e0201 */
[----:B------:R-:W-:Y:S01]  /*1340*/  IMAD R10, R10, 0x4, R1 ;  /* 0x000000040a0a7824 */ /* 0x000fe200078e0201 */
[----:B--2---:R-:W-:-:S04]  /*1350*/  IABS R13, R8 ;  /* 0x00000008000d7213 */ /* 0x004fc80000000000 */
[----:B------:R-:W0:Y:S01]  /*1360*/  I2F.RP R14, R13 ;  /* 0x0000000d000e7306 */ /* 0x000e220000209400 */
[-C--:B---3--:R-:W-:Y:S02]  /*1370*/  IABS R11, R5.reuse ;  /* 0x00000005000b7213 */ /* 0x088fe40000000000 */
[----:B------:R-:W-:-:S05]  /*1380*/  IABS R18, R5 ;  /* 0x0000000500127213 */ /* 0x000fca0000000000 */
[----:B0-----:R-:W0:Y:S02]  /*1390*/  MUFU.RCP R14, R14 ;  /* 0x0000000e000e7308 */ /* 0x001e240000001000 */
[----:B0-----:R-:W-:-:S06]  /*13a0*/  VIADD R2, R14, 0xffffffe ;  /* 0x0ffffffe0e027836 */ /* 0x001fcc0000000000 */
[----:B------:R0:W1:Y:S02]  /*13b0*/  F2I.FTZ.U32.TRUNC.NTZ R3, R2 ;  /* 0x0000000200037305 */ /* 0x000064000021f000 */
[----:B0-----:R-:W-:Y:S02]  /*13c0*/  HFMA2 R2, -RZ, RZ, 0, 0 ;  /* 0x00000000ff027431 */ /* 0x001fe400000001ff */
[----:B-1----:R-:W-:-:S04]  /*13d0*/  IMAD.MOV R16, RZ, RZ, -R3 ;  /* 0x000000ffff107224 */ /* 0x002fc800078e0a03 */
[----:B------:R-:W-:Y:S01]  /*13e0*/  IMAD R15, R16, R13, RZ ;  /* 0x0000000d100f7224 */ /* 0x000fe200078e02ff */
[----:B------:R-:W-:-:S03]  /*13f0*/  IABS R16, R8 ;  /* 0x0000000800107213 */ /* 0x000fc60000000000 */
[----:B------:R-:W-:Y:S02]  /*1400*/  IMAD.HI.U32 R3, R3, R15, R2 ;  /* 0x0000000f03037227 */ /* 0x000fe400078e0002 */
[----:B------:R-:W0:Y:S02]  /*1410*/  I2F.RP R15, R11 ;  /* 0x0000000b000f7306 */ /* 0x000e240000209400 */
[----:B------:R-:W-:Y:S02]  /*1420*/  IMAD.MOV.U32 R2, RZ, RZ, R17 ;  /* 0x000000ffff027224 */ /* 0x000fe400078e0011 */
[----:B------:R-:W-:Y:S02]  /*1430*/  IMAD.MOV R17, RZ, RZ, -R16 ;  /* 0x000000ffff117224 */ /* 0x000fe400078e0a10 */
[----:B------:R-:W-:-:S04]  /*1440*/  IMAD.HI.U32 R14, R3, R2, RZ ;  /* 0x00000002030e7227 */ /* 0x000fc800078e00ff */
[----:B------:R-:W-:Y:S01]  /*1450*/  IMAD R2, R14, R17, R2 ;  /* 0x000000110e027224 */ /* 0x000fe200078e0202 */
[----:B0-----:R-:W0:Y:S04]  /*1460*/  MUFU.RCP R15, R15 ;  /* 0x0000000f000f7308 */ /* 0x001e280000001000 */
[----:B------:R-:W-:-:S13]  /*1470*/  ISETP.GT.U32.AND P1, PT, R13, R2, PT ;  /* 0x000000020d00720c */ /* 0x000fda0003f24070 */
[-C--:B------:R-:W-:Y:S01]  /*1480*/  @!P1 IADD3 R2, PT, PT, R2, -R13.reuse, RZ ;  /* 0x8000000d02029210 */ /* 0x080fe20007ffe0ff */
[----:B------:R-:W-:Y:S01]  /*1490*/  @!P1 VIADD R14, R14, 0x1 ;  /* 0x000000010e0e9836 */ /* 0x000fe20000000000 */
[----:B------:R-:W-:Y:S01]  /*14a0*/  ISETP.NE.AND P1, PT, R8, RZ, PT ;  /* 0x000000ff0800720c */ /* 0x000fe20003f25270 */
[----:B0-----:R-:W-:Y:S01]  /*14b0*/  VIADD R3, R15, 0xffffffe ;  /* 0x0ffffffe0f037836 */ /* 0x001fe20000000000 */
[----:B------:R-:W-:Y:S02]  /*14c0*/  ISETP.GE.U32.AND P0, PT, R2, R13, PT ;  /* 0x0000000d0200720c */ /* 0x000fe40003f06070 */
[----:B------:R-:W-:Y:S02]  /*14d0*/  LOP3.LUT R2, R19, R8, RZ, 0x3c, !PT ;  /* 0x0000000813027212 */ /* 0x000fe400078e3cff */
[----:B----4-:R-:W-:Y:S01]  /*14e0*/  IABS R13, R7 ;  /* 0x00000007000d7213 */ /* 0x010fe20000000000 */
[----:B------:R-:W0:Y:S01]  /*14f0*/  F2I.FTZ.U32.TRUNC.NTZ R3, R3 ;  /* 0x0000000300037305 */ /* 0x000e22000021f000 */
[----:B------:R-:W-:-:S07]  /*1500*/  ISETP.GE.AND P2, PT, R2, RZ, PT ;  /* 0x000000ff0200720c */ /* 0x000fce0003f46270 */
[----:B------:R-:W1:Y:S01]  /*1510*/  I2F.RP R15, R13 ;  /* 0x0000000d000f7306 */ /* 0x000e620000209400 */
[----:B------:R-:W-:-:S05]  /*1520*/  @P0 IADD3 R14, PT, PT, R14, 0x1, RZ ;  /* 0x000000010e0e0810 */ /* 0x000fca0007ffe0ff */
[----:B------:R-:W-:Y:S01]  /*1530*/  @!P2 IMAD.MOV R14, RZ, RZ, -R14 ;  /* 0x000000ffff0ea224 */ /* 0x000fe200078e0a0e */
[----:B------:R-:W-:Y:S01]  /*1540*/  @!P1 LOP3.LUT R14, RZ, R8, RZ, 0x33, !PT ;  /* 0x00000008ff0e9212 */ /* 0x000fe200078e33ff */
[----:B0-----:R-:W-:-:S03]  /*1550*/  IMAD.MOV R2, RZ, RZ, -R3 ;  /* 0x000000ffff027224 */ /* 0x001fc600078e0a03 */
[----:B------:R-:W-:Y:S01]  /*1560*/  IABS R16, R14 ;  /* 0x0000000e00107213 */ /* 0x000fe20000000000 */
[----:B------:R-:W-:Y:S01]  /*1570*/  IMAD R17, R2, R11, RZ ;  /* 0x0000000b02117224 */ /* 0x000fe200078e02ff */
[----:B------:R-:W-:Y:S01]  /*1580*/  MOV R2, RZ ;  /* 0x000000ff00027202 */ /* 0x000fe20000000f00 */
[----:B-1----:R-:W0:Y:S04]  /*1590*/  MUFU.RCP R15, R15 ;  /* 0x0000000f000f7308 */ /* 0x002e280000001000 */
[----:B------:R-:W-:-:S04]  /*15a0*/  IMAD.HI.U32 R2, R3, R17, R2 ;  /* 0x0000001103027227 */ /* 0x000fc800078e0002 */
[----:B------:R-:W-:Y:S02]  /*15b0*/  IMAD.MOV.U32 R3, RZ, RZ, R16 ;  /* 0x000000ffff037224 */ /* 0x000fe400078e0010 */
[----:B------:R-:W-:Y:S01]  /*15c0*/  IMAD.MOV R17, RZ, RZ, -R18 ;  /* 0x000000ffff117224 */ /* 0x000fe200078e0a12 */
[----:B------:R-:W-:Y:S01]  /*15d0*/  IABS R18, R7 ;  /* 0x0000000700127213 */ /* 0x000fe20000000000 */
[----:B------:R-:W-:-:S04]  /*15e0*/  IMAD.HI.U32 R16, R2, R3, RZ ;  /* 0x0000000302107227 */ /* 0x000fc800078e00ff */
[----:B------:R-:W-:Y:S02]  /*15f0*/  IMAD R2, R16, R17, R3 ;  /* 0x0000001110027224 */ /* 0x000fe400078e0203 */
[----:B0-----:R-:W-:Y:S02]  /*1600*/  VIADD R3, R15, 0xffffffe ;  /* 0x0ffffffe0f037836 */ /* 0x001fe40000000000 */
[----:B------:R-:W-:Y:S01]  /*1610*/  IMAD.MOV R18, RZ, RZ, -R18 ;  /* 0x000000ffff127224 */ /* 0x000fe200078e0a12 */
[----:B------:R-:W-:-:S03]  /*1620*/  ISETP.GT.U32.AND P1, PT, R11, R2, PT ;  /* 0x000000020b00720c */ /* 0x000fc60003f24070 */
[----:B------:R-:W0:Y:S10]  /*1630*/  F2I.FTZ.U32.TRUNC.NTZ R3, R3 ;  /* 0x0000000300037305 */ /* 0x000e34000021f000 */
[----:B------:R-:W-:Y:S01]  /*1640*/  @!P1 IADD3 R2, PT, PT, R2, -R11, RZ ;  /* 0x8000000b02029210 */ /* 0x000fe20007ffe0ff */
[----:B------:R-:W-:Y:S01]  /*1650*/  @!P1 VIADD R16, R16, 0x1 ;  /* 0x0000000110109836 */ /* 0x000fe20000000000 */
[----:B------:R-:W-:-:S02]  /*1660*/  ISETP.NE.AND P1, PT, R5, RZ, PT ;  /* 0x000000ff0500720c */ /* 0x000fc40003f25270 */
[----:B------:R-:W-:Y:S02]  /*1670*/  ISETP.GE.U32.AND P0, PT, R2, R11, PT ;  /* 0x0000000b0200720c */ /* 0x000fe40003f06070 */
[----:B------:R-:W-:Y:S02]  /*1680*/  LOP3.LUT R2, R14, R5, RZ, 0x3c, !PT ;  /* 0x000000050e027212 */ /* 0x000fe400078e3cff */
[----:B-----5:R-:W-:Y:S02]  /*1690*/  IABS R11, R9 ;  /* 0x00000009000b7213 */ /* 0x020fe40000000000 */
[----:B------:R-:W-:Y:S01]  /*16a0*/  ISETP.GE.AND P2, PT, R2, RZ, PT ;  /* 0x000000ff0200720c */ /* 0x000fe20003f46270 */
[----:B0-----:R-:W-:-:S04]  /*16b0*/  IMAD.MOV R2, RZ, RZ, -R3 ;  /* 0x000000ffff027224 */ /* 0x001fc800078e0a03 */
[----:B------:R-:W-:Y:S02]  /*16c0*/  IMAD R15, R2, R13, RZ ;  /* 0x0000000d020f7224 */ /* 0x000fe400078e02ff */
[----:B------:R-:W-:Y:S01]  /*16d0*/  HFMA2 R2, -RZ, RZ, 0, 0 ;  /* 0x00000000ff027431 */ /* 0x000fe200000001ff */
[----:B------:R-:W-:-:S05]  /*16e0*/  @P0 IADD3 R16, PT, PT, R16, 0x1, RZ ;  /* 0x0000000110100810 */ /* 0x000fca0007ffe0ff */
[----:B------:R-:W-:Y:S01]  /*16f0*/  @!P2 IMAD.MOV R16, RZ, RZ, -R16 ;  /* 0x000000ffff10a224 */ /* 0x000fe200078e0a10 */
[----:B------:R-:W-:Y:S01]  /*1700*/  @!P1 LOP3.LUT R16, RZ, R5, RZ, 0x33, !PT ;  /* 0x00000005ff109212 */ /* 0x000fe200078e33ff */
[----:B------:R-:W-:-:S03]  /*1710*/  IMAD.HI.U32 R2, R3, R15, R2 ;  /* 0x0000000f03027227 */ /* 0x000fc600078e0002 */
[----:B------:R-:W-:Y:S01]  /*1720*/  IABS R17, R16 ;  /* 0x0000001000117213 */ /* 0x000fe20000000000 */
[----:B------:R-:W0:Y:S04]  /*1730*/  I2F.RP R15, R11 ;  /* 0x0000000b000f7306 */ /* 0x000e280000209400 */
[----:B------:R-:W-:Y:S01]  /*1740*/  IMAD.MOV.U32 R3, RZ, RZ, R17 ;  /* 0x000000ffff037224 */ /* 0x000fe200078e0011 */
[----:B------:R-:W-:-:S03]  /*1750*/  MOV R17, R18 ;  /* 0x0000001200117202 */ /* 0x000fc60000000f00 */
[----:B------:R-:W-:-:S04]  /*1760*/  IMAD.HI.U32 R18, R2, R3, RZ ;  /* 0x0000000302127227 */ /* 0x000fc800078e00ff */
[----:B------:R-:W-:Y:S01]  /*1770*/  IMAD R2, R18, R17, R3 ;  /* 0x0000001112027224 */ /* 0x000fe200078e0203 */
[----:B------:R-:W-:Y:S01]  /*1780*/  IABS R17, R9 ;  /* 0x0000000900117213 */ /* 0x000fe20000000000 */
[----:B0-----:R-:W0:Y:S03]  /*1790*/  MUFU.RCP R15, R15 ;  /* 0x0000000f000f7308 */ /* 0x001e260000001000 */
[----:B------:R-:W-:Y:S01]  /*17a0*/  ISETP.GT.U32.AND P1, PT, R13, R2, PT ;  /* 0x000000020d00720c */ /* 0x000fe20003f24070 */
[----:B------:R-:W-:-:S12]  /*17b0*/  IMAD.MOV R20, RZ, RZ, -R17 ;  /* 0x000000ffff147224 */ /* 0x000fd800078e0a11 */
[----:B------:R-:W-:Y:S01]  /*17c0*/  @!P1 IMAD.IADD R2, R2, 0x1, -R13 ;  /* 0x0000000102029824 */ /* 0x000fe200078e0a0d */
[----:B------:R-:W-:Y:S01]  /*17d0*/  @!P1 IADD3 R18, PT, PT, R18, 0x1, RZ ;  /* 0x0000000112129810 */ /* 0x000fe20007ffe0ff */
[----:B0-----:R-:W-:Y:S01]  /*17e0*/  VIADD R3, R15, 0xffffffe ;  /* 0x0ffffffe0f037836 */ /* 0x001fe20000000000 */
[----:B------:R-:W-:Y:S02]  /*17f0*/  ISETP.NE.AND P1, PT, R7, RZ, PT ;  /* 0x000000ff0700720c */ /* 0x000fe40003f25270 */
[----:B------:R-:W-:Y:S02]  /*1800*/  ISETP.GE.U32.AND P0, PT, R2, R13, PT ;  /* 0x0000000d0200720c */ /* 0x000fe40003f06070 */
[----:B------:R-:W-:Y:S01]  /*1810*/  LOP3.LUT R2, R16, R7, RZ, 0x3c, !PT ;  /* 0x0000000710027212 */ /* 0x000fe200078e3cff */
[----:B------:R-:W0:Y:S03]  /*1820*/  F2I.FTZ.U32.TRUNC.NTZ R3, R3 ;  /* 0x0000000300037305 */ /* 0x000e26000021f000 */
[----:B------:R-:W-:-:S07]  /*1830*/  ISETP.GE.AND P2, PT, R2, RZ, PT ;  /* 0x000000ff0200720c */ /* 0x000fce0003f46270 */
[----:B------:R-:W-:Y:S02]  /*1840*/  @P0 VIADD R18, R18, 0x1 ;  /* 0x0000000112120836 */ /* 0x000fe40000000000 */
[----:B0-----:R-:W-:-:S04]  /*1850*/  IMAD.MOV R2, RZ, RZ, -R3 ;  /* 0x000000ffff027224 */ /* 0x001fc800078e0a03 */
[----:B------:R-:W-:Y:S02]  /*1860*/  @!P2 IADD3 R18, PT, PT, -R18, RZ, RZ ;  /* 0x000000ff1212a210 */ /* 0x000fe40007ffe1ff */
[----:B------:R-:W-:Y:S01]  /*1870*/  @!P1 LOP3.LUT R18, RZ, R7, RZ, 0x33, !PT ;  /* 0x00000007ff129212 */ /* 0x000fe200078e33ff */
[----:B------:R-:W-:Y:S02]  /*1880*/  IMAD R13, R2, R11, RZ ;  /* 0x0000000b020d7224 */ /* 0x000fe400078e02ff */
[----:B------:R-:W-:Y:S01]  /*1890*/  IMAD.MOV.U32 R2, RZ, RZ, RZ ;  /* 0x000000ffff027224 */ /* 0x000fe200078e00ff */
[----:B------:R-:W-:-:S03]  /*18a0*/  IABS R15, R18 ;  /* 0x00000012000f7213 */ /* 0x000fc60000000000 */
[----:B------:R-:W-:Y:S01]  /*18b0*/  IMAD.HI.U32 R2, R3, R13, R2 ;  /* 0x0000000d03027227 */ /* 0x000fe200078e0002 */
[----:B------:R-:W-:-:S03]  /*18c0*/  MOV R3, R15 ;  /* 0x0000000f00037202 */ /* 0x000fc60000000f00 */
[----:B------:R-:W-:Y:S02]  /*18d0*/  IMAD.MOV R13, RZ, RZ, -R18 ;  /* 0x000000ffff0d7224 */ /* 0x000fe400078e0a12 */
[----:B------:R-:W-:-:S04]  /*18e0*/  IMAD.HI.U32 R2, R2, R3, RZ ;  /* 0x0000000302027227 */ /* 0x000fc800078e00ff */
[----:B------:R-:W-:Y:S01]  /*18f0*/  IMAD R20, R2, R20, R3 ;  /* 0x0000001402147224 */ /* 0x000fe200078e0203 */
[----:B------:R-:W-:Y:S01]  /*1900*/  LOP3.LUT R3, R18, R9, RZ, 0x3c, !PT ;  /* 0x0000000912037212 */ /* 0x000fe200078e3cff */
[----:B------:R-:W-:-:S03]  /*1910*/  IMAD R7, R7, R13, R16 ;  /* 0x0000000d07077224 */ /* 0x000fc600078e0210 */
[----:B------:R-:W-:Y:S02]  /*1920*/  ISETP.GT.U32.AND P1, PT, R11, R20, PT ;  /* 0x000000140b00720c */ /* 0x000fe40003f24070 */
[----:B------:R-:W-:Y:S01]  /*1930*/  ISETP.GE.AND P2, PT, R3, RZ, PT ;  /* 0x000000ff0300720c */ /* 0x000fe20003f46270 */
[----:B------:R-:W-:-:S04]  /*1940*/  IMAD.MOV R3, RZ, RZ, -R14 ;  /* 0x000000ffff037224 */ /* 0x000fc800078e0a0e */
[----:B------:R-:W-:Y:S01]  /*1950*/  IMAD R8, R8, R3, R19 ;  /* 0x0000000308087224 */ /* 0x000fe200078e0213 */
[-C--:B------:R-:W-:Y:S02]  /*1960*/  LEA R3, R4, R1.reuse, 0x2 ;  /* 0x0000000104037211 */ /* 0x080fe400078e10ff */
[----:B------:R-:W-:-:S03]  /*1970*/  LEA R4, R12, R1, 0x2 ;  /* 0x000000010c047211 */ /* 0x000fc600078e10ff */
[----:B------:R-:W-:Y:S01]  /*1980*/  @!P1 IMAD.IADD R20, R20, 0x1, -R11 ;  /* 0x0000000114149824 */ /* 0x000fe200078e0a0b */
[----:B------:R0:W-:Y:S01]  /*1990*/  STL [R3], R8 ;  /* 0x0000000803007387 */ /* 0x0001e20000100800 */
[----:B------:R-:W-:Y:S01]  /*19a0*/  @!P1 VIADD R2, R2, 0x1 ;  /* 0x0000000102029836 */ /* 0x000fe20000000000 */
[----:B------:R-:W-:Y:S02]  /*19b0*/  ISETP.NE.AND P1, PT, R9, RZ, PT ;  /* 0x000000ff0900720c */ /* 0x000fe40003f25270 */
[----:B------:R-:W-:Y:S02]  /*19c0*/  ISETP.GE.U32.AND P0, PT, R20, R11, PT ;  /* 0x0000000b1400720c */ /* 0x000fe40003f06070 */
[----:B------:R-:W-:-:S05]  /*19d0*/  IADD3 R11, PT, PT, -R16, RZ, RZ ;  /* 0x000000ff100b7210 */ /* 0x000fca0007ffe1ff */
[----:B------:R-:W-:-:S05]  /*19e0*/  IMAD R5, R5, R11, R14 ;  /* 0x0000000b05057224 */ /* 0x000fca00078e020e */
[----:B------:R0:W-:Y:S01]  /*19f0*/  STL [R6], R5 ;  /* 0x0000000506007387 */ /* 0x0001e20000100800 */
[----:B------:R-:W-:-:S03]  /*1a00*/  @P0 IADD3 R2, PT, PT, R2, 0x1, RZ ;  /* 0x0000000102020810 */ /* 0x000fc60007ffe0ff */
[----:B------:R0:W-:Y:S02]  /*1a10*/  STL [R10], R7 ;  /* 0x000000070a007387 */ /* 0x0001e40000100800 */
[----:B------:R-:W-:Y:S01]  /*1a20*/  @!P2 IMAD.MOV R2, RZ, RZ, -R2 ;  /* 0x000000ffff02a224 */ /* 0x000fe200078e0a02 */
[----:B------:R-:W-:-:S05]  /*1a30*/  @!P1 LOP3.LUT R2, RZ, R9, RZ, 0x33, !PT ;  /* 0x00000009ff029212 */ /* 0x000fca00078e33ff */
[--C-:B------:R-:W-:Y:S02]  /*1a40*/  IMAD.MOV R15, RZ, RZ, -R2.reuse ;  /* 0x000000ffff0f7224 */ /* 0x100fe400078e0a02 */
[----:B------:R-:W-:Y:S02]  /*1a50*/  IMAD.MOV.U32 R19, RZ, RZ, R2 ;  /* 0x000000ffff137224 */ /* 0x000fe400078e0002 */
[----:B------:R-:W-:-:S05]  /*1a60*/  IMAD R9, R9, R15, R18 ;  /* 0x0000000f09097224 */ /* 0x000fca00078e0212 */
[----:B------:R0:W-:Y:S02]  /*1a70*/  STL [R4], R9 ;  /* 0x0000000904007387 */ /* 0x0001e40000100800 */
.L_x_142:
        /* <DEDUP_REMOVED lines=11> */
[----:B------:R-:W3:Y:S01]  /*1b30*/  LDG.E R3, desc[UR8][R10.64] ;  /* 0x000000080a037981 */ /* 0x000ee2000c1e1900 */
[----:B------:R-:W-:Y:S02]  /*1b40*/  IABS R14, R19 ;  /* 0x00000013000e7213 */ /* 0x000fe40000000000 */
[-C--:B--2---:R-:W-:Y:S02]  /*1b50*/  IABS R13, R4.reuse ;  /* 0x00000004000d7213 */ /* 0x084fe40000000000 */
[----:B------:R-:W-:Y:S02]  /*1b60*/  IABS R15, R4 ;  /* 0x00000004000f7213 */ /* 0x000fe40000000000 */
[----:B------:R-:W0:Y:S01]  /*1b70*/  I2F.RP R7, R13 ;  /* 0x0000000d00077306 */ /* 0x000e220000209400 */
[----:B---3--:R-:W-:-:S07]  /*1b80*/  IABS R5, R3 ;  /* 0x0000000300057213 */ /* 0x008fce0000000000 */
[----:B------:R-:W1:Y:S08]  /*1b90*/  I2F.RP R10, R5 ;  /* 0x00000005000a7306 */ /* 0x000e700000209400 */
[----:B0-----:R-:W0:Y:S08]  /*1ba0*/  MUFU.RCP R7, R7 ;  /* 0x0000000700077308 */ /* 0x001e300000001000 */
[----:B-1----:R-:W-:Y:S01]  /*1bb0*/  MUFU.RCP R10, R10 ;  /* 0x0000000a000a7308 */ /* 0x002fe20000001000 */
[----:B0-----:R-:W-:-:S07]  /*1bc0*/  VIADD R8, R7, 0xffffffe ;  /* 0x0ffffffe07087836 */ /* 0x001fce0000000000 */
[----:B------:R0:W1:Y:S02]  /*1bd0*/  F2I.FTZ.U32.TRUNC.NTZ R9, R8 ;  /* 0x0000000800097305 */ /* 0x000064000021f000 */
[----:B0-----:R-:W-:Y:S02]  /*1be0*/  HFMA2 R8, -RZ, RZ, 0, 0 ;  /* 0x00000000ff087431 */ /* 0x001fe400000001ff */
[----:B-1----:R-:W-:-:S04]  /*1bf0*/  IMAD.MOV R12, RZ, RZ, -R9 ;  /* 0x000000ffff0c7224 */ /* 0x002fc800078e0a09 */
[----:B------:R-:W-:Y:S02]  /*1c00*/  IMAD R11, R12, R13, RZ ;  /* 0x0000000d0c0b7224 */ /* 0x000fe400078e02ff */
[----:B------:R-:W-:Y:S02]  /*1c10*/  IMAD.MOV.U32 R12, RZ, RZ, R14 ;  /* 0x000000ffff0c7224 */ /* 0x000fe400078e000e */
[----:B------:R-:W-:Y:S01]  /*1c20*/  IMAD.HI.U32 R9, R9, R11, R8 ;  /* 0x0000000b09097227 */ /* 0x000fe200078e0008 */
[----:B------:R-:W-:-:S03]  /*1c30*/  IABS R11, R3 ;  /* 0x00000003000b7213 */ /* 0x000fc60000000000 */
[----:B------:R-:W-:Y:S02]  /*1c40*/  IMAD.MOV R8, RZ, RZ, -R15 ;  /* 0x000000ffff087224 */ /* 0x000fe400078e0a0f */
[----:B------:R-:W-:-:S04]  /*1c50*/  IMAD.HI.U32 R7, R9, R12, RZ ;  /* 0x0000000c09077227 */ /* 0x000fc800078e00ff */
[----:B------:R-:W-:Y:S02]  /*1c60*/  IMAD R8, R7, R8, R12 ;  /* 0x0000000807087224 */ /* 0x000fe400078e020c */
[----:B------:R-:W-:Y:S02]  /*1c70*/  VIADD R9, R10, 0xffffffe ;  /* 0x0ffffffe0a097836 */ /* 0x000fe40000000000 */
[----:B------:R-:W-:Y:S01]  /*1c80*/  IMAD.MOV R11, RZ, RZ, -R11 ;  /* 0x000000ffff0b7224 */ /* 0x000fe200078e0a0b */
[----:B------:R-:W-:-:S03]  /*1c90*/  ISETP.GT.U32.AND P1, PT, R13, R8, PT ;  /* 0x000000080d00720c */ /* 0x000fc60003f24070 */
[----:B------:R-:W0:Y:S10]  /*1ca0*/  F2I.FTZ.U32.TRUNC.NTZ R9, R9 ;  /* 0x0000000900097305 */ /* 0x000e34000021f000 */
[----:B------:R-:W-:Y:S01]  /*1cb0*/  @!P1 IADD3 R8, PT, PT, R8, -R13, RZ ;  /* 0x8000000d08089210 */ /* 0x000fe20007ffe0ff */
[----:B------:R-:W-:Y:S01]  /*1cc0*/  @!P1 VIADD R7, R7, 0x1 ;  /* 0x0000000107079836 */ /* 0x000fe20000000000 */
[----:B------:R-:W-:-:S02]  /*1cd0*/  ISETP.NE.AND P1, PT, R4, RZ, PT ;  /* 0x000000ff0400720c */ /* 0x000fc40003f25270 */
[----:B------:R-:W-:Y:S02]  /*1ce0*/  ISETP.GE.U32.AND P0, PT, R8, R13, PT ;  /* 0x0000000d0800720c */ /* 0x000fe40003f06070 */
[----:B------:R-:W-:-:S04]  /*1cf0*/  LOP3.LUT R8, R19, R4, RZ, 0x3c, !PT ;  /* 0x0000000413087212 */ /* 0x000fc800078e3cff */
[----:B------:R-:W-:Y:S01]  /*1d00*/  ISETP.GE.AND P2, PT, R8, RZ, PT ;  /* 0x000000ff0800720c */ /* 0x000fe20003f46270 */
[----:B0-----:R-:W-:-:S06]  /*1d10*/  IMAD.MOV R8, RZ, RZ, -R9 ;  /* 0x000000ffff087224 */ /* 0x001fcc00078e0a09 */
[----:B------:R-:W-:-:S05]  /*1d20*/  @P0 IADD3 R7, PT, PT, R7, 0x1, RZ ;  /* 0x0000000107070810 */ /* 0x000fca0007ffe0ff */
[----:B------:R-:W-:Y:S02]  /*1d30*/  IMAD.MOV.U32 R12, RZ, RZ, R7 ;  /* 0x000000ffff0c7224 */ /* 0x000fe400078e0007 */
[----:B------:R-:W-:Y:S02]  /*1d40*/  IMAD R7, R8, R5, RZ ;  /* 0x0000000508077224 */ /* 0x000fe400078e02ff */
[----:B------:R-:W-:Y:S01]  /*1d50*/  IMAD.MOV.U32 R8, RZ, RZ, RZ ;  /* 0x000000ffff087224 */ /* 0x000fe200078e00ff */
[----:B------:R-:W-:Y:S02]  /*1d60*/  @!P2 IADD3 R12, PT, PT, -R12, RZ, RZ ;  /* 0x000000ff0c0ca210 */ /* 0x000fe40007ffe1ff */
[----:B------:R-:W-:Y:S01]  /*1d70*/  @!P1 LOP3.LUT R12, RZ, R4, RZ, 0x33, !PT ;  /* 0x00000004ff0c9212 */ /* 0x000fe200078e33ff */
[----:B------:R-:W-:-:S03]  /*1d80*/  IMAD.HI.U32 R8, R9, R7, R8 ;  /* 0x0000000709087227 */ /* 0x000fc600078e0008 */
[----:B------:R-:W-:-:S04]  /*1d90*/  IABS R10, R12 ;  /* 0x0000000c000a7213 */ /* 0x000fc80000000000 */
        /* <DEDUP_REMOVED lines=21> */
[----:B------:R-:W-:Y:S02]  /*1ef0*/  IMAD R3, R3, R10, R12 ;  /* 0x0000000a03037224 */ /* 0x000fe400078e020c */
[----:B------:R-:W-:-:S03]  /*1f00*/  IMAD.MOV.U32 R12, RZ, RZ, R6 ;  /* 0x000000ffff0c7224 */ /* 0x000fc600078e0006 */
[----:B------:R2:W-:Y:S04]  /*1f10*/  STL [R2], R3 ;  /* 0x0000000302007387 */ /* 0x0005e80000100800 */
.L_x_143:
[----:B------:R-:W-:Y:S05]  /*1f20*/  BRA.U UP1, `(.L_x_141) ;  /* 0x0000000101707547 */ /* 0x000fea000b800000 */
[----:B0-2---:R-:W0:Y:S01]  /*1f30*/  LDC.64 R2, c[0x0][0x388] ;  /* 0x0000e200ff027b82 */ /* 0x005e220000000a00 */
[----:B------:R-:W-:-:S05]  /*1f40*/  IADD3 R12, PT, PT, R12, -0x1, RZ ;  /* 0xffffffff0c0c7810 */ /* 0x000fca0007ffe0ff */
[----:B0-----:R-:W-:-:S05]  /*1f50*/  IMAD.WIDE.U32 R2, R12, 0x4, R2 ;  /* 0x000000040c027825 */ /* 0x001fca00078e0002 */
[----:B-1----:R0:W2:Y:S01]  /*1f60*/  LDG.E R9, desc[UR8][R2.64] ;  /* 0x0000000802097981 */ /* 0x0020a2000c1e1900 */
[----:B------:R-:W-:Y:S02]  /*1f70*/  ISETP.GE.AND P2, PT, R19, RZ, PT ;  /* 0x000000ff1300720c */ /* 0x000fe40003f46270 */
[----:B0-----:R-:W-:Y:S02]  /*1f80*/  IABS R2, R19 ;  /* 0x0000001300027213 */ /* 0x001fe40000000000 */
[-C--:B--2---:R-:W-:Y:S02]  /*1f90*/  IABS R8, R9.reuse ;  /* 0x0000000900087213 */ /* 0x084fe40000000000 */
[----:B------:R-:W-:Y:S02]  /*1fa0*/  IABS R3, R9 ;  /* 0x0000000900037213 */ /* 0x000fe40000000000 */
[----:B------:R-:W0:Y:S03]  /*1fb0*/  I2F.RP R6, R8 ;  /* 0x0000000800067306 */ /* 0x000e260000209400 */
[----:B------:R-:W-:-:S05]  /*1fc0*/  IMAD.MOV R3, RZ, RZ, -R3 ;  /* 0x000000ffff037224 */ /* 0x000fca00078e0a03 */
[----:B0-----:R-:W0:Y:S02]  /*1fd0*/  MUFU.RCP R6, R6 ;  /* 0x0000000600067308 */ /* 0x001e240000001000 */
[----:B0-----:R-:W-:-:S06]  /*1fe0*/  VIADD R4, R6, 0xffffffe ;  /* 0x0ffffffe06047836 */ /* 0x001fcc0000000000 */
[----:B------:R0:W1:Y:S02]  /*1ff0*/  F2I.FTZ.U32.TRUNC.NTZ R5, R4 ;  /* 0x0000000400057305 */ /* 0x000064000021f000 */
[----:B0-----:R-:W-:Y:S02]  /*2000*/  HFMA2 R4, -RZ, RZ, 0, 0 ;  /* 0x00000000ff047431 */ /* 0x001fe400000001ff */
        /* <DEDUP_REMOVED lines=10> */
[----:B------:R-:W-:-:S05]  /*20b0*/  @!P1 IADD3 R5, PT, PT, R5, -R8, RZ ;  /* 0x8000000805059210 */ /* 0x000fca0007ffe0ff */
[----:B------:R-:W-:Y:S01]  /*20c0*/  @!P2 IMAD.MOV R5, RZ, RZ, -R5 ;  /* 0x000000ffff05a224 */ /* 0x000fe200078e0a05 */
[----:B------:R-:W-:-:S05]  /*20d0*/  @!P0 LOP3.LUT R5, RZ, R9, RZ, 0x33, !PT ;  /* 0x00000009ff058212 */ /* 0x000fca00078e33ff */
[----:B------:R3:W-:Y:S02]  /*20e0*/  STL [R2], R5 ;  /* 0x0000000502007387 */ /* 0x0007e40000100800 */
.L_x_141:
[----:B------:R-:W4:Y:S01]  /*20f0*/  LDCU UR4, c[0x0][0x3b8] ;  /* 0x00007700ff0477ac */ /* 0x000f220008000800 */
[----:B--23--:R-:W-:Y:S01]  /*2100*/  MOV R2, RZ ;  /* 0x000000ff00027202 */ /* 0x00cfe20000000f00 */
[----:B----4-:R-:W-:Y:S02]  /*2110*/  UISETP.GE.U32.AND UP1, UPT, UR4, 0x10, UPT ;  /* 0x000000100400788c */ /* 0x010fe4000bf26070 */
[----:B------:R-:W-:-:S04]  /*2120*/  ULOP3.LUT UR11, UR4, 0xf, URZ, 0xc0, !UPT ;  /* 0x0000000f040b7892 */ /* 0x000fc8000f8ec0ff */
[----:B------:R-:W-:-:S03]  /*2130*/  UISETP.NE.AND UP0, UPT, UR11, URZ, UPT ;  /* 0x000000ff0b00728c */ /* 0x000fc6000bf05270 */
[----:B------:R-:W-:Y:S08]  /*2140*/  BRA.U !UP1, `(.L_x_144) ;  /* 0x0000000509847547 */ /* 0x000ff0000b800000 */
[----:B------:R-:W2:Y:S01]  /*2150*/  LDCU.64 UR6, c[0x0][0x3a8] ;  /* 0x00007500ff0677ac */ /* 0x000ea20008000a00 */
[C---:B01----:R-:W-:Y:S02]  /*2160*/  VIADD R6, R1.reuse, 0x20 ;  /* 0x0000002001067836 */ /* 0x043fe40000000000 */
[----:B------:R-:W-:Y:S01]  /*2170*/  VIADD R3, R1, 0x48 ;  /* 0x0000004801037836 */ /* 0x000fe20000000000 */
[----:B------:R-:W-:-:S06]  /*2180*/  ULOP3.LUT UR4, UR4, 0x7ffffff0, URZ, 0xc0, !UPT ;  /* 0x7ffffff004047892 */ /* 0x000fcc000f8ec0ff */
[----:B------:R-:W-:Y:S01]  /*2190*/  MOV R2, UR4 ;  /* 0x0000000400027c02 */ /* 0x000fe20008000f00 */
[----:B--2---:R-:W-:-:S04]  /*21a0*/  UIADD3 UR5, UP1, UPT, UR6, 0x20, URZ ;  /* 0x0000002006057890 */ /* 0x004fc8000ff3e0ff */
[----:B------:R-:W-:Y:S02]  /*21b0*/  UIADD3.X UR6, UPT, UPT, URZ, UR7, URZ, UP1, !UPT ;  /* 0x00000007ff067290 */ /* 0x000fe40008ffe4ff */
[----:B------:R-:W-:Y:S01]  /*21c0*/  IMAD.U32 R4, RZ, RZ, UR5 ;  /* 0x00000005ff047e24 */ /* 0x000fe2000f8e00ff */
[----:B------:R-:W-:-:S03]  /*21d0*/  UIADD3 UR7, UPT, UPT, -UR4, URZ, URZ ;  /* 0x000000ff04077290 */ /* 0x000fc6000fffe1ff */
[----:B------:R-:W-:-:S09]  /*21e0*/  IMAD.U32 R5, RZ, RZ, UR6 ;  /* 0x00000006ff057e24 */ /* 0x000fd2000f8e00ff */
.L_x_145:
[----:B------:R-:W2:Y:S02]  /*21f0*/  LDG.E R7, desc[UR8][R4.64+-0x20] ;  /* 0xffffe00804077981 */ /* 0x000ea4000c1e1900 */
[----:B--2---:R-:W-:Y:S02]  /*2200*/  ISETP.GE.AND P0, PT, R7, 0x2, PT ;  /* 0x000000020700780c */ /* 0x004fe40003f06270 */
[----:B------:R-:W2:Y:S11]  /*2210*/  LDG.E R7, desc[UR8][R4.64+-0x1c] ;  /* 0xffffe40804077981 */ /* 0x000eb6000c1e1900 */
[----:B------:R-:W3:Y:S01]  /*2220*/  @P0 LDL R8, [R6+-0x20] ;  /* 0xffffe00006080983 */ /* 0x000ee20000100800 */
[----:B--2---:R-:W-:-:S03]  /*2230*/  ISETP.GT.AND P1, PT, R7, 0x1, PT ;  /* 0x000000010700780c */ /* 0x004fc60003f24270 */
[----:B------:R-:W2:Y:S04]  /*2240*/  LDG.E R7, desc[UR8][R4.64+-0x18] ;  /* 0xffffe80804077981 */ /* 0x000ea8000c1e1900 */
[----:B---3--:R0:W-:Y:S06]  /*2250*/  @P0 STL [R3+-0x20], R8 ;  /* 0xffffe00803000387 */ /* 0x0081ec0000100800 */
[----:B------:R-:W-:Y:S04]  /*2260*/  @!P1 STL [R3+-0x1c], RZ ;  /* 0xffffe4ff03009387 */ /* 0x000fe80000100800 */
[----:B------:R-:W-:Y:S04]  /*2270*/  @!P0 STL [R3+-0x20], RZ ;  /* 0xffffe0ff03008387 */ /* 0x000fe80000100800 */
[----:B------:R-:W3:Y:S01]  /*2280*/  @P1 LDL R10, [R6+-0x1c] ;  /* 0xffffe400060a1983 */ /* 0x000ee20000100800 */
[----:B--2---:R-:W-:-:S03]  /*2290*/  ISETP.GT.AND P0, PT, R7, 0x1, PT ;  /* 0x000000010700780c */ /* 0x004fc60003f04270 */
[----:B------:R-:W2:Y:S10]  /*22a0*/  LDG.E R7, desc[UR8][R4.64+-0x14] ;  /* 0xffffec0804077981 */ /* 0x000eb4000c1e1900 */
[----:B------:R-:W-:Y:S04]  /*22b0*/  @!P0 STL [R3+-0x18], RZ ;  /* 0xffffe8ff03008387 */ /* 0x000fe80000100800 */
[----:B---3--:R1:W-:Y:S04]  /*22c0*/  @P1 STL [R3+-0x1c], R10 ;  /* 0xffffe40a03001387 */ /* 0x0083e80000100800 */
[----:B------:R-:W3:Y:S01]  /*22d0*/  @P0 LDL R12, [R6+-0x18] ;  /* 0xffffe800060c0983 */ /* 0x000ee20000100800 */
[----:B--2---:R-:W-:-:S03]  /*22e0*/  ISETP.GT.AND P1, PT, R7, 0x1, PT ;  /* 0x000000010700780c */ /* 0x004fc60003f24270 */
[----:B------:R-:W2:Y:S10]  /*22f0*/  LDG.E R7, desc[UR8][R4.64+-0x10] ;  /* 0xfffff00804077981 */ /* 0x000eb4000c1e1900 */
[----:B------:R-:W-:Y:S04]  /*2300*/  @!P1 STL [R3+-0x14], RZ ;  /* 0xffffecff03009387 */ /* 0x000fe80000100800 */
[----:B---3--:R3:W-:Y:S04]  /*2310*/  @P0 STL [R3+-0x18], R12 ;  /* 0xffffe80c03000387 */ /* 0x0087e80000100800 */
[----:B0-----:R-:W4:Y:S01]  /*2320*/  @P1 LDL R8, [R6+-0x14] ;  /* 0xffffec0006081983 */ /* 0x001f220000100800 */
[----:B--2---:R-:W-:-:S03]  /*2330*/  ISETP.GT.AND P0, PT, R7, 0x1, PT ;  /* 0x000000010700780c */ /* 0x004fc60003f04270 */
[----:B------:R-:W2:Y:S10]  /*2340*/  LDG.E R7, desc[UR8][R4.64+-0xc] ;  /* 0xfffff40804077981 */ /* 0x000eb4000c1e1900 */
[----:B------:R-:W-:Y:S04]  /*2350*/  @!P0 STL [R3+-0x10], RZ ;  /* 0xfffff0ff03008387 */ /* 0x000fe80000100800 */
[----:B----4-:R0:W-:Y:S04]  /*2360*/  @P1 STL [R3+-0x14], R8 ;  /* 0xffffec0803001387 */ /* 0x0101e80000100800 */
[----:B-1----:R-:W4:Y:S01]  /*2370*/  @P0 LDL R10, [R6+-0x10] ;  /* 0xfffff000060a0983 */ /* 0x002f220000100800 */
[----:B--2---:R-:W-:-:S03]  /*2380*/  ISETP.GT.AND P1, PT, R7, 0x1, PT ;  /* 0x000000010700780c */ /* 0x004fc60003f24270 */
[----:B------:R-:W2:Y:S10]  /*2390*/  LDG.E R7, desc[UR8][R4.64+-0x8] ;  /* 0xfffff80804077981 */ /* 0x000eb4000c1e1900 */
[----:B------:R-:W-:Y:S04]  /*23a0*/  @!P1 STL [R3+-0xc], RZ ;  /* 0xfffff4ff03009387 */ /* 0x000fe80000100800 */
[----:B----4-:R1:W-:Y:S04]  /*23b0*/  @P0 STL [R3+-0x10], R10 ;  /* 0xfffff00a03000387 */ /* 0x0103e80000100800 */
[----:B---3--:R-:W3:Y:S01]  /*23c0*/  @P1 LDL R12, [R6+-0xc] ;  /* 0xfffff400060c1983 */ /* 0x008ee20000100800 */
        /* <DEDUP_REMOVED lines=12> */
[----:B------:R-:W-:Y:S04]  /*2490*/  @!P0 STL [R3], RZ ;  /* 0x000000ff03008387 */ /* 0x000fe80000100800 */
[----:B----4-:R1:W-:Y:S04]  /*24a0*/  @P1 STL [R3+-0x4], R10 ;  /* 0xfffffc0a03001387 */ /* 0x0103e80000100800 */
[----:B---3--:R-:W3:Y:S01]  /*24b0*/  @P0 LDL R12, [R6] ;  /* 0x00000000060c0983 */ /* 0x008ee20000100800 */
[----:B--2---:R-:W-:-:S03]  /*24c0*/  ISETP.GT.AND P1, PT, R7, 0x1, PT ;  /* 0x000000010700780c */ /* 0x004fc60003f24270 */
[----:B------:R-:W2:Y:S10]  /*24d0*/  LDG.E R7, desc[UR8][R4.64+0x8] ;  /* 0x0000080804077981 */ /* 0x000eb4000c1e1900 */
[----:B------:R-:W-:Y:S04]  /*24e0*/  @!P1 STL [R3+0x4], RZ ;  /* 0x000004ff03009387 */ /* 0x000fe80000100800 */
[----:B---3--:R3:W-:Y:S04]  /*24f0*/  @P0 STL [R3], R12 ;  /* 0x0000000c03000387 */ /* 0x0087e80000100800 */
[----:B0-----:R-:W4:Y:S01]  /*2500*/  @P1 LDL R8, [R6+0x4] ;  /* 0x0000040006081983 */ /* 0x001f220000100800 */
[----:B--2---:R-:W-:-:S03]  /*2510*/  ISETP.GT.AND P0, PT, R7, 0x1, PT ;  /* 0x000000010700780c */ /* 0x004fc60003f04270 */
[----:B------:R-:W2:Y:S10]  /*2520*/  LDG.E R7, desc[UR8][R4.64+0xc] ;  /* 0x00000c0804077981 */ /* 0x000eb4000c1e1900 */
[----:B------:R-:W-:Y:S04]  /*2530*/  @!P0 STL [R3+0x8], RZ ;  /* 0x000008ff03008387 */ /* 0x000fe80000100800 */
[----:B----4-:R0:W-:Y:S04]  /*2540*/  @P1 STL [R3+0x4], R8 ;  /* 0x0000040803001387 */ /* 0x0101e80000100800 */
[----:B-1----:R-:W4:Y:S01]  /*2550*/  @P0 LDL R10, [R6+0x8] ;  /* 0x00000800060a0983 */ /* 0x002f220000100800 */
[----:B--2---:R-:W-:-:S03]  /*2560*/  ISETP.GT.AND P1, PT, R7, 0x1, PT ;  /* 0x000000010700780c */ /* 0x004fc60003f24270 */
[----:B------:R-:W2:Y:S10]  /*2570*/  LDG.E R7, desc[UR8][R4.64+0x10] ;  /* 0x0000100804077981 */ /* 0x000eb4000c1e1900 */
[----:B------:R-:W-:Y:S04]  /*2580*/  @!P1 STL [R3+0xc], RZ ;  /* 0x00000cff03009387 */ /* 0x000fe80000100800 */
[----:B----4-:R1:W-:Y:S04]  /*2590*/  @P0 STL [R3+0x8], R10 ;  /* 0x0000080a03000387 */ /* 0x0103e80000100800 */
[----:B---3--:R-:W3:Y:S01]  /*25a0*/  @P1 LDL R12, [R6+0xc] ;  /* 0x00000c00060c1983 */ /* 0x008ee20000100800 */
[----:B--2---:R-:W-:-:S03]  /*25b0*/  ISETP.GT.AND P0, PT, R7, 0x1, PT ;  /* 0x000000010700780c */ /* 0x004fc60003f04270 */
[----:B------:R-:W2:Y:S10]  /*25c0*/  LDG.E R7, desc[UR8][R4.64+0x14] ;  /* 0x0000140804077981 */ /* 0x000eb4000c1e1900 */
[----:B------:R-:W-:Y:S04]  /*25d0*/  @!P0 STL [R3+0x10], RZ ;  /* 0x000010ff03008387 */ /* 0x000fe80000100800 */
[----:B---3--:R3:W-:Y:S04]  /*25e0*/  @P1 STL [R3+0xc], R12 ;  /* 0x00000c0c03001387 */ /* 0x0087e80000100800 */
        /* <DEDUP_REMOVED lines=9> */
[----:B----4-:R-:W-:Y:S04]  /*2680*/  @P1 STL [R3+0x14], R10 ;  /* 0x0000140a03001387 */ /* 0x010fe80000100800 */
[----:B---3--:R-:W3:Y:S01]  /*2690*/  @P0 LDL R12, [R6+0x18] ;  /* 0x00001800060c0983 */ /* 0x008ee20000100800 */
[----:B--2---:R-:W-:-:S13]  /*26a0*/  ISETP.GT.AND P1, PT, R7, 0x1, PT ;  /* 0x000000010700780c */ /* 0x004fda0003f24270 */
[----:B------:R-:W-:Y:S04]  /*26b0*/  @!P1 STL [R3+0x1c], RZ ;  /* 0x00001cff03009387 */ /* 0x000fe80000100800 */
[----:B---3--:R-:W-:Y:S04]  /*26c0*/  @P0 STL [R3+0x18], R12 ;  /* 0x0000180c03000387 */ /* 0x008fe80000100800 */
[----:B0-----:R0:W2:Y:S01]  /*26d0*/  @P1 LDL R8, [R6+0x1c] ;  /* 0x00001c0006081983 */ /* 0x0010a20000100800 */
[----:B------:R-:W-:Y:S01]  /*26e0*/  UIADD3 UR7, UPT, UPT, UR7, 0x10, URZ ;  /* 0x0000001007077890 */ /* 0x000fe2000fffe0ff */
[----:B------:R-:W-:-:S03]  /*26f0*/  IADD3 R4, P0, PT, R4, 0x40, RZ ;  /* 0x0000004004047810 */ /* 0x000fc60007f1e0ff */
[----:B------:R-:W-:Y:S01]  /*2700*/  UISETP.NE.AND UP1, UPT, UR7, URZ, UPT ;  /* 0x000000ff0700728c */ /* 0x000fe2000bf25270 */
[----:B------:R-:W-:Y:S01]  /*2710*/  IADD3.X R5, PT, PT, RZ, R5, RZ, P0, !PT ;  /* 0x00000005ff057210 */ /* 0x000fe200007fe4ff */
[----:B0-----:R-:W-:Y:S01]  /*2720*/  VIADD R6, R6, 0x40 ;  /* 0x0000004006067836 */ /* 0x001fe20000000000 */
[----:B--2---:R0:W-:Y:S02]  /*2730*/  @P1 STL [R3+0x1c], R8 ;  /* 0x00001c0803001387 */ /* 0x0041e40000100800 */
[----:B0-----:R-:W-:-:S04]  /*2740*/  VIADD R3, R3, 0x40 ;  /* 0x0000004003037836 */ /* 0x001fc80000000000 */
[----:B------:R-:W-:Y:S05]  /*2750*/  BRA.U UP1, `(.L_x_145) ;  /* 0xfffffff901a47547 */ /* 0x000fea000b83ffff */
.L_x_144:
[----:B------:R-:W-:Y:S01]  /*2760*/  IADD3 R12, PT, PT, R1, 0x28, RZ ;  /* 0x00000028010c7810 */ /* 0x000fe20007ffe0ff */
[----:B------:R-:W-:Y:S06]  /*2770*/  BRA.U !UP0, `(.L_x_146) ;  /* 0x0000000508907547 */ /* 0x000fec000b800000 */
[----:B------:R-:W-:-:S09]  /*2780*/  UISETP.GE.U32.AND UP0, UPT, UR11, 0x8, UPT ;  /* 0x000000080b00788c */ /* 0x000fd2000bf06070 */
[----:B------:R-:W-:Y:S05]  /*2790*/  BRA.U !UP0, `(.L_x_147) ;  /* 0x0000000108b47547 */ /* 0x000fea000b800000 */
[----:B01----:R-:W0:Y:S02]  /*27a0*/  LDC.64 R4, c[0x0][0x3a8] ;  /* 0x0000ea00ff047b82 */ /* 0x003e240000000a00 */
        /* <DEDUP_REMOVED lines=9> */
[----:B--2---:R-:W-:-:S02]  /*2840*/  ISETP.GT.AND P2, PT, R11, 0x1, PT ;  /* 0x000000010b00780c */ /* 0x004fc40003f44270 */
[----:B---3--:R-:W-:Y:S01]  /*2850*/  ISETP.GT.AND P3, PT, R3, 0x1, PT ;  /* 0x000000010300780c */ /* 0x008fe20003f64270 */
[----:B------:R-:W-:Y:S01]  /*2860*/  IMAD R3, R2, 0x4, R1 ;  /* 0x0000000402037824 */ /* 0x000fe200078e0201 */
[----:B----4-:R-:W-:Y:S02]  /*2870*/  ISETP.GT.AND P4, PT, R6, 0x1, PT ;  /* 0x000000010600780c */ /* 0x010fe40003f84270 */
[----:B-----5:R-:W-:-:S07]  /*2880*/  ISETP.GT.AND P5, PT, R7, 0x1, PT ;  /* 0x000000010700780c */ /* 0x020fce0003fa4270 */
[----:B------:R-:W2:Y:S01]  /*2890*/  @P2 LDL R6, [R3] ;  /* 0x0000000003062983 */ /* 0x000ea20000100800 */
[----:B------:R-:W-:-:S03]  /*28a0*/  ISETP.GT.AND P6, PT, R8, 0x1, PT ;  /* 0x000000010800780c */ /* 0x000fc60003fc4270 */
[----:B------:R-:W3:Y:S01]  /*28b0*/  @P3 LDL R8, [R3+0x4] ;  /* 0x0000040003083983 */ /* 0x000ee20000100800 */
[----:B------:R-:W-:Y:S02]  /*28c0*/  ISETP.GT.AND P1, PT, R9, 0x1, PT ;  /* 0x000000010900780c */ /* 0x000fe40003f24270 */
[----:B------:R-:W-:Y:S01]  /*28d0*/  ISETP.GT.AND P0, PT, R10, 0x1, PT ;  /* 0x000000010a00780c */ /* 0x000fe20003f04270 */
[----:B------:R-:W4:Y:S04]  /*28e0*/  @P5 LDL R14, [R3+0xc] ;  /* 0x00000c00030e5983 */ /* 0x000f280000100800 */
[----:B------:R-:W5:Y:S04]  /*28f0*/  @P4 LDL R10, [R3+0x8] ;  /* 0x00000800030a4983 */ /* 0x000f680000100800 */
[----:B------:R-:W5:Y:S04]  /*2900*/  @P6 LDL R16, [R3+0x10] ;  /* 0x0000100003106983 */ /* 0x000f680000100800 */
[----:B------:R-:W5:Y:S04]  /*2910*/  @P1 LDL R18, [R3+0x14] ;  /* 0x0000140003121983 */ /* 0x000f680000100800 */
[----:B------:R-:W5:Y:S04]  /*2920*/  @P0 LDL R20, [R3+0x18] ;  /* 0x0000180003140983 */ /* 0x000f680000100800 */
[----:B------:R0:W-:Y:S04]  /*2930*/  @!P2 STL [R3+0x28], RZ ;  /* 0x000028ff0300a387 */ /* 0x0001e80000100800 */
[----:B------:R0:W-:Y:S04]  /*2940*/  @!P3 STL [R3+0x2c], RZ ;  /* 0x00002cff0300b387 */ /* 0x0001e80000100800 */
[----:B------:R0:W-:Y:S04]  /*2950*/  @!P4 STL [R3+0x30], RZ ;  /* 0x000030ff0300c387 */ /* 0x0001e80000100800 */
[----:B------:R0:W-:Y:S04]  /*2960*/  @!P5 STL [R3+0x34], RZ ;  /* 0x000034ff0300d387 */ /* 0x0001e80000100800 */
[----:B------:R0:W-:Y:S04]  /*2970*/  @!P6 STL [R3+0x38], RZ ;  /* 0x000038ff0300e387 */ /* 0x0001e80000100800 */
[----:B------:R0:W-:Y:S04]  /*2980*/  @!P1 STL [R3+0x3c], RZ ;  /* 0x00003cff03009387 */ /* 0x0001e80000100800 */
[----:B------:R0:W-:Y:S04]  /*2990*/  @!P0 STL [R3+0x40], RZ ;  /* 0x000040ff03008387 */ /* 0x0001e80000100800 */
[----:B--2---:R0:W-:Y:S01]  /*29a0*/  @P2 STL [R3+0x28], R6 ;  /* 0x0000280603002387 */ /* 0x0041e20000100800 */
[----:B------:R-:W-:-:S03]  /*29b0*/  ISETP.GT.AND P2, PT, R4, 0x1, PT ;  /* 0x000000010400780c */ /* 0x000fc60003f44270 */
[----:B---3--:R0:W-:Y:S04]  /*29c0*/  @P3 STL [R3+0x2c], R8 ;  /* 0x00002c0803003387 */ /* 0x0081e80000100800 */
[----:B----4-:R0:W-:Y:S04]  /*29d0*/  @P5 STL [R3+0x34], R14 ;  /* 0x0000340e03005387 */ /* 0x0101e80000100800 */
[----:B-----5:R0:W-:Y:S04]  /*29e0*/  @P4 STL [R3+0x30], R10 ;  /* 0x0000300a03004387 */ /* 0x0201e80000100800 */
[----:B------:R0:W-:Y:S04]  /*29f0*/  @P6 STL [R3+0x38], R16 ;  /* 0x0000381003006387 */ /* 0x0001e80000100800 */
[----:B------:R0:W-:Y:S04]  /*2a00*/  @P1 STL [R3+0x3c], R18 ;  /* 0x00003c1203001387 */ /* 0x0001e80000100800 */
[----:B------:R0:W-:Y:S04]  /*2a10*/  @P0 STL [R3+0x40], R20 ;  /* 0x0000401403000387 */ /* 0x0001e80000100800 */
[----:B------:R0:W-:Y:S01]  /*2a20*/  @!P2 STL [R3+0x44], RZ ;  /* 0x000044ff0300a387 */ /* 0x0001e20000100800 */
[----:B------:R-:W-:Y:S05]  /*2a30*/  @!P2 BRA `(.L_x_148) ;  /* 0x000000000008a947 */ /* 0x000fea0003800000 */
[----:B------:R-:W2:Y:S04]  /*2a40*/  LDL R4, [R3+0x1c] ;  /* 0x00001c0003047983 */ /* 0x000ea80000100800 */
[----:B--2---:R1:W-:Y:S02]  /*2a50*/  STL [R3+0x44], R4 ;  /* 0x0000440403007387 */ /* 0x0043e40000100800 */
.L_x_148:
[----:B------:R-:W-:-:S07]  /*2a60*/  VIADD R2, R2, 0x8 ;  /* 0x0000000802027836 */ /* 0x000fce0000000000 */
.L_x_147:
[----:B------:R-:W-:-:S09]  /*2a70*/  UISETP.NE.AND UP0, UPT, UR10, URZ, UPT ;  /* 0x000000ff0a00728c */ /* 0x000fd2000bf05270 */
[----:B------:R-:W-:Y:S05]  /*2a80*/  BRA.U !UP0, `(.L_x_146) ;  /* 0x0000000108cc7547 */ /* 0x000fea000b800000 */
[----:B------:R-:W2:Y:S01]  /*2a90*/  LDCU UR4, c[0x0][0x3b8] ;  /* 0x00007700ff0477ac */ /* 0x000ea20008000800 */
[----:B------:R-:W-:Y:S02]  /*2aa0*/  UISETP.GE.U32.AND UP0, UPT, UR10, 0x4, UPT ;  /* 0x000000040a00788c */ /* 0x000fe4000bf06070 */
[----:B--2---:R-:W-:-:S07]  /*2ab0*/  ULOP3.LUT UR4, UR4, 0x3, URZ, 0xc0, !UPT ;  /* 0x0000000304047892 */ /* 0x004fce000f8ec0ff */
[----:B------:R-:W-:Y:S05]  /*2ac0*/  BRA.U !UP0, `(.L_x_149) ;  /* 0x0000000108647547 */ /* 0x000fea000b800000 */
[----:B01----:R-:W0:Y:S02]  /*2ad0*/  LDC.64 R4, c[0x0][0x3a8] ;  /* 0x0000ea00ff047b82 */ /* 0x003e240000000a00 */
[----:B0-----:R-:W-:-:S05]  /*2ae0*/  IMAD.WIDE.U32 R4, R2, 0x4, R4 ;  /* 0x0000000402047825 */ /* 0x001fca00078e0004 */
[----:B------:R-:W2:Y:S04]  /*2af0*/  LDG.E R7, desc[UR8][R4.64] ;  /* 0x0000000804077981 */ /* 0x000ea8000c1e1900 */
[----:B------:R-:W3:Y:S04]  /*2b00*/  LDG.E R3, desc[UR8][R4.64+0x4] ;  /* 0x0000040804037981 */ /* 0x000ee8000c1e1900 */
[----:B------:R-:W4:Y:S01]  /*2b10*/  LDG.E R6, desc[UR8][R4.64+0x8] ;  /* 0x0000080804067981 */ /* 0x000f22000c1e1900 */
[----:B------:R-:W-:-:S03]  /*2b20*/  LEA R10, R2, R1, 0x2 ;  /* 0x00000001020a7211 */ /* 0x000fc600078e10ff */
[----:B------:R-:W5:Y:S01]  /*2b30*/  LDG.E R8, desc[UR8][R4.64+0xc] ;  /* 0x00000c0804087981 */ /* 0x000f62000c1e1900 */
[----:B--2---:R-:W-:Y:S02]  /*2b40*/  ISETP.GT.AND P0, PT, R7, 0x1, PT ;  /* 0x000000010700780c */ /* 0x004fe40003f04270 */
[----:B---3--:R-:W-:Y:S02]  /*2b50*/  ISETP.GT.AND P1, PT, R3, 0x1, PT ;  /* 0x000000010300780c */ /* 0x008fe40003f24270 */
[----:B----4-:R-:W-:-:S09]  /*2b60*/  ISETP.GT.AND P2, PT, R6, 0x1, PT ;  /* 0x000000010600780c */ /* 0x010fd20003f44270 */
[----:B------:R-:W2:Y:S04]  /*2b70*/  @P0 LDL R3, [R10] ;  /* 0x000000000a030983 */ /* 0x000ea80000100800 */
[----:B------:R-:W3:Y:S04]  /*2b80*/  @P1 LDL R6, [R10+0x4] ;  /* 0x000004000a061983 */ /* 0x000ee80000100800 */
[----:B------:R-:W4:Y:S01]  /*2b90*/  @P2 LDL R7, [R10+0x8] ;  /* 0x000008000a072983 */ /* 0x000f220000100800 */
[----:B-----5:R-:W-:-:S03]  /*2ba0*/  ISETP.GT.AND P3, PT, R8, 0x1, PT ;  /* 0x000000010800780c */ /* 0x020fc60003f64270 */
[----:B------:R0:W-:Y:S04]  /*2bb0*/  @!P0 STL [R10+0x28], RZ ;  /* 0x000028ff0a008387 */ /* 0x0001e80000100800 */
[----:B------:R0:W-:Y:S04]  /*2bc0*/  @!P1 STL [R10+0x2c], RZ ;  /* 0x00002cff0a009387 */ /* 0x0001e80000100800 */
[----:B------:R0:W-:Y:S04]  /*2bd0*/  @!P2 STL [R10+0x30], RZ ;  /* 0x000030ff0a00a387 */ /* 0x0001e80000100800 */
[----:B------:R0:W-:Y:S04]  /*2be0*/  @!P3 STL [R10+0x34], RZ ;  /* 0x000034ff0a00b387 */ /* 0x0001e80000100800 */
[----:B--2---:R0:W-:Y:S04]  /*2bf0*/  @P0 STL [R10+0x28], R3 ;  /* 0x000028030a000387 */ /* 0x0041e80000100800 */
[----:B---3--:R0:W-:Y:S04]  /*2c00*/  @P1 STL [R10+0x2c], R6 ;  /* 0x00002c060a001387 */ /* 0x0081e80000100800 */
[----:B----4-:R0:W-:Y:S01]  /*2c10*/  @P2 STL [R10+0x30], R7 ;  /* 0x000030070a002387 */ /* 0x0101e20000100800 */
[----:B------:R-:W-:Y:S05]  /*2c20*/  @!P3 BRA `(.L_x_150) ;  /* 0x000000000008b947 */ /* 0x000fea0003800000 */
[----:B0-----:R-:W2:Y:S04]  /*2c30*/  LDL R3, [R10+0xc] ;  /* 0x00000c000a037983 */ /* 0x001ea80000100800 */
[----:B--2---:R1:W-:Y:S02]  /*2c40*/  STL [R10+0x34], R3 ;  /* 0x000034030a007387 */ /* 0x0043e40000100800 */
.L_x_150:
[----:B------:R-:W-:-:S07]  /*2c50*/  VIADD R2, R2, 0x4 ;  /* 0x0000000402027836 */ /* 0x000fce0000000000 */
.L_x_149:
[----:B------:R-:W-:-:S09]  /*2c60*/  UISETP.NE.AND UP0, UPT, UR4, URZ, UPT ;  /* 0x000000ff0400728c */ /* 0x000fd2000bf05270 */
[----:B------:R-:W-:Y:S05]  /*2c70*/  BRA.U !UP0, `(.L_x_146) ;  /* 0x0000000108507547 */ /* 0x000fea000b800000 */
[----:B01----:R-:W0:Y:S01]  /*2c80*/  LDC.64 R4, c[0x0][0x3a8] ;  /* 0x0000ea00ff047b82 */ /* 0x003e220000000a00 */
[C---:B------:R-:W-:Y:S01]  /*2c90*/  IMAD R9, R2.reuse, 0x4, R12 ;  /* 0x0000000402097824 */ /* 0x040fe200078e020c */
[----:B------:R-:W-:Y:S01]  /*2ca0*/  UIADD3 UR4, UPT, UPT, -UR4, URZ, URZ ;  /* 0x000000ff04047290 */ /* 0x000fe2000fffe1ff */
[C---:B------:R-:W-:Y:S02]  /*2cb0*/  IMAD R7, R2.reuse, 0x4, R1 ;  /* 0x0000000402077824 */ /* 0x040fe400078e0201 */
[----:B0-----:R-:W-:-:S04]  /*2cc0*/  IMAD.WIDE.U32 R4, R2, 0x4, R4 ;  /* 0x0000000402047825 */ /* 0x001fc800078e0004 */
[----:B------:R-:W-:-:S07]  /*2cd0*/  IMAD.MOV.U32 R6, RZ, RZ, R4 ;  /* 0x000000ffff067224 */ /* 0x000fce00078e0004 */
.L_x_151:
[----:B------:R-:W-:Y:S01]  /*2ce0*/  MOV R2, R6 ;  /* 0x0000000600027202 */ /* 0x000fe20000000f00 */
[----:B------:R-:W-:-:S05]  /*2cf0*/  IMAD.MOV.U32 R3, RZ, RZ, R5 ;  /* 0x000000ffff037224 */ /* 0x000fca00078e0005 */
[----:B------:R-:W2:Y:S02]  /*2d00*/  LDG.E R2, desc[UR8][R2.64] ;  /* 0x0000000802027981 */ /* 0x000ea4000c1e1900 */
[----:B--2---:R-:W-:-:S13]  /*2d10*/  ISETP.GT.AND P0, PT, R2, 0x1, PT ;  /* 0x000000010200780c */ /* 0x004fda0003f04270 */
[----:B------:R-:W-:Y:S04]  /*2d20*/  @!P0 STL [R9], RZ ;  /* 0x000000ff09008387 */ /* 0x000fe80000100800 */
[----:B------:R0:W2:Y:S01]  /*2d30*/  @P0 LDL R4, [R7] ;  /* 0x0000000007040983 */ /* 0x0000a20000100800 */
[----:B------:R-:W-:-:S04]  /*2d40*/  UIADD3 UR4, UPT, UPT, UR4, 0x1, URZ ;  /* 0x0000000104047890 */ /* 0x000fc8000fffe0ff */
[----:B------:R-:W-:Y:S01]  /*2d50*/  UISETP.NE.AND UP0, UPT, UR4, URZ, UPT ;  /* 0x000000ff0400728c */ /* 0x000fe2000bf05270 */
[----:B0-----:R-:W-:Y:S01]  /*2d60*/  IADD3 R7, PT, PT, R7, 0x4, RZ ;  /* 0x0000000407077810 */ /* 0x001fe20007ffe0ff */
[----:B--2---:R0:W-:Y:S01]  /*2d70*/  @P0 STL [R9], R4 ;  /* 0x0000000409000387 */ /* 0x0041e20000100800 */
[----:B------:R-:W-:-:S05]  /*2d80*/  IADD3 R6, P0, PT, R6, 0x4, RZ ;  /* 0x0000000406067810 */ /* 0x000fca0007f1e0ff */
[----:B------:R-:W-:Y:S02]  /*2d90*/  IMAD.X R5, RZ, RZ, R5, P0 ;  /* 0x000000ffff057224 */ /* 0x000fe400000e0605 */
[----:B0-----:R-:W-:Y:S01]  /*2da0*/  VIADD R9, R9, 0x4 ;  /* 0x0000000409097836 */ /* 0x001fe20000000000 */
[----:B------:R-:W-:Y:S06]  /*2db0*/  BRA.U UP0, `(.L_x_151) ;  /* 0xfffffffd00c87547 */ /* 0x000fec000b83ffff */
.L_x_146:
[----:B------:R-:W2:Y:S01]  /*2dc0*/  LDC R13, c[0x0][0x3b8] ;  /* 0x0000ee00ff0d7b82 */ /* 0x000ea20000000800 */
[----:B------:R-:W-:Y:S01]  /*2dd0*/  UISETP.NE.AND UP1, UPT, UR11, URZ, UPT ;  /* 0x000000ff0b00728c */ /* 0x000fe2000bf25270 */
[----:B-1----:R-:W-:Y:S02]  /*2de0*/  HFMA2 R17, -RZ, RZ, 0, 0 ;  /* 0x00000000ff117431 */ /* 0x002fe400000001ff */
[----:B0-----:R-:W-:Y:S01]  /*2df0*/  IMAD.MOV.U32 R14, RZ, RZ, RZ ;  /* 0x000000ffff0e7224 */ /* 0x001fe200078e00ff */
[----:B--2---:R-:W-:-:S13]  /*2e00*/  ISETP.GE.U32.AND P0, PT, R13, 0x10, PT ;  /* 0x000000100d00780c */ /* 0x004fda0003f06070 */
[----:B------:R-:W-:Y:S05]  /*2e10*/  @!P0 BRA `(.L_x_152) ;  /* 0x0000000000e08947 */ /* 0x000fea0003800000 */
[----:B------:R-:W0:Y:S01]  /*2e20*/  LDCU.64 UR4, c[0x0][0x3b0] ;  /* 0x00007600ff0477ac */ /* 0x000e220008000a00 */
[----:B------:R-:W-:Y:S01]  /*2e30*/  LOP3.LUT R14, R13, 0x7ffffff0, RZ, 0xc0, !PT ;  /* 0x7ffffff00d0e7812 */ /* 0x000fe200078ec0ff */
[----:B------:R-:W-:Y:S02]  /*2e40*/  VIADD R15, R1, 0x48 ;  /* 0x00000048010f7836 */ /* 0x000fe40000000000 */
[----:B------:R-:W-:Y:S01]  /*2e50*/  IMAD.MOV.U32 R17, RZ, RZ, RZ ;  /* 0x000000ffff117224 */ /* 0x000fe200078e00ff */
[----:B------:R-:W-:Y:S01]  /*2e60*/  IADD3 R16, PT, PT, -R14, RZ, RZ ;  /* 0x000000ff0e107210 */ /* 0x000fe20007ffe1ff */
[----:B0-----:R-:W-:-:S04]  /*2e70*/  UIADD3 UR4, UP0, UPT, UR4, 0x20, URZ ;  /* 0x0000002004047890 */ /* 0x001fc8000ff1e0ff */
[----:B------:R-:W-:Y:S02]  /*2e80*/  UIADD3.X UR5, UPT, UPT, URZ, UR5, URZ, UP0, !UPT ;  /* 0x00000005ff057290 */ /* 0x000fe400087fe4ff */
[----:B------:R-:W-:-:S04]  /*2e90*/  IMAD.U32 R7, RZ, RZ, UR4 ;  /* 0x00000004ff077e24 */ /* 0x000fc8000f8e00ff */
[----:B------:R-:W-:-:S07]  /*2ea0*/  IMAD.U32 R3, RZ, RZ, UR5 ;  /* 0x00000005ff037e24 */ /* 0x000fce000f8e00ff */
.L_x_153:
[----:B------:R-:W-:Y:S01]  /*2eb0*/  MOV R2, R7 ;  /* 0x0000000700027202 */ /* 0x000fe20000000f00 */
[----:B------:R-:W2:Y:S04]  /*2ec0*/  LDL.64 R10, [R15+-0x18] ;  /* 0xffffe8000f0a7983 */ /* 0x000ea80000100a00 */
[----:B------:R-:W3:Y:S04]  /*2ed0*/  LDL.64 R6, [R15+-0x20] ;  /* 0xffffe0000f067983 */ /* 0x000ee80000100a00 */
[----:B------:R-:W3:Y:S04]  /*2ee0*/  LDG.E R20, desc[UR8][R2.64+-0x20] ;  /* 0xffffe00802147981 */ /* 0x000ee8000c1e1900 */
[----:B------:R-:W4:Y:S04]  /*2ef0*/  LDG.E R25, desc[UR8][R2.64+-0x1c] ;  /* 0xffffe40802197981 */ /* 0x000f28000c1e1900 */
[----:B------:R-:W2:Y:S04]  /*2f00*/  LDG.E R23, desc[UR8][R2.64+-0x18] ;  /* 0xffffe80802177981 */ /* 0x000ea8000c1e1900 */
[----:B------:R-:W5:Y:S04]  /*2f10*/  LDG.E R24, desc[UR8][R2.64+-0x14] ;  /* 0xffffec0802187981 */ /* 0x000f68000c1e1900 */
[----:B------:R-:W5:Y:S04]  /*2f20*/  LDL.64 R8, [R15+-0x10] ;  /* 0xfffff0000f087983 */ /* 0x000f680000100a00 */
[----:B------:R-:W5:Y:S04]  /*2f30*/  LDG.E R21, desc[UR8][R2.64+-0x10] ;  /* 0xfffff00802157981 */ /* 0x000f68000c1e1900 */
[----:B------:R-:W5:Y:S04]  /*2f40*/  LDG.E R22, desc[UR8][R2.64+-0xc] ;  /* 0xfffff40802167981 */ /* 0x000f68000c1e1900 */
[----:B------:R-:W5:Y:S04]  /*2f50*/  LDL.64 R4, [R15+-0x8] ;  /* 0xfffff8000f047983 */ /* 0x000f680000100a00 */
[----:B------:R-:W5:Y:S04]  /*2f60*/  LDG.E R19, desc[UR8][R2.64+-0x8] ;  /* 0xfffff80802137981 */ /* 0x000f68000c1e1900 */
[----:B------:R-:W5:Y:S01]  /*2f70*/  LDG.E R18, desc[UR8][R2.64+-0x4] ;  /* 0xfffffc0802127981 */ /* 0x000f62000c1e1900 */
[----:B---3--:R-:W-:-:S03]  /*2f80*/  IMAD R6, R6, R20, R17 ;  /* 0x0000001406067224 */ /* 0x008fc600078e0211 */
[----:B------:R-:W3:Y:S01]  /*2f90*/  LDG.E R17, desc[UR8][R2.64] ;  /* 0x0000000802117981 */ /* 0x000ee2000c1e1900 */
[----:B----4-:R-:W-:-:S03]  /*2fa0*/  IMAD R25, R7, R25, R6 ;  /* 0x0000001907197224 */ /* 0x010fc600078e0206 */
[----:B------:R-:W3:Y:S01]  /*2fb0*/  LDL.64 R6, [R15] ;  /* 0x000000000f067983 */ /* 0x000ee20000100a00 */
[----:B--2---:R-:W-:-:S03]  /*2fc0*/  IMAD R10, R10, R23, R25 ;  /* 0x000000170a0a7224 */ /* 0x004fc600078e0219 */
[----:B------:R-:W2:Y:S01]  /*2fd0*/  LDG.E R20, desc[UR8][R2.64+0x4] ;  /* 0x0000040802147981 */ /* 0x000ea2000c1e1900 */
[----:B-----5:R-:W-:-:S03]  /*2fe0*/  IMAD R24, R11, R24, R10 ;  /* 0x000000180b187224 */ /* 0x020fc600078e020a */
[----:B------:R-:W4:Y:S04]  /*2ff0*/  LDL.64 R10, [R15+0x8] ;  /* 0x000008000f0a7983 */ /* 0x000f280000100a00 */
[----:B------:R-:W4:Y:S01]  /*3000*/  LDG.E R23, desc[UR8][R2.64+0x8] ;  /* 0x0000080802177981 */ /* 0x000f22000c1e1900 */
[----:B------:R-:W-:-:S03]  /*3010*/  IMAD R8, R8, R21, R24 ;  /* 0x0000001508087224 */ /* 0x000fc600078e0218 */
[----:B------:R-:W5:Y:S01]  /*3020*/  LDG.E R24, desc[UR8][R2.64+0xc] ;  /* 0x00000c0802187981 */ /* 0x000f62000c1e1900 */
[----:B------:R-:W-:-:S03]  /*3030*/  IMAD R22, R9, R22, R8 ;  /* 0x0000001609167224 */ /* 0x000fc600078e0208 */
        /* <DEDUP_REMOVED lines=8> */
[----:B------:R-:W-:-:S05]  /*30c0*/  VIADD R16, R16, 0x10 ;  /* 0x0000001010107836 */ /* 0x000fca0000000000 */
[----:B------:R-:W-:Y:S02]  /*30d0*/  ISETP.NE.AND P0, PT, R16, RZ, PT ;  /* 0x000000ff1000720c */ /* 0x000fe40003f05270 */
[----:B0-----:R-:W-:Y:S01]  /*30e0*/  IADD3 R15, PT, PT, R15, 0x40, RZ ;  /* 0x000000400f0f7810 */ /* 0x001fe20007ffe0ff */
[----:B---3--:R-:W-:-:S04]  /*30f0*/  IMAD R6, R6, R17, R25 ;  /* 0x0000001106067224 */ /* 0x008fc800078e0219 */
[----:B--2---:R-:W-:-:S04]  /*3100*/  IMAD R6, R7, R20, R6 ;  /* 0x0000001407067224 */ /* 0x004fc800078e0206 */
[----:B----4-:R-:W-:-:S04]  /*3110*/  IMAD R6, R10, R23, R6 ;  /* 0x000000170a067224 */ /* 0x010fc800078e0206 */
[----:B-----5:R-:W-:Y:S01]  /*3120*/  IMAD R6, R11, R24, R6 ;  /* 0x000000180b067224 */ /* 0x020fe200078e0206 */
[----:B------:R-:W-:-:S03]  /*3130*/  IADD3 R7, P1, PT, R2, 0x40, RZ ;  /* 0x0000004002077810 */ /* 0x000fc60007f3e0ff */
[----:B------:R-:W-:-:S04]  /*3140*/  IMAD R6, R8, R21, R6 ;  /* 0x0000001508067224 */ /* 0x000fc800078e0206 */
[----:B------:R-:W-:Y:S02]  /*3150*/  IMAD R6, R9, R22, R6 ;  /* 0x0000001609067224 */ /* 0x000fe400078e0206 */
[----:B-1----:R-:W-:Y:S02]  /*3160*/  IMAD.X R3, RZ, RZ, R3, P1 ;  /* 0x000000ffff037224 */ /* 0x002fe400008e0603 */
[----:B------:R-:W-:-:S04]  /*3170*/  IMAD R4, R4, R19, R6 ;  /* 0x0000001304047224 */ /* 0x000fc800078e0206 */
[----:B------:R-:W-:Y:S01]  /*3180*/  IMAD R17, R5, R18, R4 ;  /* 0x0000001205117224 */ /* 0x000fe200078e0204 */
[----:B------:R-:W-:Y:S06]  /*3190*/  @P0 BRA `(.L_x_153) ;  /* 0xfffffffc00440947 */ /* 0x000fec000383ffff */
.L_x_152:
[----:B------:R-:W-:Y:S05]  /*31a0*/  BRA.U !UP1, `(.L_x_154) ;  /* 0x0000000109f87547 */ /* 0x000fea000b800000 */
[----:B------:R-:W-:Y:S02]  /*31b0*/  UISETP.GE.U32.AND UP0, UPT, UR11, 0x8, UPT ;  /* 0x000000080b00788c */ /* 0x000fe4000bf06070 */
[----:B------:R-:W-:-:S07]  /*31c0*/  UISETP.NE.AND UP1, UPT, UR10, URZ, UPT ;  /* 0x000000ff0a00728c */ /* 0x000fce000bf25270 */
[----:B------:R-:W-:Y:S05]  /*31d0*/  BRA.U !UP0, `(.L_x_155) ;  /* 0x0000000108607547 */ /* 0x000fea000b800000 */
[----:B------:R-:W0:Y:S01]  /*31e0*/  LDC.64 R10, c[0x0][0x3b0] ;  /* 0x0000ec00ff0a7b82 */ /* 0x000e220000000a00 */
[----:B------:R-:W-:-:S05]  /*31f0*/  IMAD R24, R14, 0x4, R1 ;  /* 0x000000040e187824 */ /* 0x000fca00078e0201 */
        /* <DEDUP_REMOVED lines=22> */
.L_x_155:
[----:B------:R-:W-:Y:S05]  /*3360*/  BRA.U !UP1, `(.L_x_154) ;  /* 0x0000000109887547 */ /* 0x000fea000b800000 */
[----:B------:R-:W-:Y:S01]  /*3370*/  UISETP.GE.U32.AND UP0, UPT, UR10, 0x4, UPT ;  /* 0x000000040a00788c */ /* 0x000fe2000bf06070 */
[----:B------:R-:W-:-:S04]  /*3380*/  LOP3.LUT R13, R13, 0x3, RZ, 0xc0, !PT ;  /* 0x000000030d0d7812 */ /* 0x000fc800078ec0ff */
[----:B------:R-:W-:-:S04]  /*3390*/  ISETP.NE.AND P0, PT, R13, RZ, PT ;  /* 0x000000ff0d00720c */ /* 0x000fc80003f05270 */
[----:B------:R-:W-:Y:S09]  /*33a0*/  BRA.U !UP0, `(.L_x_156) ;  /* 0x0000000108387547 */ /* 0x000ff2000b800000 */
[----:B------:R-:W0:Y:S01]  /*33b0*/  LDC.64 R2, c[0x0][0x3b0] ;  /* 0x0000ec00ff027b82 */ /* 0x000e220000000a00 */
        /* <DEDUP_REMOVED lines=13> */
.L_x_156:
[----:B------:R-:W-:Y:S05]  /*3490*/  @!P0 BRA `(.L_x_154) ;  /* 0x00000000003c8947 */ /* 0x000fea0003800000 */
[----:B------:R-:W0:Y:S01]  /*34a0*/  LDC.64 R2, c[0x0][0x3b0] ;  /* 0x0000ec00ff027b82 */ /* 0x000e220000000a00 */
[C---:B------:R-:W-:Y:S01]  /*34b0*/  IMAD R12, R14.reuse, 0x4, R12 ;  /* 0x000000040e0c7824 */ /* 0x040fe200078e020c */
[----:B------:R-:W-:Y:S01]  /*34c0*/  IADD3 R4, PT, PT, -R13, RZ, RZ ;  /* 0x000000ff0d047210 */ /* 0x000fe20007ffe1ff */
[----:B0-----:R-:W-:-:S04]  /*34d0*/  IMAD.WIDE.U32 R2, R14, 0x4, R2 ;  /* 0x000000040e027825 */ /* 0x001fc800078e0002 */
[----:B------:R-:W-:-:S07]  /*34e0*/  IMAD.MOV.U32 R5, RZ, RZ, R2 ;  /* 0x000000ffff057224 */ /* 0x000fce00078e0002 */
.L_x_157:
[----:B------:R-:W-:Y:S01]  /*34f0*/  IMAD.MOV.U32 R2, RZ, RZ, R5 ;  /* 0x000000ffff027224 */ /* 0x000fe200078e0005 */
        /* <DEDUP_REMOVED lines=9> */
.L_x_154:
[--C-:B------:R-:W-:Y:S01]  /*3590*/  SHF.R.S32.HI R3, RZ, 0x1f, R17.reuse ;  /* 0x0000001fff037819 */ /* 0x100fe20000011411 */
[----:B------:R-:W-:-:S07]  /*35a0*/  IMAD.MOV.U32 R2, RZ, RZ, R17 ;  /* 0x000000ffff027224 */ /* 0x000fce00078e0011 */
.L_x_138:
        /* <DEDUP_REMOVED lines=16> */
[----:B-----5:R-:W-:Y:S01]  /*36b0*/  FMUL R4, RZ, R4 ;  /* 0x00000004ff047220 */ /* 0x020fe20000400000 */
[----:B------:R-:W-:Y:S06]  /*36c0*/  BRA `(.L_x_164) ;  /* 0x0000001000fc7947 */ /* 0x000fec0003800000 */
.L_x_162:
[----:B-----5:R-:W-:Y:S01]  /*36d0*/  FADD R4, RZ, R4 ;  /* 0x00000004ff047221 */ /* 0x020fe20000000000 */
[----:B------:R-:W-:Y:S06]  /*36e0*/  BRA `(.L_x_164) ;  /* 0x0000001000f47947 */ /* 0x000fec0003800000 */
.L_x_161:
[----:B------:R-:W-:-:S04]  /*36f0*/  MOV R3, 0xfffffffd ;  /* 0xfffffffd00037802 */ /* 0x000fc80000000f00 */
[----:B------:R-:W-:-:S05]  /*3700*/  VIADDMNMX.U32 R2, R2, R3, 0x2, PT ;  /* 0x0000000202027446 */ /* 0x000fca0003800003 */
[----:B------:R-:W-:-:S04]  /*3710*/  IMAD.SHL.U32 R5, R2, 0x4, RZ ;  /* 0x0000000402057824 */ /* 0x000fc800078e00ff */
[----:B------:R-:W0:Y:S02]  /*3720*/  LDC R2, c[0x2][R5] ;  /* 0x0080000005027b82 */ /* 0x000e240000000800 */
[----:B0-----:R-:W-:-:S04]  /*3730*/  SHF.R.S32.HI R3, RZ, 0x1f, R2 ;  /* 0x0000001fff037819 */ /* 0x001fc80000011402 */
.L_x_279:
[----:B------:R-:W-:Y:S05]  /*3740*/  BRX R2 -0x3750                                                      (*"BRANCH_TARGETS .L_x_164,.L_x_281,.L_x_163"*) ;  /* 0xffffffc8022c7949 */ /* 0x000fea000383ffff */
.L_x_281:
[----:B-----5:R-:W-:Y:S01]  /*3750*/  FADD R4, -R4, -RZ ;  /* 0x800000ff04047221 */ /* 0x020fe20000000100 */
[----:B------:R-:W-:Y:S06]  /*3760*/  BRA `(.L_x_164) ;  /* 0x0000001000d47947 */ /* 0x000fec0003800000 */
.L_x_160:
[----:B------:R-:W-:-:S13]  /*3770*/  ISETP.GT.AND P0, PT, R2, 0x6, PT ;  /* 0x000000060200780c */ /* 0x000fda0003f04270 */
[----:B------:R-:W-:Y:S05]  /*3780*/  @P0 BRA `(.L_x_165) ;  /* 0x0000000000280947 */ /* 0x000fea0003800000 */
[----:B------:R-:W-:-:S05]  /*3790*/  VIADD R2, R2, 0xfffffffb ;  /* 0xfffffffb02027836 */ /* 0x000fca0000000000 */
[----:B------:R-:W-:-:S04]  /*37a0*/  VIMNMX.U32 R2, PT, PT, R2, 0x2, PT ;  /* 0x0000000202027848 */ /* 0x000fc80003fe0000 */
[----:B------:R-:W-:-:S04]  /*37b0*/  SHF.L.U32 R5, R2, 0x2, RZ ;  /* 0x0000000202057819 */ /* 0x000fc800000006ff */
[----:B------:R-:W0:Y:S02]  /*37c0*/  LDC R2, c[0x2][R5+0xc] ;  /* 0x0080030005027b82 */ /* 0x000e240000000800 */
[----:B0-----:R-:W-:-:S04]  /*37d0*/  SHF.R.S32.HI R3, RZ, 0x1f, R2 ;  /* 0x0000001fff037819 */ /* 0x001fc80000011402 */
.L_x_283:
[----:B------:R-:W-:Y:S05]  /*37e0*/  BRX R2 -0x37f0                                                      (*"BRANCH_TARGETS .L_x_284,.L_x_285,.L_x_163"*) ;  /* 0xffffffc802047949 */ /* 0x000fea000383ffff */
.L_x_285:
[----:B-----5:R-:W-:Y:S01]  /*37f0*/  FSET.BF.EQ.AND R4, R4, RZ, PT ;  /* 0x000000ff0404720a */ /* 0x020fe20003802000 */
[----:B------:R-:W-:Y:S06]  /*3800*/  BRA `(.L_x_164) ;  /* 0x0000001000ac7947 */ /* 0x000fec0003800000 */
.L_x_284:
[----:B-----5:R-:W-:Y:S01]  /*3810*/  FSET.BF.LT.AND R4, R4, RZ, PT ;  /* 0x000000ff0404720a */ /* 0x020fe20003801000 */
[----:B------:R-:W-:Y:S06]  /*3820*/  BRA `(.L_x_164) ;  /* 0x0000001000a47947 */ /* 0x000fec0003800000 */
.L_x_165:
[----:B------:R-:W-:-:S05]  /*3830*/  IMAD.MOV.U32 R3, RZ, RZ, -0x7 ;  /* 0xfffffff9ff037424 */ /* 0x000fca00078e00ff */
[----:B------:R-:W-:-:S05]  /*3840*/  VIADDMNMX.U32 R2, R2, R3, 0x3, PT ;  /* 0x0000000302027446 */ /* 0x000fca0003800003 */
[----:B------:R-:W-:-:S04]  /*3850*/  IMAD.SHL.U32 R5, R2, 0x4, RZ ;  /* 0x0000000402057824 */ /* 0x000fc800078e00ff */
[----:B------:R-:W0:Y:S02]  /*3860*/  LDC R2, c[0x2][R5+0x18] ;  /* 0x0080060005027b82 */ /* 0x000e240000000800 */
[----:B0-----:R-:W-:-:S04]  /*3870*/  SHF.R.S32.HI R3, RZ, 0x1f, R2 ;  /* 0x0000001fff037819 */ /* 0x001fc80000011402 */
.L_x_287:
[----:B------:R-:W-:Y:S05]  /*3880*/  BRX R2 -0x3890                                                      (*"BRANCH_TARGETS .L_x_288,.L_x_289,.L_x_290,.L_x_163"*) ;  /* 0xffffffc402dc7949 */ /* 0x000fea000383ffff */
.L_x_290:
[----:B-----5:R-:W-:Y:S01]  /*3890*/  HFMA2 R4, -RZ, RZ, 0, 0 ;  /* 0x00000000ff047431 */ /* 0x020fe200000001ff */
[----:B------:R-:W-:Y:S06]  /*38a0*/  BRA `(.L_x_164) ;  /* 0x0000001000847947 */ /* 0x000fec0003800000 */
.L_x_288:
[----:B-----5:R-:W-:Y:S01]  /*38b0*/  FSETP.GE.AND P0, PT, R4, RZ, PT ;  /* 0x000000ff0400720b */ /* 0x020fe20003f06000 */
[----:B------:R-:W-:-:S12]  /*38c0*/  BSSY.RECONVERGENT B1, `(.L_x_166) ;  /* 0x0000040000017945 */ /* 0x000fd80003800200 */
[----:B------:R-:W-:Y:S05]  /*38d0*/  @!P0 BRA `(.L_x_167) ;  /* 0x0000000000748947 */ /* 0x000fea0003800000 */
[----:B------:R-:W-:Y:S01]  /*38e0*/  IMAD.MOV.U32 R3, RZ, RZ, 0x3bbb989d ;  /* 0x3bbb989dff037424 */ /* 0x000fe200078e00ff */
[----:B------:R-:W-:Y:S01]  /*38f0*/  BSSY.RECONVERGENT B2, `(.L_x_168) ;  /* 0x0000019000027945 */ /* 0x000fe20003800200 */
[----:B------:R-:W-:Y:S02]  /*3900*/  IMAD.MOV.U32 R5, RZ, RZ, 0x437c0000 ;  /* 0x437c0000ff057424 */ /* 0x000fe400078e00ff */
        /* <DEDUP_REMOVED lines=22> */
[----:B------:R-:W-:Y:S05]  /*3a70*/  CALL.REL.NOINC `($__internal_6_$__cuda_sm20_dblrcp_rn_slowpath_v3) ;  /* 0x0000001000247944 */ /* 0x000fea0003c00000 */
.L_x_169:
[----:B------:R-:W-:Y:S05]  /*3a80*/  BSYNC.RECONVERGENT B2 ;  /* 0x0000000000027941 */ /* 0x000fea0003800200 */
.L_x_168:
[----:B------:R0:W1:Y:S01]  /*3a90*/  F2F.F32.F64 R4, R4 ;  /* 0x0000000400047310 */ /* 0x0000620000301000 */
[----:B------:R-:W-:Y:S05]  /*3aa0*/  BRA `(.L_x_170) ;  /* 0x0000000000847947 */ /* 0x000fea0003800000 */
.L_x_167:
[----:B------:R-:W-:Y:S01]  /*3ab0*/  MOV R3, 0x3bbb989d ;  /* 0x3bbb989d00037802 */ /* 0x000fe20000000f00 */
[----:B------:R-:W-:Y:S01]  /*3ac0*/  IMAD.MOV.U32 R5, RZ, RZ, 0x437c0000 ;  /* 0x437c0000ff057424 */ /* 0x000fe200078e00ff */
[----:B------:R-:W-:Y:S03]  /*3ad0*/  BSSY.RECONVERGENT B2, `(.L_x_171) ;  /* 0x000001d000027945 */ /* 0x000fe60003800200 */
[----:B------:R-:W-:-:S04]  /*3ae0*/  FFMA.SAT R2, R4, R3, 0.5 ;  /* 0x3f00000004027423 */ /* 0x000fc80000002003 */
[----:B------:R-:W-:-:S04]  /*3af0*/  FFMA.RM R2, R2, R5, 12582913 ;  /* 0x4b40000102027423 */ /* 0x000fc80000004005 */
[C---:B------:R-:W-:Y:S01]  /*3b00*/  FADD R3, R2.reuse, -12583039 ;  /* 0xcb40007f02037421 */ /* 0x040fe20000000000 */
[----:B------:R-:W-:-:S03]  /*3b10*/  IMAD.SHL.U32 R2, R2, 0x800000, RZ ;  /* 0x0080000002027824 */ /* 0x000fc600078e00ff */
[----:B------:R-:W-:-:S04]  /*3b20*/  FFMA R3, R4, 1.4426950216293334961, -R3 ;  /* 0x3fb8aa3b04037823 */ /* 0x000fc80000000803 */
[----:B------:R-:W-:-:S04]  /*3b30*/  FFMA R8, R4, 1.925963033500011079e-08, R3 ;  /* 0x32a5706004087823 */ /* 0x000fc80000000003 */
[----:B------:R-:W0:Y:S02]  /*3b40*/  MUFU.EX2 R3, R8 ;  /* 0x0000000800037308 */ /* 0x000e240000000800 */
[----:B0-----:R-:W-:Y:S01]  /*3b50*/  FMUL R10, R2, R3 ;  /* 0x00000003020a7220 */ /* 0x001fe20000400000 */
[----:B------:R-:W-:-:S05]  /*3b60*/  MOV R2, 0x1 ;  /* 0x0000000100027802 */ /* 0x000fca0000000f00 */
        /* <DEDUP_REMOVED lines=16> */
[----:B------:R-:W-:Y:S01]  /*3c70*/  MOV R10, 0x3ca0 ;  /* 0x00003ca0000a7802 */ /* 0x000fe20000000f00 */
[----:B------:R-:W-:-:S07]  /*3c80*/  IMAD.MOV.U32 R7, RZ, RZ, R11 ;  /* 0x000000ffff077224 */ /* 0x000fce00078e000b */
[----:B------:R-:W-:Y:S05]  /*3c90*/  CALL.REL.NOINC `($__internal_7_$__cuda_sm20_div_rn_f64_full) ;  /* 0x00000010004c7944 */ /* 0x000fea0003c00000 */
.L_x_172:
[----:B------:R-:W-:Y:S05]  /*3ca0*/  BSYNC.RECONVERGENT B2 ;  /* 0x0000000000027941 */ /* 0x000fea0003800200 */
.L_x_171:
[----:B------:R2:W3:Y:S02]  /*3cb0*/  F2F.F32.F64 R4, R2 ;  /* 0x0000000200047310 */ /* 0x0004e40000301000 */
.L_x_170:
[----:B------:R-:W-:Y:S05]  /*3cc0*/  BSYNC.RECONVERGENT B1 ;  /* 0x0000000000017941 */ /* 0x000fea0003800200 */
.L_x_166:
[----:B------:R-:W-:Y:S05]  /*3cd0*/  BRA `(.L_x_164) ;  /* 0x0000000c00787947 */ /* 0x000fea0003800000 */
.L_x_289:
[----:B-----5:R-:W0:Y:S01]  /*3ce0*/  F2F.F64.F32 R4, R4 ;  /* 0x0000000400047310 */ /* 0x020e220000201800 */
[----:B------:R-:W-:Y:S01]  /*3cf0*/  MOV R2, RZ ;  /* 0x000000ff00027202 */ /* 0x000fe20000000f00 */
[----:B0-----:R-:W-:Y:S01]  /*3d00*/  DSETP.MAX.AND P0, P1, RZ, R4, PT ;  /* 0x00000004ff00722a */ /* 0x001fe2000390f000 */
[----:B------:R-:W-:Y:S02]  /*3d10*/  IMAD.MOV.U32 R7, RZ, RZ, R5 ;  /* 0x000000ffff077224 */ /* 0x000fe400078e0005 */
[----:B------:R-:W-:-:S03]  /*3d20*/  IMAD.MOV.U32 R3, RZ, RZ, R4 ;  /* 0x000000ffff037224 */ /* 0x000fc600078e0004 */
[C---:B------:R-:W-:Y:S02]  /*3d30*/  FSEL R9, R2.reuse, R7, P0 ;  /* 0x0000000702097208 */ /* 0x040fe40000000000 */
[----:B------:R-:W-:-:S06]  /*3d40*/  SEL R2, R2, R3, P0 ;  /* 0x0000000302027207 */ /* 0x000fcc0000000000 */
[----:B------:R-:W-:-:S04]  /*3d50*/  @P1 LOP3.LUT R9, R7, 0x80000, RZ, 0xfc, !PT ;  /* 0x0008000007091812 */ /* 0x000fc800078efcff */
[----:B------:R-:W-:-:S04]  /*3d60*/  MOV R3, R9 ;  /* 0x0000000900037202 */ /* 0x000fc80000000f00 */
[----:B------:R0:W1:Y:S01]  /*3d70*/  F2F.F32.F64 R4, R2 ;  /* 0x0000000200047310 */ /* 0x0000620000301000 */
[----:B------:R-:W-:Y:S05]  /*3d80*/  BRA `(.L_x_164) ;  /* 0x0000000c004c7947 */ /* 0x000fea0003800000 */
.L_x_159:
        /* <DEDUP_REMOVED lines=9> */
.L_x_292:
[----:B------:R-:W-:Y:S05]  /*3e20*/  BRX R2 -0x3e30                                                      (*"BRANCH_TARGETS .L_x_293,.L_x_294,.L_x_163"*) ;  /* 0xffffffc002747949 */ /* 0x000fea000383ffff */
.L_x_294:
[----:B-----5:R-:W0:Y:S01]  /*3e30*/  F2F.F64.F32 R2, R4 ;  /* 0x0000000400027310 */ /* 0x020e220000201800 */
[----:B------:R-:W-:Y:S01]  /*3e40*/  UMOV UR4, 0xa0b5ed8d ;  /* 0xa0b5ed8d00047882 */ /* 0x000fe20000000000 */
[----:B------:R-:W-:Y:S01]  /*3e50*/  UMOV UR5, 0x3eb0c6f7 ;  /* 0x3eb0c6f700057882 */ /* 0x000fe20000000000 */
[----:B------:R-:W-:Y:S02]  /*3e60*/  CS2R R6, SRZ ;  /* 0x0000000000067805 */ /* 0x000fe4000001ff00 */
[----:B------:R-:W-:Y:S01]  /*3e70*/  MOV R10, 0x3ec0 ;  /* 0x00003ec0000a7802 */ /* 0x000fe20000000f00 */
[----:B0-----:R-:W-:-:S10]  /*3e80*/  DADD R2, R2, UR4 ;  /* 0x0000000402027e29 */ /* 0x001fd40008000000 */
[----:B------:R-:W-:Y:S01]  /*3e90*/  MOV R4, R2 ;  /* 0x0000000200047202 */ /* 0x000fe20000000f00 */
[----:B------:R-:W-:-:S07]  /*3ea0*/  IMAD.MOV.U32 R5, RZ, RZ, R3 ;  /* 0x000000ffff057224 */ /* 0x000fce00078e0003 */
[----:B------:R-:W-:Y:S05]  /*3eb0*/  CALL.REL.NOINC `($__internal_7_$__cuda_sm20_div_rn_f64_full) ;  /* 0x0000000c00c47944 */ /* 0x000fea0003c00000 */
[----:B------:R-:W-:Y:S01]  /*3ec0*/  IMAD.MOV.U32 R4, RZ, RZ, R2 ;  /* 0x000000ffff047224 */ /* 0x000fe200078e0002 */
[----:B------:R-:W-:-:S05]  /*3ed0*/  MOV R5, R3 ;  /* 0x0000000300057202 */ /* 0x000fca0000000f00 */
[----:B------:R2:W3:Y:S01]  /*3ee0*/  F2F.F32.F64 R4, R4 ;  /* 0x0000000400047310 */ /* 0x0004e20000301000 */
[----:B------:R-:W-:Y:S05]  /*3ef0*/  BRA `(.L_x_164) ;  /* 0x0000000800f07947 */ /* 0x000fea0003800000 */
.L_x_293:
[----:B-----5:R-:W0:Y:S01]  /*3f00*/  F2F.F64.F32 R4, R4 ;  /* 0x0000000400047310 */ /* 0x020e220000201800 */
        /* <DEDUP_REMOVED lines=9> */
[----:B------:R-:W-:Y:S01]  /*3fa0*/  @!P0 IMAD.MOV.U32 R3, RZ, RZ, R7 ;  /* 0x000000ffff038224 */ /* 0x000fe200078e0007 */
[----:B------:R-:W-:-:S03]  /*3fb0*/  @!P0 MOV R4, R6 ;  /* 0x0000000600048202 */ /* 0x000fc60000000f00 */
[----:B------:R-:W-:-:S05]  /*3fc0*/  VIADD R2, R3, 0xffffffff ;  /* 0xffffffff03027836 */ /* 0x000fca0000000000 */
[----:B------:R-:W-:Y:S02]  /*3fd0*/  ISETP.GT.U32.AND P1, PT, R2, 0x7feffffe, PT ;  /* 0x7feffffe0200780c */ /* 0x000fe40003f24070 */
[----:B------:R-:W-:Y:S01]  /*3fe0*/  MOV R2, 0xfffffc01 ;  /* 0xfffffc0100027802 */ /* 0x000fe20000000f00 */
[----:B------:R-:W-:-:S10]  /*3ff0*/  @!P0 IMAD.MOV.U32 R2, RZ, RZ, -0x435 ;  /* 0xfffffbcbff028424 */ /* 0x000fd400078e00ff */
[----:B------:R-:W-:Y:S05]  /*4000*/  @P1 BRA `(.L_x_175) ;  /* 0x0000000400041947 */ /* 0x000fea0003800000 */
[----:B------:R-:W-:Y:S01]  /*4010*/  LOP3.LUT R5, R3, 0xfffff, RZ, 0xc0, !PT ;  /* 0x000fffff03057812 */ /* 0x000fe200078ec0ff */
[----:B------:R-:W-:Y:S01]  /*4020*/  IMAD.MOV.U32 R14, RZ, RZ, -0x748574fc ;  /* 0x8b7a8b04ff0e7424 */ /* 0x000fe200078e00ff */
[----:B------:R-:W-:Y:S01]  /*4030*/  MOV R6, RZ ;  /* 0x000000ff00067202 */ /* 0x000fe20000000f00 */
        /* <DEDUP_REMOVED lines=10> */
[----:B------:R-:W-:-:S03]  /*40e0*/  @P0 IADD3 R16, PT, PT, R16, 0x1, RZ ;  /* 0x0000000110100810 */ /* 0x000fc60007ffe0ff */
[----:B------:R-:W-:Y:S01]  /*40f0*/  @P0 IMAD.MOV.U32 R5, RZ, RZ, R7 ;  /* 0x000000ffff050224 */ /* 0x000fe200078e0007 */
[----:B------:R-:W-:-:S05]  /*4100*/  LOP3.LUT R16, R16, 0x80000000, RZ, 0x3c, !PT ;  /* 0x8000000010107812 */ /* 0x000fca00078e3cff */
        /* <DEDUP_REMOVED lines=46> */
[----:B------:R-:W-:-:S10]  /*43f0*/  DADD R4, R4, R12 ;  /* 0x0000000004047229 */ /* 0x000fd4000000000c */
[----:B------:R0:W1:Y:S01]  /*4400*/  F2F.F32.F64 R4, R4 ;  /* 0x0000000400047310 */ /* 0x0000620000301000 */
[----:B------:R-:W-:Y:S05]  /*4410*/  BRA `(.L_x_164) ;  /* 0x0000000400a87947 */ /* 0x000fea0003800000 */
.L_x_175:
[----:B------:R-:W-:Y:S01]  /*4420*/  IMAD.MOV.U32 R2, RZ, RZ, 0x0 ;  /* 0x00000000ff027424 */ /* 0x000fe200078e00ff */
[----:B------:R-:W-:Y:S02]  /*4430*/  MOV R3, 0x7ff00000 ;  /* 0x7ff0000000037802 */ /* 0x000fe40000000f00 */
[----:B------:R-:W-:-:S04]  /*4440*/  LOP3.LUT P0, RZ, R7, 0x7fffffff, RZ, 0xc0, !PT ;  /* 0x7fffffff07ff7812 */ /* 0x000fc8000780c0ff */
[----:B------:R-:W-:-:S10]  /*4450*/  DFMA R2, R6, R2, +INF ;  /* 0x7ff000000602742b */ /* 0x000fd40000000002 */
[----:B------:R-:W-:Y:S02]  /*4460*/  FSEL R4, R2, RZ, P0 ;  /* 0x000000ff02047208 */ /* 0x000fe40000000000 */
[----:B------:R-:W-:-:S04]  /*4470*/  FSEL R5, R3, -QNAN , P0 ;  /* 0xfff0000003057808 */ /* 0x000fc80000000000 */
[----:B------:R4:W0:Y:S01]  /*4480*/  F2F.F32.F64 R4, R4 ;  /* 0x0000000400047310 */ /* 0x0008220000301000 */
[----:B------:R-:W-:Y:S05]  /*4490*/  BRA `(.L_x_164) ;  /* 0x0000000400887947 */ /* 0x000fea0003800000 */
.L_x_174:
[----:B------:R-:W-:-:S05]  /*44a0*/  IMAD.MOV.U32 R3, RZ, RZ, -0xc ;  /* 0xfffffff4ff037424 */ /* 0x000fca00078e00ff */
[----:B------:R-:W-:-:S05]  /*44b0*/  VIADDMNMX.U32 R2, R2, R3, 0x2, PT ;  /* 0x0000000202027446 */ /* 0x000fca0003800003 */
[----:B------:R-:W-:-:S04]  /*44c0*/  IMAD.SHL.U32 R5, R2, 0x4, RZ ;  /* 0x0000000402057824 */ /* 0x000fc800078e00ff */
[----:B------:R-:W0:Y:S02]  /*44d0*/  LDC R2, c[0x2][R5+0x34] ;  /* 0x00800d0005027b82 */ /* 0x000e240000000800 */
[----:B0-----:R-:W-:-:S04]  /*44e0*/  SHF.R.S32.HI R3, RZ, 0x1f, R2 ;  /* 0x0000001fff037819 */ /* 0x001fc80000011402 */
.L_x_296:
[----:B------:R-:W-:Y:S05]  /*44f0*/  BRX R2 -0x4500                                                      (*"BRANCH_TARGETS .L_x_297,.L_x_298,.L_x_163"*) ;  /* 0xffffffb802c07949 */ /* 0x000fea000383ffff */
.L_x_298:
[----:B-----5:R-:W-:Y:S01]  /*4500*/  IADD3 R2, PT, PT, R4, 0x1800000, RZ ;  /* 0x0180000004027810 */ /* 0x020fe20007ffe0ff */
[----:B------:R-:W-:Y:S03]  /*4510*/  BSSY.RECONVERGENT B1, `(.L_x_176) ;  /* 0x000000b000017945 */ /* 0x000fe60003800200 */
[----:B------:R-:W-:-:S04]  /*4520*/  LOP3.LUT R2, R2, 0x7f800000, RZ, 0xc0, !PT ;  /* 0x7f80000002027812 */ /* 0x000fc800078ec0ff */
[----:B------:R-:W-:-:S13]  /*4530*/  ISETP.GT.U32.AND P0, PT, R2, 0x1ffffff, PT ;  /* 0x01ffffff0200780c */ /* 0x000fda0003f04070 */
[----:B------:R-:W-:Y:S05]  /*4540*/  @P0 BRA `(.L_x_177) ;  /* 0x00000000000c0947 */ /* 0x000fea0003800000 */
[----:B------:R-:W-:-:S07]  /*4550*/  MOV R6, 0x4570 ;  /* 0x0000457000067802 */ /* 0x000fce0000000f00 */
[----:B------:R-:W-:Y:S05]  /*4560*/  CALL.REL.NOINC `($__internal_8_$__cuda_sm20_rcp_rn_f32_slowpath) ;  /* 0x0000000c008c7944 */ /* 0x000fea0003c00000 */
[----:B------:R-:W-:Y:S05]  /*4570*/  BRA `(.L_x_178) ;  /* 0x0000000000107947 */ /* 0x000fea0003800000 */
.L_x_177:
[----:B------:R-:W0:Y:S02]  /*4580*/  MUFU.RCP R3, R4 ;  /* 0x0000000400037308 */ /* 0x000e240000001000 */
[----:B0-----:R-:W-:-:S04]  /*4590*/  FFMA R2, R4, R3, -1 ;  /* 0xbf80000004027423 */ /* 0x001fc80000000003 */
[----:B------:R-:W-:-:S04]  /*45a0*/  FADD.FTZ R2, -R2, -RZ ;  /* 0x800000ff02027221 */ /* 0x000fc80000010100 */
[----:B------:R-:W-:-:S07]  /*45b0*/  FFMA R4, R3, R2, R3 ;  /* 0x0000000203047223 */ /* 0x000fce0000000003 */
.L_x_178:
[----:B------:R-:W-:Y:S05]  /*45c0*/  BSYNC.RECONVERGENT B1 ;  /* 0x0000000000017941 */ /* 0x000fea0003800200 */
.L_x_176:
[----:B------:R-:W-:Y:S05]  /*45d0*/  BRA `(.L_x_164) ;  /* 0x0000000400387947 */ /* 0x000fea0003800000 */
.L_x_297:
[----:B------:R-:W-:Y:S02]  /*45e0*/  IMAD.MOV.U32 R3, RZ, RZ, 0x3bbb989d ;  /* 0x3bbb989dff037424 */ /* 0x000fe400078e00ff */
[----:B------:R-:W-:Y:S02]  /*45f0*/  IMAD.MOV.U32 R2, RZ, RZ, 0x437c0000 ;  /* 0x437c0000ff027424 */ /* 0x000fe400078e00ff */
[----:B-----5:R-:W-:-:S04]  /*4600*/  FFMA.SAT R3, R4, R3, 0.5 ;  /* 0x3f00000004037423 */ /* 0x020fc80000002003 */
        /* <DEDUP_REMOVED lines=8> */
.L_x_173:
[----:B------:R-:W-:-:S13]  /*4690*/  ISETP.GT.AND P0, PT, R2, 0xf, PT ;  /* 0x0000000f0200780c */ /* 0x000fda0003f04270 */
[----:B------:R-:W-:Y:S05]  /*46a0*/  @P0 BRA `(.L_x_179) ;  /* 0x00000000008c0947 */ /* 0x000fea0003800000 */
[----:B------:R-:W-:-:S05]  /*46b0*/  VIADD R2, R2, 0xfffffff2 ;  /* 0xfffffff202027836 */ /* 0x000fca0000000000 */
[----:B------:R-:W-:-:S05]  /*46c0*/  VIMNMX.U32 R2, PT, PT, R2, 0x2, PT ;  /* 0x0000000202027848 */ /* 0x000fca0003fe0000 */
[----:B------:R-:W-:-:S04]  /*46d0*/  IMAD.SHL.U32 R5, R2, 0x4, RZ ;  /* 0x0000000402057824 */ /* 0x000fc800078e00ff */
[----:B------:R-:W0:Y:S02]  /*46e0*/  LDC R2, c[0x2][R5+0x40] ;  /* 0x0080100005027b82 */ /* 0x000e240000000800 */
[----:B0-----:R-:W-:-:S04]  /*46f0*/  SHF.R.S32.HI R3, RZ, 0x1f, R2 ;  /* 0x0000001fff037819 */ /* 0x001fc80000011402 */
.L_x_300:
[----:B------:R-:W-:Y:S05]  /*4700*/  BRX R2 -0x4710                                                      (*"BRANCH_TARGETS .L_x_301,.L_x_302,.L_x_163"*) ;  /* 0xffffffb8023c7949 */ /* 0x000fea000383ffff */
.L_x_302:
[----:B-----5:R-:W-:Y:S01]  /*4710*/  FADD R2, RZ, -R4 ;  /* 0x80000004ff027221 */ /* 0x020fe20000000000 */
[----:B------:R-:W-:Y:S01]  /*4720*/  UMOV UR4, 0x47ae147b ;  /* 0x47ae147b00047882 */ /* 0x000fe20000000000 */
[----:B------:R-:W-:Y:S01]  /*4730*/  F2F.F64.F32 R4, R4 ;  /* 0x0000000400047310 */ /* 0x000fe20000201800 */
[----:B------:R-:W-:-:S07]  /*4740*/  UMOV UR5, 0x3f847ae1 ;  /* 0x3f847ae100057882 */ /* 0x000fce0000000000 */
[----:B------:R-:W0:Y:S02]  /*4750*/  F2F.F64.F32 R2, R2 ;  /* 0x0000000200027310 */ /* 0x000e240000201800 */
[----:B0-----:R-:W-:-:S06]  /*4760*/  DSETP.GEU.AND P0, PT, R2, UR4, PT ;  /* 0x0000000402007e2a */ /* 0x001fcc000bf0e000 */
[----:B------:R-:W-:-:S06]  /*4770*/  DSETP.LT.AND P0, PT, R4, UR4, !P0 ;  /* 0x0000000404007e2a */ /* 0x000fcc000c701000 */
[----:B------:R-:W-:Y:S01]  /*4780*/  FSEL R4, RZ, 1, !P0 ;  /* 0x3f800000ff047808 */ /* 0x000fe20004000000 */
[----:B------:R-:W-:Y:S07]  /*4790*/  BRA `(.L_x_164) ;  /* 0x0000000000c87947 */ /* 0x000fee0003800000 */
.L_x_301:
[----:B-----5:R-:W-:Y:S01]  /*47a0*/  FMUL R8, R4, R4 ;  /* 0x0000000404087220 */ /* 0x020fe20000400000 */
[----:B------:R-:W-:Y:S05]  /*47b0*/  BSSY.RECONVERGENT B1, `(.L_x_180) ;  /* 0x000000f000017945 */ /* 0x000fea0003800200 */
[----:B------:R-:W0:Y:S08]  /*47c0*/  F2F.F64.F32 R8, R8 ;  /* 0x0000000800087310 */ /* 0x000e300000201800 */
[----:B0-----:R-:W0:Y:S01]  /*47d0*/  MUFU.RCP64H R3, R9 ;  /* 0x0000000900037308 */ /* 0x001e220000001800 */
[----:B------:R-:W-:-:S04]  /*47e0*/  IADD3 R2, PT, PT, R9, 0x300402, RZ ;  /* 0x0030040209027810 */ /* 0x000fc80007ffe0ff */
[----:B------:R-:W-:Y:S02]  /*47f0*/  FSETP.GEU.AND P0, PT, |R2|, 5.8789094863358348022e-39, PT ;  /* 0x004004020200780b */ /* 0x000fe40003f0e200 */
        /* <DEDUP_REMOVED lines=10> */
.L_x_181:
[----:B------:R-:W-:Y:S05]  /*48a0*/  BSYNC.RECONVERGENT B1 ;  /* 0x0000000000017941 */ /* 0x000fea0003800200 */
.L_x_180:
[----:B------:R-:W-:-:S10]  /*48b0*/  DMUL R4, RZ, -R4 ;  /* 0x80000004ff047228 */ /* 0x000fd40000000000 */
[----:B------:R0:W1:Y:S01]  /*48c0*/  F2F.F32.F64 R4, R4 ;  /* 0x0000000400047310 */ /* 0x0000620000301000 */
[----:B------:R-:W-:Y:S05]  /*48d0*/  BRA `(.L_x_164) ;  /* 0x0000000000787947 */ /* 0x000fea0003800000 */
.L_x_179:
[----:B------:R-:W-:-:S05]  /*48e0*/  IMAD.MOV.U32 R3, RZ, RZ, -0x10 ;  /* 0xfffffff0ff037424 */ /* 0x000fca00078e00ff */
[----:B------:R-:W-:-:S04]  /*48f0*/  VIADDMNMX.U32 R2, R2, R3, 0x3, PT ;  /* 0x0000000302027446 */ /* 0x000fc80003800003 */
[----:B------:R-:W-:-:S04]  /*4900*/  SHF.L.U32 R5, R2, 0x2, RZ ;  /* 0x0000000202057819 */ /* 0x000fc800000006ff */
[----:B------:R-:W0:Y:S02]  /*4910*/  LDC R2, c[0x2][R5+0x4c] ;  /* 0x0080130005027b82 */ /* 0x000e240000000800 */
[----:B0-----:R-:W-:-:S04]  /*4920*/  SHF.R.S32.HI R3, RZ, 0x1f, R2 ;  /* 0x0000001fff037819 */ /* 0x001fc80000011402 */
.L_x_304:
[----:B------:R-:W-:Y:S05]  /*4930*/  BRX R2 -0x4940                                                      (*"BRANCH_TARGETS .L_x_305,.L_x_306,.L_x_307,.L_x_163"*) ;  /* 0xffffffb402b07949 */ /* 0x000fea000383ffff */
.L_x_307:
[C---:B-----5:R-:W-:Y:S01]  /*4940*/  FMUL R2, |R4|.reuse, 2.8853900432586669922 ;  /* 0x4038aa3b04027820 */ /* 0x060fe20000400200 */
[----:B------:R-:W-:Y:S02]  /*4950*/  IMAD.MOV.U32 R6, RZ, RZ, 0x3c80f082 ;  /* 0x3c80f082ff067424 */ /* 0x000fe400078e00ff */
[C---:B------:R-:W-:Y:S01]  /*4960*/  FMUL R7, R4.reuse, R4 ;  /* 0x0000000404077220 */ /* 0x040fe20000400000 */
[----:B------:R-:W-:Y:S01]  /*4970*/  IMAD.MOV.U32 R8, RZ, RZ, 0x3f800000 ;  /* 0x3f800000ff087424 */ /* 0x000fe200078e00ff */
[C---:B------:R-:W-:Y:S01]  /*4980*/  FSETP.GE.AND P1, PT, |R4|.reuse, 0.60000002384185791016, PT ;  /* 0x3f19999a0400780b */ /* 0x040fe20003f26200 */
[----:B------:R-:W0:Y:S01]  /*4990*/  MUFU.EX2 R2, R2 ;  /* 0x0000000200027308 */ /* 0x000e220000000800 */
[----:B------:R-:W-:Y:S01]  /*49a0*/  FFMA R6, R7, R6, -0.052303962409496307373 ;  /* 0xbd563cae07067423 */ /* 0x000fe20000000006 */
[----:B------:R-:W-:-:S03]  /*49b0*/  FSETP.GE.AND P0, PT, |R4|, 9.010913848876953125, PT ;  /* 0x41102cb40400780b */ /* 0x000fc60003f06200 */
[----:B------:R-:W-:Y:S01]  /*49c0*/  FFMA R6, R6, R7, 0.1331529766321182251 ;  /* 0x3e08594106067423 */ /* 0x000fe20000000007 */
[----:B0-----:R-:W-:-:S03]  /*49d0*/  FADD R3, R2, 1 ;  /* 0x3f80000002037421 */ /* 0x001fc60000000000 */
[----:B------:R-:W-:-:S03]  /*49e0*/  FFMA R2, R6, R7, -0.33332768082618713379 ;  /* 0xbeaaa9ed06027423 */ /* 0x000fc60000000007 */
[----:B------:R-:W0:Y:S02]  /*49f0*/  MUFU.RCP R3, R3 ;  /* 0x0000000300037308 */ /* 0x000e240000001000 */
[----:B0-----:R-:W-:Y:S01]  /*4a00*/  FFMA R5, R3, -2, R8 ;  /* 0xc000000003057823 */ /* 0x001fe20000000008 */
[----:B------:R-:W-:-:S04]  /*4a10*/  FFMA R3, R2, R7, RZ ;  /* 0x0000000702037223 */ /* 0x000fc800000000ff */
[----:B------:R-:W-:-:S04]  /*4a20*/  FSEL R5, R5, 1, !P0 ;  /* 0x3f80000005057808 */ /* 0x000fc80004000000 */
[--C-:B------:R-:W-:Y:S01]  /*4a30*/  LOP3.LUT R5, R5, 0x80000000, R4.reuse, 0xb8, !PT ;  /* 0x8000000005057812 */ /* 0x100fe200078eb804 */
[----:B------:R-:W-:-:S05]  /*4a40*/  @!P1 FFMA R5, R4, R3, R4 ;  /* 0x0000000304059223 */ /* 0x000fca0000000004 */
[----:B------:R-:W-:Y:S01]  /*4a50*/  MOV R4, R5 ;  /* 0x0000000500047202 */ /* 0x000fe20000000f00 */
[----:B------:R-:W-:Y:S06]  /*4a60*/  BRA `(.L_x_164) ;  /* 0x0000000000147947 */ /* 0x000fec0003800000 */
.L_x_305:
[----:B-----5:R-:W-:Y:S01]  /*4a70*/  FMNMX R4, RZ, R4, !PT ;  /* 0x00000004ff047209 */ /* 0x020fe20007800000 */
[----:B------:R-:W-:Y:S06]  /*4a80*/  BRA `(.L_x_164) ;  /* 0x00000000000c7947 */ /* 0x000fec0003800000 */
.L_x_306:
[----:B-----5:R-:W-:Y:S01]  /*4a90*/  IMAD.MOV.U32 R4, RZ, RZ, 0x3f800000 ;  /* 0x3f800000ff047424 */ /* 0x020fe200078e00ff */
[----:B------:R-:W-:Y:S06]  /*4aa0*/  BRA `(.L_x_164) ;  /* 0x0000000000047947 */ /* 0x000fec0003800000 */
.L_x_163:
[----:B-----5:R-:W-:-:S07]  /*4ab0*/  FADD R4, RZ, R4 ;  /* 0x00000004ff047221 */ /* 0x020fce0000000000 */
.L_x_164:
[----:B------:R-:W-:Y:S05]  /*4ac0*/  BSYNC.RECONVERGENT B0 ;  /* 0x0000000000007941 */ /* 0x000fea0003800200 */
.L_x_158:
[----:B0-2---:R-:W0:Y:S02]  /*4ad0*/  LDC.64 R2, c[0x0][0x380] ;  /* 0x0000e000ff027b82 */ /* 0x005e240000000a00 */
[----:B0-----:R-:W-:-:S05]  /*4ae0*/  IMAD.WIDE R2, R0, 0x4, R2 ;  /* 0x0000000400027825 */ /* 0x001fca00078e0202 */
[----:B-1-3-5:R-:W-:Y:S01]  /*4af0*/  STG.E desc[UR8][R2.64], R4 ;  /* 0x0000000402007986 */ /* 0x02afe2000c101908 */
[----:B------:R-:W-:Y:S05]  /*4b00*/  EXIT ;  /* 0x000000000000794d */ /* 0x000fea0003800000 */
        .weak           $__internal_6_$__cuda_sm20_dblrcp_rn_slowpath_v3
        .type           $__internal_6_$__cuda_sm20_dblrcp_rn_slowpath_v3,@function
        .size           $__internal_6_$__cuda_sm20_dblrcp_rn_slowpath_v3,($__internal_7_$__cuda_sm20_div_rn_f64_full - $__internal_6_$__cuda_sm20_dblrcp_rn_slowpath_v3)
$__internal_6_$__cuda_sm20_dblrcp_rn_slowpath_v3:
[----:B------:R-:W-:Y:S01]  /*4b10*/  IMAD.MOV.U32 R4, RZ, RZ, R8 ;  /* 0x000000ffff047224 */ /* 0x000fe200078e0008 */
[----:B------:R-:W-:Y:S01]  /*4b20*/  MOV R5, R9 ;  /* 0x0000000900057202 */ /* 0x000fe20000000f00 */
[----:B------:R-:W-:Y:S05]  /*4b30*/  BSSY.RECONVERGENT B3, `(.L_x_182) ;  /* 0x0000025000037945 */ /* 0x000fea0003800200 */
[----:B------:R-:W-:-:S14]  /*4b40*/  DSETP.GTU.AND P0, PT, |R4|, +INF , PT ;  /* 0x7ff000000400742a */ /* 0x000fdc0003f0c200 */
[----:B------:R-:W-:Y:S05]  /*4b50*/  @P0 BRA `(.L_x_183) ;  /* 0x0000000000800947 */ /* 0x000fea0003800000 */
[----:B------:R-:W-:-:S05]  /*4b60*/  LOP3.LUT R8, R9, 0x7fffffff, RZ, 0xc0, !PT ;  /* 0x7fffffff09087812 */ /* 0x000fca00078ec0ff */
[----:B------:R-:W-:-:S05]  /*4b70*/  VIADD R6, R8, 0xffffffff ;  /* 0xffffffff08067836 */ /* 0x000fca0000000000 */
[----:B------:R-:W-:-:S13]  /*4b80*/  ISETP.GE.U32.AND P0, PT, R6, 0x7fefffff, PT ;  /* 0x7fefffff0600780c */ /* 0x000fda0003f06070 */
[----:B------:R-:W-:Y:S01]  /*4b90*/  @P0 LOP3.LUT R7, R5, 0x7ff00000, RZ, 0x3c, !PT ;  /* 0x7ff0000005070812 */ /* 0x000fe200078e3cff */
[----:B------:R-:W-:Y:S01]  /*4ba0*/  @P0 IMAD.MOV.U32 R6, RZ, RZ, RZ ;  /* 0x000000ffff060224 */ /* 0x000fe200078e00ff */
[----:B------:R-:W-:Y:S06]  /*4bb0*/  @P0 BRA `(.L_x_184) ;  /* 0x0000000000700947 */ /* 0x000fec0003800000 */
[----:B------:R-:W-:-:S13]  /*4bc0*/  ISETP.GE.U32.AND P0, PT, R8, 0x1000001, PT ;  /* 0x010000010800780c */ /* 0x000fda0003f06070 */
[----:B------:R-:W-:Y:S05]  /*4bd0*/  @!P0 BRA `(.L_x_185) ;  /* 0x0000000000388947 */ /* 0x000fea0003800000 */
[----:B------:R-:W-:Y:S01]  /*4be0*/  IADD3 R7, PT, PT, R5, -0x3fe00000, RZ ;  /* 0xc020000005077810 */ /* 0x000fe20007ffe0ff */
[----:B------:R-:W-:Y:S02]  /*4bf0*/  IMAD.MOV.U32 R6, RZ, RZ, R4 ;  /* 0x000000ffff067224 */ /* 0x000fe400078e0004 */
[----:B------:R-:W-:Y:S01]  /*4c00*/  IMAD.MOV.U32 R8, RZ, RZ, R3 ;  /* 0x000000ffff087224 */ /* 0x000fe200078e0003 */
[----:B------:R-:W0:Y:S05]  /*4c10*/  MUFU.RCP64H R9, R7 ;  /* 0x0000000700097308 */ /* 0x000e2a0000001800 */
        /* <DEDUP_REMOVED lines=10> */
.L_x_185:
[----:B------:R-:W-:Y:S01]  /*4cc0*/  DMUL R4, R4, 8.11296384146066816958e+31 ;  /* 0x4690000004047828 */ /* 0x000fe20000000000 */
[----:B------:R-:W-:-:S05]  /*4cd0*/  MOV R6, R3 ;  /* 0x0000000300067202 */ /* 0x000fca0000000f00 */
        /* <DEDUP_REMOVED lines=8> */
.L_x_183:
[----:B------:R-:W-:Y:S01]  /*4d60*/  LOP3.LUT R7, R5, 0x80000, RZ, 0xfc, !PT ;  /* 0x0008000005077812 */ /* 0x000fe200078efcff */
[----:B------:R-:W-:-:S07]  /*4d70*/  IMAD.MOV.U32 R6, RZ, RZ, R4 ;  /* 0x000000ffff067224 */ /* 0x000fce00078e0004 */
.L_x_184:
[----:B------:R-:W-:Y:S05]  /*4d80*/  BSYNC.RECONVERGENT B3 ;  /* 0x0000000000037941 */ /* 0x000fea0003800200 */
.L_x_182:
[----:B------:R-:W-:Y:S01]  /*4d90*/  IMAD.MOV.U32 R3, RZ, RZ, 0x0 ;  /* 0x00000000ff037424 */ /* 0x000fe200078e00ff */
[----:B------:R-:W-:Y:S01]  /*4da0*/  MOV R5, R7 ;  /* 0x0000000700057202 */ /* 0x000fe20000000f00 */
[----:B------:R-:W-:Y:S02]  /*4db0*/  IMAD.MOV.U32 R4, RZ, RZ, R6 ;  /* 0x000000ffff047224 */ /* 0x000fe400078e0006 */
[----:B------:R-:W-:Y:S05]  /*4dc0*/  RET.REL.NODEC R2 `(_Z9mapKernelPfPiS0_iS_S0_S0_ii) ;  /* 0xffffffb0028c7950 */ /* 0x000fea0003c3ffff */
        .weak           $__internal_7_$__cuda_sm20_div_rn_f64_full
        .type           $__internal_7_$__cuda_sm20_div_rn_f64_full,@function
        .size           $__internal_7_$__cuda_sm20_div_rn_f64_full,($__internal_8_$__cuda_sm20_rcp_rn_f32_slowpath - $__internal_7_$__cuda_sm20_div_rn_f64_full)
$__internal_7_$__cuda_sm20_div_rn_f64_full:
[C---:B------:R-:W-:Y:S01]  /*4dd0*/  FSETP.GEU.AND P0, PT, |R5|.reuse, 1.469367938527859385e-39, PT ;  /* 0x001000000500780b */ /* 0x040fe20003f0e200 */
[----:B------:R-:W-:Y:S01]  /*4de0*/  BSSY.RECONVERGENT B3, `(.L_x_186) ;  /* 0x0000057000037945 */ /* 0x000fe20003800200 */
[----:B------:R-:W-:Y:S02]  /*4df0*/  LOP3.LUT R2, R5, 0x800fffff, RZ, 0xc0, !PT ;  /* 0x800fffff05027812 */ /* 0x000fe400078ec0ff */
[C---:B------:R-:W-:Y:S02]  /*4e00*/  FSETP.GEU.AND P2, PT, |R7|.reuse, 1.469367938527859385e-39, PT ;  /* 0x001000000700780b */ /* 0x040fe40003f4e200 */
[----:B------:R-:W-:Y:S01]  /*4e10*/  LOP3.LUT R3, R2, 0x3ff00000, RZ, 0xfc, !PT ;  /* 0x3ff0000002037812 */ /* 0x000fe200078efcff */
[----:B------:R-:W-:Y:S01]  /*4e20*/  IMAD.MOV.U32 R2, RZ, RZ, R4 ;  /* 0x000000ffff027224 */ /* 0x000fe200078e0004 */
[----:B------:R-:W-:Y:S02]  /*4e30*/  MOV R16, 0x1 ;  /* 0x0000000100107802 */ /* 0x000fe40000000f00 */
[----:B------:R-:W-:-:S02]  /*4e40*/  LOP3.LUT R11, R7, 0x7ff00000, RZ, 0xc0, !PT ;  /* 0x7ff00000070b7812 */ /* 0x000fc400078ec0ff */
[----:B------:R-:W-:Y:S01]  /*4e50*/  LOP3.LUT R14, R5, 0x7ff00000, RZ, 0xc0, !PT ;  /* 0x7ff00000050e7812 */ /* 0x000fe200078ec0ff */
[----:B------:R-:W-:-:S03]  /*4e60*/  @!P0 DMUL R2, R4, 8.98846567431157953865e+307 ;  /* 0x7fe0000004028828 */ /* 0x000fc60000000000 */
[----:B------:R-:W-:Y:S02]  /*4e70*/  ISETP.GE.U32.AND P1, PT, R11, R14, PT ;  /* 0x0000000e0b00720c */ /* 0x000fe40003f26070 */
[----:B------:R-:W-:Y:S01]  /*4e80*/  @!P2 LOP3.LUT R12, R5, 0x7ff00000, RZ, 0xc0, !PT ;  /* 0x7ff00000050ca812 */ /* 0x000fe200078ec0ff */
[----:B------:R-:W0:Y:S01]  /*4e90*/  MUFU.RCP64H R17, R3 ;  /* 0x0000000300117308 */ /* 0x000e220000001800 */
[----:B------:R-:W-:Y:S02]  /*4ea0*/  @!P2 MOV R18, RZ ;  /* 0x000000ff0012a202 */ /* 0x000fe40000000f00 */
[----:B------:R-:W-:Y:S01]  /*4eb0*/  @!P2 ISETP.GE.U32.AND P3, PT, R11, R12, PT ;  /* 0x0000000c0b00a20c */ /* 0x000fe20003f66070 */
[----:B------:R-:W-:-:S05]  /*4ec0*/  IMAD.MOV.U32 R12, RZ, RZ, 0x1ca00000 ;  /* 0x1ca00000ff0c7424 */ /* 0x000fca00078e00ff */
[----:B------:R-:W-:-:S04]  /*4ed0*/  @!P2 SEL R13, R12, 0x63400000, !P3 ;  /* 0x634000000c0da807 */ /* 0x000fc80005800000 */
[----:B------:R-:W-:Y:S01]  /*4ee0*/  @!P2 LOP3.LUT R13, R13, 0x80000000, R7, 0xf8, !PT ;  /* 0x800000000d0da812 */ /* 0x000fe200078ef807 */
[----:B0-----:R-:W-:-:S03]  /*4ef0*/  DFMA R8, R16, -R2, 1 ;  /* 0x3ff000001008742b */ /* 0x001fc60000000802 */
[----:B------:R-:W-:-:S05]  /*4f00*/  @!P2 LOP3.LUT R19, R13, 0x100000, RZ, 0xfc, !PT ;  /* 0x001000000d13a812 */ /* 0x000fca00078efcff */
        /* <DEDUP_REMOVED lines=8> */
[----:B------:R-:W-:Y:S02]  /*4f90*/  IMAD.MOV.U32 R21, RZ, RZ, R11 ;  /* 0x000000ffff157224 */ /* 0x000fe400078e000b */
[----:B------:R-:W-:Y:S01]  /*4fa0*/  IMAD.MOV.U32 R20, RZ, RZ, R14 ;  /* 0x000000ffff147224 */ /* 0x000fe200078e000e */
[----:B------:R-:W-:Y:S02]  /*4fb0*/  @!P0 LOP3.LUT R20, R3, 0x7ff00000, RZ, 0xc0, !PT ;  /* 0x7ff0000003148812 */ /* 0x000fe400078ec0ff */
[----:B------:R-:W-:Y:S02]  /*4fc0*/  @!P2 LOP3.LUT R21, R9, 0x7ff00000, RZ, 0xc0, !PT ;  /* 0x7ff000000915a812 */ /* 0x000fe400078ec0ff */
[----:B------:R-:W-:Y:S01]  /*4fd0*/  DMUL R18, R16, R8 ;  /* 0x0000000810127228 */ /* 0x000fe20000000000 */
[----:B------:R-:W-:Y:S01]  /*4fe0*/  VIADD R22, R20, 0xffffffff ;  /* 0xffffffff14167836 */ /* 0x000fe20000000000 */
[----:B------:R-:W-:-:S04]  /*4ff0*/  IADD3 R13, PT, PT, R21, -0x1, RZ ;  /* 0xffffffff150d7810 */ /* 0x000fc80007ffe0ff */
[----:B------:R-:W-:Y:S02]  /*5000*/  ISETP.GT.U32.AND P0, PT, R13, 0x7feffffe, PT ;  /* 0x7feffffe0d00780c */ /* 0x000fe40003f04070 */
[----:B------:R-:W-:Y:S02]  /*5010*/  DFMA R14, R18, -R2, R8 ;  /* 0x80000002120e722b */ /* 0x000fe40000000008 */
[----:B------:R-:W-:-:S06]  /*5020*/  ISETP.GT.U32.OR P0, PT, R22, 0x7feffffe, P0 ;  /* 0x7feffffe1600780c */ /* 0x000fcc0000704470 */
[----:B------:R-:W-:-:S07]  /*5030*/  DFMA R14, R16, R14, R18 ;  /* 0x0000000e100e722b */ /* 0x000fce0000000012 */
        /* <DEDUP_REMOVED lines=13> */
[----:B------:R-:W-:-:S09]  /*5110*/  IMAD.MOV.U32 R6, RZ, RZ, RZ ;  /* 0x000000ffff067224 */ /* 0x000fd200078e00ff */
[C---:B------:R-:W-:Y:S02]  /*5120*/  FSETP.NEU.AND P0, PT, R3.reuse, RZ, PT ;  /* 0x000000ff0300720b */ /* 0x040fe40003f0d000 */
[----:B------:R-:W-:-:S04]  /*5130*/  LOP3.LUT R5, R3, 0x80000000, R5, 0x48, !PT ;  /* 0x8000000003057812 */ /* 0x000fc800078e4805 */
[----:B------:R-:W-:-:S07]  /*5140*/  LOP3.LUT R7, R5, R7, RZ, 0xfc, !PT ;  /* 0x0000000705077212 */ /* 0x000fce00078efcff */
[----:B------:R-:W-:Y:S05]  /*5150*/  @!P0 BRA `(.L_x_188) ;  /* 0x00000000007c8947 */ /* 0x000fea0003800000 */
[----:B------:R-:W-:Y:S01]  /*5160*/  IADD3 R3, PT, PT, -R11, RZ, RZ ;  /* 0x000000ff0b037210 */ /* 0x000fe20007ffe1ff */
[----:B------:R-:W-:Y:S01]  /*5170*/  IMAD.MOV.U32 R2, RZ, RZ, RZ ;  /* 0x000000ffff027224 */ /* 0x000fe200078e00ff */
        /* <DEDUP_REMOVED lines=8> */
.L_x_187:
        /* <DEDUP_REMOVED lines=12> */
[----:B------:R-:W-:Y:S02]  /*52c0*/  @!P0 IMAD.MOV.U32 R12, RZ, RZ, RZ ;  /* 0x000000ffff0c8224 */ /* 0x000fe400078e00ff */
[----:B------:R-:W-:Y:S01]  /*52d0*/  @P0 IMAD.MOV.U32 R12, RZ, RZ, RZ ;  /* 0x000000ffff0c0224 */ /* 0x000fe200078e00ff */
[----:B------:R-:W-:Y:S01]  /*52e0*/  @P0 MOV R13, R2 ;  /* 0x00000002000d0202 */ /* 0x000fe20000000f00 */
[----:B------:R-:W-:Y:S06]  /*52f0*/  BRA `(.L_x_188) ;  /* 0x0000000000147947 */ /* 0x000fec0003800000 */
.L_x_190:
[----:B------:R-:W-:Y:S01]  /*5300*/  LOP3.LUT R13, R5, 0x80000, RZ, 0xfc, !PT ;  /* 0x00080000050d7812 */ /* 0x000fe200078efcff */
[----:B------:R-:W-:Y:S01]  /*5310*/  IMAD.MOV.U32 R12, RZ, RZ, R4 ;  /* 0x000000ffff0c7224 */ /* 0x000fe200078e0004 */
[----:B------:R-:W-:Y:S06]  /*5320*/  BRA `(.L_x_188) ;  /* 0x0000000000087947 */ /* 0x000fec0003800000 */
.L_x_189:
[----:B------:R-:W-:Y:S01]  /*5330*/  LOP3.LUT R13, R7, 0x80000, RZ, 0xfc, !PT ;  /* 0x00080000070d7812 */ /* 0x000fe200078efcff */
[----:B------:R-:W-:-:S07]  /*5340*/  IMAD.MOV.U32 R12, RZ, RZ, R6 ;  /* 0x000000ffff0c7224 */ /* 0x000fce00078e0006 */
.L_x_188:
[----:B------:R-:W-:Y:S05]  /*5350*/  BSYNC.RECONVERGENT B3 ;  /* 0x0000000000037941 */ /* 0x000fea0003800200 */
.L_x_186:
[----:B------:R-:W-:Y:S01]  /*5360*/  IMAD.MOV.U32 R11, RZ, RZ, 0x0 ;  /* 0x00000000ff0b7424 */ /* 0x000fe200078e00ff */
[----:B------:R-:W-:Y:S01]  /*5370*/  MOV R2, R12 ;  /* 0x0000000c00027202 */ /* 0x000fe20000000f00 */
[----:B------:R-:W-:Y:S02]  /*5380*/  IMAD.MOV.U32 R3, RZ, RZ, R13 ;  /* 0x000000ffff037224 */ /* 0x000fe400078e000d */
[----:B------:R-:W-:Y:S05]  /*5390*/  RET.REL.NODEC R10 `(_Z9mapKernelPfPiS0_iS_S0_S0_ii) ;  /* 0xffffffac0a187950 */ /* 0x000fea0003c3ffff */
        .weak           $__internal_8_$__cuda_sm20_rcp_rn_f32_slowpath
        .type           $__internal_8_$__cuda_sm20_rcp_rn_f32_slowpath,@function
        .size           $__internal_8_$__cuda_sm20_rcp_rn_f32_slowpath,(.L_x_317 - $__internal_8_$__cuda_sm20_rcp_rn_f32_slowpath)
$__internal_8_$__cuda_sm20_rcp_rn_f32_slowpath:
[----:B------:R-:W-:Y:S01]  /*53a0*/  SHF.L.U32 R2, R4, 0x1, RZ ;  /* 0x0000000104027819 */ /* 0x000fe200000006ff */
[----:B------:R-:W-:Y:S03]  /*53b0*/  BSSY.RECONVERGENT B2, `(.L_x_191) ;  /* 0x0000031000027945 */ /* 0x000fe60003800200 */
[----:B------:R-:W-:Y:S01]  /*53c0*/  SHF.R.U32.HI R10, RZ, 0x18, R2 ;  /* 0x00000018ff0a7819 */ /* 0x000fe20000011602 */
[----:B------:R-:W-:-:S03]  /*53d0*/  IMAD.MOV.U32 R2, RZ, RZ, R4 ;  /* 0x000000ffff027224 */ /* 0x000fc600078e0004 */
        /* <DEDUP_REMOVED lines=12> */
.L_x_192:
[----:B------:R-:W-:-:S04]  /*54a0*/  IADD3 R12, PT, PT, R10, -0xfd, RZ ;  /* 0xffffff030a0c7810 */ /* 0x000fc80007ffe0ff */
[----:B------:R-:W-:-:S13]  /*54b0*/  ISETP.GT.U32.AND P0, PT, R12, 0x1, PT ;  /* 0x000000010c00780c */ /* 0x000fda0003f04070 */
[----:B------:R-:W-:Y:S05]  /*54c0*/  @P0 BRA `(.L_x_194) ;  /* 0x0000000000780947 */ /* 0x000fea0003800000 */
[----:B------:R-:W-:Y:S01]  /*54d0*/  LOP3.LUT R3, R2, 0x7fffff, RZ, 0xc0, !PT ;  /* 0x007fffff02037812 */ /* 0x000fe200078ec0ff */
[----:B------:R-:W-:-:S03]  /*54e0*/  IMAD.MOV.U32 R9, RZ, RZ, 0x3 ;  /* 0x00000003ff097424 */ /* 0x000fc600078e00ff */
        /* <DEDUP_REMOVED lines=24> */
[----:B------:R-:W-:-:S05]  /*5670*/  @!P0 VIADD R3, R3, 0x1 ;  /* 0x0000000103038836 */ /* 0x000fca0000000000 */
[----:B------:R-:W-:-:S04]  /*5680*/  @!P1 SHF.L.U32 R3, R3, 0x1, RZ ;  /* 0x0000000103039819 */ /* 0x000fc800000006ff */
[----:B------:R-:W-:Y:S01]  /*5690*/  LOP3.LUT R4, R3, 0x80000000, R2, 0xf8, !PT ;  /* 0x8000000003047812 */ /* 0x000fe200078ef802 */
[----:B------:R-:W-:Y:S06]  /*56a0*/  BRA `(.L_x_193) ;  /* 0x0000000000047947 */ /* 0x000fec0003800000 */
.L_x_194:
[----:B------:R0:W1:Y:S02]  /*56b0*/  MUFU.RCP R4, R2 ;  /* 0x0000000200047308 */ /* 0x0000640000001000 */
.L_x_193:
[----:B------:R-:W-:Y:S05]  /*56c0*/  BSYNC.RECONVERGENT B2 ;  /* 0x0000000000027941 */ /* 0x000fea0003800200 */
.L_x_191:
[----:B------:R-:W-:-:S04]  /*56d0*/  IMAD.MOV.U32 R7, RZ, RZ, 0x0 ;  /* 0x00000000ff077424 */ /* 0x000fc800078e00ff */
[----:B01----:R-:W-:Y:S05]  /*56e0*/  RET.REL.NODEC R6 `(_Z9mapKernelPfPiS0_iS_S0_S0_ii) ;  /* 0xffffffa806447950 */ /* 0x003fea0003c3ffff */
.L_x_195:
        /* <DEDUP_REMOVED lines=9> */
.L_x_317:


//--------------------- .text._Z20MatrixMultiplyKernelPfPKiS1_S_S1_S1_S_S1_S1_ --------------------------
	.section	.text._Z20MatrixMultiplyKernelPfPKiS1_S_S1_S1_S_S1_S1_,"ax",@progbits
	.align	128
        .global         _Z20MatrixMultiplyKernelPfPKiS1_S_S1_S1_S_S1_S1_
        .type           _Z20MatrixMultiplyKernelPfPKiS1_S_S1_S1_S_S1_S1_,@function
        .size           _Z20MatrixMultiplyKernelPfPKiS1_S_S1_S1_S_S1_S1_,(.L_x_321 - _Z20MatrixMultiplyKernelPfPKiS1_S_S1_S1_S_S1_S1_)
        .other          _Z20MatrixMultiplyKernelPfPKiS1_S_S1_S1_S_S1_S1_,@"STO_CUDA_ENTRY STV_DEFAULT"
_Z20MatrixMultiplyKernelPfPKiS1_S_S1_S1_S_S1_S1_:
.text._Z20MatrixMultiplyKernelPfPKiS1_S_S1_S1_S_S1_S1_:
[----:B------:R-:W-:Y:S08]  /*0000*/  LDC R1, c[0x0][0x37c] ;  /* 0x0000df00ff017b82 */ /* 0x000ff00000000800 */
[----:B------:R-:W0:Y:S01]  /*0010*/  LDC.64 R6, c[0x0][0x3b8] ;  /* 0x0000ee00ff067b82 */ /* 0x000e220000000a00 */
[----:B------:R-:W0:Y:S07]  /*0020*/  LDCU.64 UR8, c[0x0][0x358] ;  /* 0x00006b00ff0877ac */ /* 0x000e2e0008000a00 */
[----:B------:R-:W1:Y:S01]  /*0030*/  LDC.64 R2, c[0x0][0x3a0] ;  /* 0x0000e800ff027b82 */ /* 0x000e620000000a00 */
[----:B0-----:R-:W2:Y:S04]  /*0040*/  LDG.E R6, desc[UR8][R6.64] ;  /* 0x0000000806067981 */ /* 0x001ea8000c1e1900 */
[----:B-1----:R-:W3:Y:S04]  /*0050*/  LDG.E R0, desc[UR8][R2.64] ;  /* 0x0000000802007981 */ /* 0x002ee8000c1e1900 */
[----:B------:R-:W4:Y:S01]  /*0060*/  LDG.E R14, desc[UR8][R2.64+0x8] ;  /* 0x00000808020e7981 */ /* 0x000f22000c1e1900 */
[----:B------:R-:W-:-:S02]  /*0070*/  CS2R R12, SRZ ;  /* 0x00000000000c7805 */ /* 0x000fc4000001ff00 */
[----:B--2---:R-:W-:-:S13]  /*0080*/  ISETP.GE.AND P1, PT, R6, 0x2, PT ;  /* 0x000000020600780c */ /* 0x004fda0003f26270 */
[----:B------:R-:W0:Y:S02]  /*0090*/  @P1 LDC.64 R10, c[0x0][0x3c0] ;  /* 0x0000f000ff0a1b82 */ /* 0x000e240000000a00 */
[----:B0-----:R0:W5:Y:S01]  /*00a0*/  @P1 LDG.E R13, desc[UR8][R10.64] ;  /* 0x000000080a0d1981 */ /* 0x001162000c1e1900 */
[----:B---3--:R-:W-:Y:S01]  /*00b0*/  ISETP.GE.AND P0, PT, R0, 0x2, PT ;  /* 0x000000020000780c */ /* 0x008fe20003f06270 */
[----:B------:R-:W1:Y:S01]  /*00c0*/  S2R R8, SR_TID.X ;  /* 0x0000000000087919 */ /* 0x000e620000002100 */
[----:B------:R-:W1:Y:S11]  /*00d0*/  S2R R7, SR_CTAID.X ;  /* 0x0000000000077919 */ /* 0x000e760000002500 */
[----:B------:R-:W2:Y:S01]  /*00e0*/  @P0 LDC.64 R4, c[0x0][0x3a8] ;  /* 0x0000ea00ff040b82 */ /* 0x000ea20000000a00 */
[----:B------:R-:W3:Y:S01]  /*00f0*/  S2R R9, SR_TID.Y ;  /* 0x0000000000097919 */ /* 0x000ee20000002200 */
[----:B------:R-:W3:Y:S01]  /*0100*/  S2R R6, SR_CTAID.Y ;  /* 0x0000000000067919 */ /* 0x000ee20000002600 */
[----:B------:R-:W1:Y:S01]  /*0110*/  LDCU UR4, c[0x0][0x360] ;  /* 0x00006c00ff0477ac */ /* 0x000e620008000800 */
[----:B------:R-:W3:Y:S04]  /*0120*/  LDCU UR5, c[0x0][0x364] ;  /* 0x00006c80ff0577ac */ /* 0x000ee80008000800 */
[----:B------:R-:W0:Y:S01]  /*0130*/  S2UR UR10, SR_CTAID.Z ;  /* 0x00000000000a79c3 */ /* 0x000e220000002700 */
[----:B--2---:R2:W5:Y:S01]  /*0140*/  @P0 LDG.E R12, desc[UR8][R4.64] ;  /* 0x00000008040c0981 */ /* 0x004562000c1e1900 */
[----:B----4-:R-:W-:Y:S01]  /*0150*/  ISETP.GE.AND P0, PT, R14, 0x1, PT ;  /* 0x000000010e00780c */ /* 0x010fe20003f06270 */
[----:B-1----:R-:W-:-:S02]  /*0160*/  IMAD R7, R7, UR4, R8 ;  /* 0x0000000407077c24 */ /* 0x002fc4000f8e0208 */
[----:B------:R-:W-:Y:S02]  /*0170*/  IMAD.MOV.U32 R0, RZ, RZ, RZ ;  /* 0x000000ffff007224 */ /* 0x000fe400078e00ff */
[----:B---3--:R-:W-:-:S08]  /*0180*/  IMAD R6, R6, UR5, R9 ;  /* 0x0000000506067c24 */ /* 0x008fd0000f8e0209 */
[----:B0-2---:R-:W-:Y:S05]  /*0190*/  @!P0 BRA `(.L_x_196) ;  /* 0x0000001000ec8947 */ /* 0x005fea0003800000 */
[----:B------:R-:W0:Y:S01]  /*01a0*/  S2UR UR6, SR_CgaCtaId ;  /* 0x00000000000679c3 */ /* 0x000e220000008800 */
[----:B------:R-:W-:Y:S01]  /*01b0*/  UMOV UR4, 0x400 ;  /* 0x0000040000047882 */ /* 0x000fe20000000000 */
[----:B------:R-:W-:Y:S01]  /*01c0*/  IMAD.MOV.U32 R0, RZ, RZ, RZ ;  /* 0x000000ffff007224 */ /* 0x000fe200078e00ff */
[----:B------:R-:W-:Y:S01]  /*01d0*/  UIADD3 UR5, UPT, UPT, UR4, 0x1000, URZ ;  /* 0x0000100004057890 */ /* 0x000fe2000fffe0ff */
[----:B-----5:R-:W-:Y:S02]  /*01e0*/  IMAD R10, R12, UR10, RZ ;  /* 0x0000000a0c0a7c24 */ /* 0x020fe4000f8e02ff */
[----:B------:R-:W-:Y:S01]  /*01f0*/  IMAD R11, R13, UR10, RZ ;  /* 0x0000000a0d0b7c24 */ /* 0x000fe2000f8e02ff */
[----:B0-----:R-:W-:Y:S02]  /*0200*/  ULEA UR4, UR6, UR4, 0x18 ;  /* 0x0000000406047291 */ /* 0x001fe4000f8ec0ff */
[----:B------:R-:W-:-:S04]  /*0210*/  ULEA UR5, UR6, UR5, 0x18 ;  /* 0x0000000506057291 */ /* 0x000fc8000f8ec0ff */
[----:B------:R-:W-:Y:S01]  /*0220*/  LEA R12, R8, UR4, 0x7 ;  /* 0x00000004080c7c11 */ /* 0x000fe2000f8e38ff */
[----:B------:R-:W-:Y:S01]  /*0230*/  UMOV UR4, URZ ;  /* 0x000000ff00047c82 */ /* 0x000fe20008000000 */
[----:B------:R-:W-:Y:S01]  /*0240*/  LEA R13, R9, UR5, 0x2 ;  /* 0x00000005090d7c11 */ /* 0x000fe2000f8e10ff */
[----:B------:R-:W-:-:S06]  /*0250*/  UMOV UR5, URZ ;  /* 0x000000ff00057c82 */ /* 0x000fcc0008000000 */
.L_x_231:
[----:B------:R-:W2:Y:S01]  /*0260*/  LDG.E R4, desc[UR8][R2.64+0x4] ;  /* 0x0000040802047981 */ /* 0x000ea2000c1e1900 */
[----:B------:R-:W-:-:S05]  /*0270*/  VIADD R21, R9, UR4 ;  /* 0x0000000409157c36 */ /* 0x000fca0008000000 */
[----:B------:R-:W-:-:S04]  /*0280*/  ISETP.GE.AND P0, PT, R21, R14, PT ;  /* 0x0000000e1500720c */ /* 0x000fc80003f06270 */
[----:B--2---:R-:W-:-:S13]  /*0290*/  ISETP.GE.OR P0, PT, R7, R4, P0 ;  /* 0x000000040700720c */ /* 0x004fda0000706670 */
[----:B------:R-:W0:Y:S08]  /*02a0*/  @!P0 LDC.64 R18, c[0x0][0x3a8] ;  /* 0x0000ea00ff128b82 */ /* 0x000e300000000a00 */
[----:B------:R-:W1:Y:S08]  /*02b0*/  LDC.64 R4, c[0x0][0x3b8] ;  /* 0x0000ee00ff047b82 */ /* 0x000e700000000a00 */
[----:B------:R-:W2:Y:S01]  /*02c0*/  @!P0 LDC.64 R14, c[0x0][0x398] ;  /* 0x0000e600ff0e8b82 */ /* 0x000ea20000000a00 */
[----:B0-----:R-:W3:Y:S04]  /*02d0*/  @!P0 LDG.E R16, desc[UR8][R18.64+0x4] ;  /* 0x0000040812108981 */ /* 0x001ee8000c1e1900 */
[----:B------:R-:W4:Y:S04]  /*02e0*/  @!P0 LDG.E R17, desc[UR8][R18.64+0x8] ;  /* 0x0000080812118981 */ /* 0x000f28000c1e1900 */
[----:B-1----:R-:W2:Y:S01]  /*02f0*/  LDG.E R20, desc[UR8][R4.64+0x4] ;  /* 0x0000040804147981 */ /* 0x002ea2000c1e1900 */
[----:B------:R-:W-:Y:S01]  /*0300*/  BSSY.RECONVERGENT B0, `(.L_x_197) ;  /* 0x0000014000007945 */ /* 0x000fe20003800200 */
[----:B---3--:R-:W-:-:S04]  /*0310*/  @!P0 IMAD R16, R7, R16, R10 ;  /* 0x0000001007108224 */ /* 0x008fc800078e020a */
[----:B----4-:R-:W-:Y:S02]  /*0320*/  @!P0 IMAD R17, R21, R17, R16 ;  /* 0x0000001115118224 */ /* 0x010fe400078e0210 */
[----:B------:R-:W-:Y:S02]  /*0330*/  IMAD.MOV.U32 R16, RZ, RZ, RZ ;  /* 0x000000ffff107224 */ /* 0x000fe400078e00ff */
[----:B--2---:R-:W-:-:S04]  /*0340*/  @!P0 IMAD.WIDE R14, R17, 0x4, R14 ;  /* 0x00000004110e8825 */ /* 0x004fc800078e020e */
[----:B------:R-:W-:Y:S01]  /*0350*/  VIADD R21, R8, UR4 ;  /* 0x0000000408157c36 */ /* 0x000fe20008000000 */
[----:B------:R0:W5:Y:S01]  /*0360*/  @!P0 LDG.E R16, desc[UR8][R14.64] ;  /* 0x000000080e108981 */ /* 0x000162000c1e1900 */
[----:B------:R-:W-:-:S03]  /*0370*/  IMAD.MOV.U32 R17, RZ, RZ, RZ ;  /* 0x000000ffff117224 */ /* 0x000fc600078e00ff */
[----:B------:R-:W-:-:S13]  /*0380*/  ISETP.GE.AND P0, PT, R21, R20, PT ;  /* 0x000000141500720c */ /* 0x000fda0003f06270 */
[----:B0-----:R-:W-:Y:S05]  /*0390*/  @P0 BRA `(.L_x_198) ;  /* 0x0000000000280947 */ /* 0x001fea0003800000 */
[----:B------:R-:W2:Y:S02]  /*03a0*/  LDG.E R15, desc[UR8][R4.64+0x8] ;  /* 0x00000808040f7981 */ /* 0x000ea4000c1e1900 */
[----:B--2---:R-:W-:-:S13]  /*03b0*/  ISETP.GE.AND P0, PT, R6, R15, PT ;  /* 0x0000000f0600720c */ /* 0x004fda0003f06270 */
[----:B------:R-:W0:Y:S08]  /*03c0*/  @!P0 LDC.64 R14, c[0x0][0x3c0] ;  /* 0x0000f000ff0e8b82 */ /* 0x000e300000000a00 */
[----:B------:R-:W1:Y:S01]  /*03d0*/  @!P0 LDC.64 R18, c[0x0][0x3b0] ;  /* 0x0000ec00ff128b82 */ /* 0x000e620000000a00 */
[----:B0-----:R-:W2:Y:S04]  /*03e0*/  @!P0 LDG.E R20, desc[UR8][R14.64+0x4] ;  /* 0x000004080e148981 */ /* 0x001ea8000c1e1900 */
[----:B------:R-:W3:Y:S01]  /*03f0*/  @!P0 LDG.E R22, desc[UR8][R14.64+0x8] ;  /* 0x000008080e168981 */ /* 0x000ee2000c1e1900 */
[----:B--2---:R-:W-:-:S04]  /*0400*/  @!P0 IMAD R21, R21, R20, R11 ;  /* 0x0000001415158224 */ /* 0x004fc800078e020b */
[----:B---3--:R-:W-:-:S04]  /*0410*/  @!P0 IMAD R21, R6, R22, R21 ;  /* 0x0000001606158224 */ /* 0x008fc800078e0215 */
[----:B-1----:R-:W-:-:S05]  /*0420*/  @!P0 IMAD.WIDE R18, R21, 0x4, R18 ;  /* 0x0000000415128825 */ /* 0x002fca00078e0212 */
[----:B------:R0:W5:Y:S02]  /*0430*/  @!P0 LDG.E R17, desc[UR8][R18.64] ;  /* 0x0000000812118981 */ /* 0x000164000c1e1900 */
.L_x_198:
[----:B------:R-:W-:Y:S05]  /*0440*/  BSYNC.RECONVERGENT B0 ;  /* 0x0000000000007941 */ /* 0x000fea0003800200 */
.L_x_197:
[----:B------:R-:W1:Y:S01]  /*0450*/  S2UR UR7, SR_CgaCtaId ;  /* 0x00000000000779c3 */ /* 0x000e620000008800 */
[----:B------:R-:W-:Y:S01]  /*0460*/  UMOV UR6, 0x400 ;  /* 0x0000040000067882 */ /* 0x000fe20000000000 */
[----:B------:R-:W-:Y:S01]  /*0470*/  IMAD R15, R9, 0x4, R12 ;  /* 0x00000004090f7824 */ /* 0x000fe200078e020c */
[----:B------:R-:W-:-:S04]  /*0480*/  UIADD3 UR6, UPT, UPT, UR6, 0x1000, URZ ;  /* 0x0000100006067890 */ /* 0x000fc8000fffe0ff */
[----:B-----5:R2:W-:Y:S01]  /*0490*/  STS [R15], R16 ;  /* 0x000000100f007388 */ /* 0x0205e20000000800 */
[----:B-1----:R-:W-:-:S06]  /*04a0*/  ULEA UR6, UR7, UR6, 0x18 ;  /* 0x0000000607067291 */ /* 0x002fcc000f8ec0ff */
[----:B------:R-:W-:-:S05]  /*04b0*/  LEA R14, R8, UR6, 0x7 ;  /* 0x00000006080e7c11 */ /* 0x000fca000f8e38ff */
[----:B0-----:R-:W-:-:S05]  /*04c0*/  IMAD R18, R9, 0x4, R14 ;  /* 0x0000000409127824 */ /* 0x001fca00078e020e */
[----:B------:R2:W-:Y:S01]  /*04d0*/  STS [R18], R17 ;  /* 0x0000001112007388 */ /* 0x0005e20000000800 */
[----:B------:R-:W-:Y:S06]  /*04e0*/  BAR.SYNC.DEFER_BLOCKING 0x0 ;  /* 0x0000000000007b1d */ /* 0x000fec0000010000 */
[----:B------:R-:W3:Y:S02]  /*04f0*/  LDG.E R14, desc[UR8][R2.64+0x8] ;  /* 0x00000808020e7981 */ /* 0x000ee4000c1e1900 */
[----:B---3--:R-:W-:-:S13]  /*0500*/  ISETP.LE.AND P0, PT, R14, UR4, PT ;  /* 0x000000040e007c0c */ /* 0x008fda000bf03270 */
[----:B--2---:R-:W-:Y:S05]  /*0510*/  @P0 BRA `(.L_x_199) ;  /* 0x0000000000140947 */ /* 0x004fea0003800000 */
[----:B------:R-:W2:Y:S02]  /*0520*/  LDG.E R15, desc[UR8][R4.64+0x4] ;  /* 0x00000408040f7981 */ /* 0x000ea4000c1e1900 */
[----:B--2---:R-:W-:-:S13]  /*0530*/  ISETP.LE.AND P0, PT, R15, UR4, PT ;  /* 0x000000040f007c0c */ /* 0x004fda000bf03270 */
[----:B------:R-:W-:Y:S04]  /*0540*/  @!P0 LDS R15, [R12] ;  /* 0x000000000c0f8984 */ /* 0x000fe80000000800 */
[----:B------:R-:W0:Y:S02]  /*0550*/  @!P0 LDS R16, [R13] ;  /* 0x000000000d108984 */ /* 0x000e240000000800 */
[----:B0-----:R-:W-:-:S07]  /*0560*/  @!P0 FFMA R0, R15, R16, R0 ;  /* 0x000000100f008223 */ /* 0x001fce0000000000 */
.L_x_199:
[----:B------:R-:W-:-:S06]  /*0570*/  UIADD3 UR6, UPT, UPT, UR4, 0x1, URZ ;  /* 0x0000000104067890 */ /* 0x000fcc000fffe0ff */
[----:B------:R-:W-:-:S13]  /*0580*/  ISETP.LE.AND P0, PT, R14, UR6, PT ;  /* 0x000000060e007c0c */ /* 0x000fda000bf03270 */
[----:B------:R-:W-:Y:S05]  /*0590*/  @P0 BRA `(.L_x_200) ;  /* 0x0000000000140947 */ /* 0x000fea0003800000 */
[----:B------:R-:W2:Y:S02]  /*05a0*/  LDG.E R15, desc[UR8][R4.64+0x4] ;  /* 0x00000408040f7981 */ /* 0x000ea4000c1e1900 */
[----:B--2---:R-:W-:-:S13]  /*05b0*/  ISETP.LE.AND P0, PT, R15, UR6, PT ;  /* 0x000000060f007c0c */ /* 0x004fda000bf03270 */
[----:B------:R-:W-:Y:S04]  /*05c0*/  @!P0 LDS R16, [R12+0x4] ;  /* 0x000004000c108984 */ /* 0x000fe80000000800 */
[----:B------:R-:W0:Y:S02]  /*05d0*/  @!P0 LDS R15, [R13+0x80] ;  /* 0x000080000d0f8984 */ /* 0x000e240000000800 */
[----:B0-----:R-:W-:-:S07]  /*05e0*/  @!P0 FFMA R0, R15, R16, R0 ;  /* 0x000000100f008223 */ /* 0x001fce0000000000 */
.L_x_200:
        /* <DEDUP_REMOVED lines=8> */
.L_x_201:
        /* <DEDUP_REMOVED lines=8> */
.L_x_202:
        /* <DEDUP_REMOVED lines=8> */
.L_x_203:
        /* <DEDUP_REMOVED lines=8> */
.L_x_204:
        /* <DEDUP_REMOVED lines=8> */
.L_x_205:
        /* <DEDUP_REMOVED lines=8> */
.L_x_206:
        /* <DEDUP_REMOVED lines=8> */
.L_x_207:
        /* <DEDUP_REMOVED lines=8> */
.L_x_208:
        /* <DEDUP_REMOVED lines=8> */
.L_x_209:
        /* <DEDUP_REMOVED lines=8> */
.L_x_210:
        /* <DEDUP_REMOVED lines=8> */
.L_x_211:
        /* <DEDUP_REMOVED lines=8> */
.L_x_212:
        /* <DEDUP_REMOVED lines=8> */
.L_x_213:
        /* <DEDUP_REMOVED lines=8> */
.L_x_214:
        /* <DEDUP_REMOVED lines=8> */
.L_x_215:
        /* <DEDUP_REMOVED lines=8> */
.L_x_216:
        /* <DEDUP_REMOVED lines=8> */
.L_x_217:
        /* <DEDUP_REMOVED lines=8> */
.L_x_218:
        /* <DEDUP_REMOVED lines=8> */
.L_x_219:
        /* <DEDUP_REMOVED lines=8> */
.L_x_220:
        /* <DEDUP_REMOVED lines=8> */
.L_x_221:
        /* <DEDUP_REMOVED lines=8> */
.L_x_222:
        /* <DEDUP_REMOVED lines=8> */
.L_x_223:
        /* <DEDUP_REMOVED lines=8> */
.L_x_224:
        /* <DEDUP_REMOVED lines=8> */
.L_x_225:
        /* <DEDUP_REMOVED lines=8> */
.L_x_226:
        /* <DEDUP_REMOVED lines=8> */
.L_x_227:
        /* <DEDUP_REMOVED lines=8> */
.L_x_228:
        /* <DEDUP_REMOVED lines=8> */
.L_x_229:
        /* <DEDUP_REMOVED lines=8> */
.L_x_230:
[----:B------:R-:W-:Y:S06]  /*14f0*/  BAR.SYNC.DEFER_BLOCKING 0x0 ;  /* 0x0000000000007b1d */ /* 0x000fec0000010000 */
[----:B------:R-:W2:Y:S01]  /*1500*/  LDG.E R14, desc[UR8][R2.64+0x8] ;  /* 0x00000808020e7981 */ /* 0x000ea2000c1e1900 */
[----:B------:R-:W-:-:S04]  /*1510*/  UIADD3 UR5, UPT, UPT, UR5, 0x1, URZ ;  /* 0x0000000105057890 */ /* 0x000fc8000fffe0ff */
[----:B------:R-:W-:-:S06]  /*1520*/  USHF.L.U32 UR4, UR5, 0x5, URZ ;  /* 0x0000000505047899 */ /* 0x000fcc00080006ff */
[----:B--2---:R-:W-:-:S13]  /*1530*/  ISETP.LE.AND P0, PT, R14, UR4, PT ;  /* 0x000000040e007c0c */ /* 0x004fda000bf03270 */
[----:B------:R-:W-:Y:S05]  /*1540*/  @!P0 BRA `(.L_x_231) ;  /* 0xffffffec00448947 */ /* 0x000fea000383ffff */
.L_x_196:
[----:B------:R-:W0:Y:S02]  /*1550*/  LDC.64 R2, c[0x0][0x388] ;  /* 0x0000e200ff027b82 */ /* 0x000e240000000a00 */
[----:B0-----:R-:W2:Y:S02]  /*1560*/  LDG.E R4, desc[UR8][R2.64+0x4] ;  /* 0x0000040802047981 */ /* 0x001ea4000c1e1900 */
[----:B--2---:R-:W-:-:S13]  /*1570*/  ISETP.GE.AND P0, PT, R7, R4, PT ;  /* 0x000000040700720c */ /* 0x004fda0003f06270 */
[----:B------:R-:W-:Y:S05]  /*1580*/  @P0 EXIT ;  /* 0x000000000000094d */ /* 0x000fea0003800000 */
[----:B------:R-:W2:Y:S02]  /*1590*/  LDG.E R3, desc[UR8][R2.64+0x8] ;  /* 0x0000080802037981 */ /* 0x000ea4000c1e1900 */
[----:B--2---:R-:W-:-:S13]  /*15a0*/  ISETP.GE.AND P0, PT, R6, R3, PT ;  /* 0x000000030600720c */ /* 0x004fda0003f06270 */
[----:B------:R-:W-:Y:S05]  /*15b0*/  @P0 EXIT ;  /* 0x000000000000094d */ /* 0x000fea0003800000 */
[----:B------:R-:W0:Y:S08]  /*15c0*/  LDC.64 R2, c[0x0][0x390] ;  /* 0x0000e400ff027b82 */ /* 0x000e300000000a00 */
[----:B------:R-:W1:Y:S01]  /*15d0*/  LDC.64 R4, c[0x0][0x380] ;  /* 0x0000e000ff047b82 */ /* 0x000e620000000a00 */
[----:B0-----:R-:W2:Y:S04]  /*15e0*/  LDG.E R8, desc[UR8][R2.64] ;  /* 0x0000000802087981 */ /* 0x001ea8000c1e1900 */
[----:B------:R-:W3:Y:S04]  /*15f0*/  LDG.E R9, desc[UR8][R2.64+0x4] ;  /* 0x0000040802097981 */ /* 0x000ee8000c1e1900 */
[----:B------:R-:W4:Y:S01]  /*1600*/  LDG.E R10, desc[UR8][R2.64+0x8] ;  /* 0x00000808020a7981 */ /* 0x000f22000c1e1900 */
[----:B--2---:R-:W-:-:S04]  /*1610*/  IMAD R8, R8, UR10, RZ ;  /* 0x0000000a08087c24 */ /* 0x004fc8000f8e02ff */
[----:B---3--:R-:W-:-:S04]  /*1620*/  IMAD R9, R7, R9, R8 ;  /* 0x0000000907097224 */ /* 0x008fc800078e0208 */
[----:B----4-:R-:W-:-:S04]  /*1630*/  IMAD R9, R6, R10, R9 ;  /* 0x0000000a06097224 */ /* 0x010fc800078e0209 */
[----:B-1----:R-:W-:-:S05]  /*1640*/  IMAD.WIDE R4, R9, 0x4, R4 ;  /* 0x0000000409047825 */ /* 0x002fca00078e0204 */
[----:B------:R-:W-:Y:S01]  /*1650*/  STG.E desc[UR8][R4.64], R0 ;  /* 0x0000000004007986 */ /* 0x000fe2000c101908 */
[----:B------:R-:W-:Y:S05]  /*1660*/  EXIT ;  /* 0x000000000000794d */ /* 0x000fea0003800000 */
.L_x_232:
        /* <DEDUP_REMOVED lines=9> */
.L_x_321:


//--------------------- .nv.shared.reserved.0     --------------------------
	.section	.nv.shared.reserved.0,"aw",@nobits
	.weak		__nv_reservedSMEM_offset_0_alias
	.size		__nv_reservedSMEM_offset_0_alias, 0, 64
	.other		__nv_reservedSMEM_offset_0_alias,@"STO_CUDA_RESERVED_SHARED STV_DEFAULT"
__nv_reservedSMEM_offset_0_alias:
	.zero		0
	.zero		64


//--------------------- .nv.shared._Z20MatrixMultiplyKernelPfPKiS1_S_S1_S1_S_S1_S1_ --------------------------
	.section	.nv.shared._Z20MatrixMultiplyKernelPfPKiS1_S_S1_S1_S_S1_S1_,"aw",@nobits
	.sectionflags	@""
	.align	4
.nv.shared._Z20MatrixMultiplyKernelPfPKiS1_S_S1_S1_S_S1_S1_:
	.zero		9216


//--------------------- .nv.constant0._Z9zipKernelPfPiS0_iiS_S0_S0_iS_S0_S0_ii --------------------------
	.section	.nv.constant0._Z9zipKernelPfPiS0_iiS_S0_S0_iS_S0_S0_ii,"a",@progbits
	.sectionflags	@""
	.align	4
.nv.constant0._Z9zipKernelPfPiS0_iiS_S0_S0_iS_S0_S0_ii:
	.zero		992


//--------------------- .nv.constant0._Z12reduceKernelPfPiS0_iS_S0_S0_ifii --------------------------
	.section	.nv.constant0._Z12reduceKernelPfPiS0_iS_S0_S0_ifii,"a",@progbits
	.sectionflags	@""
	.align	4
.nv.constant0._Z12reduceKernelPfPiS0_iS_S0_S0_ifii:
	.zero		968


//--------------------- .nv.constant0._Z9mapKernelPfPiS0_iS_S0_S0_ii --------------------------
	.section	.nv.constant0._Z9mapKernelPfPiS0_iS_S0_S0_ii,"a",@progbits
	.sectionflags	@""
	.align	4
.nv.constant0._Z9mapKernelPfPiS0_iS_S0_S0_ii:
	.zero		960


//--------------------- .nv.constant0._Z20MatrixMultiplyKernelPfPKiS1_S_S1_S1_S_S1_S1_ --------------------------
	.section	.nv.constant0._Z20MatrixMultiplyKernelPfPKiS1_S_S1_S1_S_S1_S1_,"a",@progbits
	.sectionflags	@""
	.align	4
.nv.constant0._Z20MatrixMultiplyKernelPfPKiS1_S_S1_S1_S_S1_S1_:
	.zero		968


//--------------------- SYMBOLS --------------------------

	.type		.nv.reservedSmem.offset0,@object
	.size		.nv.reservedSmem.offset0,0x4
	.type		.nv.reservedSmem.cap,@object
	.size		.nv.reservedSmem.cap,0x4
